def attn_fwd(
    Q,
    K,
    V,
    Out,
    Lse,
    sm_scale,
    stride_qz,
    stride_qh,
    stride_qm,
    stride_qk,
    stride_kz,
    stride_kh,
    stride_kn,
    stride_kk,
    stride_vz,
    stride_vh,
    stride_vn,
    stride_vk,
    stride_oz,
    stride_oh,
    stride_om,
    stride_ok,
    seqlen_q,
    seqlen_k,
    BLOCK_M: tl.constexpr,
    BLOCK_N: tl.constexpr,
    HEAD_DIM: tl.constexpr,
    CAUSAL: tl.constexpr,
):
    start_m = tl.program_id(0)
    off_hz = tl.program_id(1)
    q_off = off_hz * stride_qh
    k_off = off_hz * stride_kh
    v_off = off_hz * stride_vh
    offs_m = start_m * BLOCK_M + tl.arange(0, BLOCK_M)
    offs_d = tl.arange(0, HEAD_DIM)
    offs_n = tl.arange(0, BLOCK_N)
    q_ptrs = Q + q_off + offs_m[:, None] * stride_qm + offs_d[None, :] * stride_qk
    k_ptrs = K + k_off + offs_d[:, None] * stride_kk + offs_n[None, :] * stride_kn
    v_ptrs = V + v_off + offs_n[:, None] * stride_vn + offs_d[None, :] * stride_vk
    m_i = tl.full([BLOCK_M], float("-inf"), dtype=tl.float32)
    l_i = tl.zeros([BLOCK_M], dtype=tl.float32) + 1.0
    acc = tl.zeros([BLOCK_M, HEAD_DIM], dtype=tl.float32)
    q = tl.load(q_ptrs)
    acc, l_i, m_i = _attn_fwd_inner(
        acc,
        l_i,
        m_i,
        q,
        k_ptrs,
        v_ptrs,
        sm_scale,
        stride_kn,
        stride_vn,
        start_m,
        seqlen_k,
        BLOCK_M,
        BLOCK_N,
        HEAD_DIM,
        CAUSAL,
    )
    acc = acc / l_i[:, None]
    lse = m_i + tl.math.log2(l_i) / 1.4426950408889634
    o_ptrs = (
        Out
        + off_hz * stride_oh
        + offs_m[:, None] * stride_om
        + offs_d[None, :] * stride_ok
    )
    tl.store(o_ptrs, acc.to(Out.dtype.element_ty))
    tl.store(Lse + off_hz * seqlen_q + offs_m, lse)

# config = {"BLOCK_M": 64, "BLOCK_N": 128, "HEAD_DIM": 512, "arch": "sm_90", "causal": false, "dtype": "fp8e4m3", "num_stages": 2, "num_warps": 8}
# arch = sm_90


// ===== COMPILED SASS (sm_90a) =====

	.target	sm_90a

	.elftype	@"ET_EXEC"


//--------------------- .note.nv.tkinfo           --------------------------
	.section	.note.nv.tkinfo,"",@"SHT_NOTE"
	.sectionflags	@"SHF_NOTE_NV_TKINFO"
	.tkinfo
        /*0018*/ 	.word	0x00000002
        /*0030*/ 	.string	""
        /*0030*/ 	.string	"ptxas"
        /*0030*/ 	.string	"Cuda compilation tools, release 13.0, V13.0.88"
        /*0030*/ 	.string	"Build cuda_13.0.r13.0/compiler.36424714_0"
        /*0030*/ 	.string	"-v  -suppress-debug-info  -lineinfo  -arch sm_90a "



//--------------------- .note.nv.cuinfo           --------------------------
	.section	.note.nv.cuinfo,"",@"SHT_NOTE"
	.sectionflags	@"SHF_NOTE_NV_CUINFO"
        /*0018*/ 	.short	0x0002
        /*001a*/ 	.short	0x005a
        /*001c*/ 	.short	0x0082
	.zero		2


//--------------------- .nv.info                  --------------------------
	.section	.nv.info,"",@"SHT_CUDA_INFO"
	.align	4


	//----- nvinfo : EIATTR_REGCOUNT
	.align		4
        /*0000*/ 	.byte	0x04, 0x2f
        /*0002*/ 	.short	(.L_2 - .L_1)
	.align		4
.L_1:
        /*0004*/ 	.word	index@(attn_fwd)
        /*0008*/ 	.word	0x000000ff


	//----- nvinfo : EIATTR_FRAME_SIZE
	.align		4
.L_2:
        /*000c*/ 	.byte	0x04, 0x11
        /*000e*/ 	.short	(.L_4 - .L_3)
	.align		4
.L_3:
        /*0010*/ 	.word	index@(attn_fwd)
        /*0014*/ 	.word	0x00000ea0


	//----- nvinfo : EIATTR_MIN_STACK_SIZE
	.align		4
.L_4:
        /*0018*/ 	.byte	0x04, 0x12
        /*001a*/ 	.short	(.L_6 - .L_5)
	.align		4
.L_5:
        /*001c*/ 	.word	index@(attn_fwd)
        /*0020*/ 	.word	0x00000ea0
.L_6:


//--------------------- .nv.compat                --------------------------
	.section	.nv.compat,"",@"SHT_CUDA_COMPAT_INFO"
	.align	4
        /*0000*/ 	.byte	0x02, 0x09, 0x01, 0x00, 0x02, 0x02, 0x04, 0x00, 0x02, 0x05, 0x05, 0x00, 0x03, 0x07, 0x01, 0x01
        /*0010*/ 	.byte	0x02, 0x03, 0x00, 0x00, 0x02, 0x06, 0x01, 0x00, 0x04, 0x0b, 0x08, 0x00, 0x00, 0x00, 0x00, 0x00
        /*0020*/ 	.byte	0x00, 0x00, 0x00, 0x00


//--------------------- .nv.info.attn_fwd         --------------------------
	.section	.nv.info.attn_fwd,"",@"SHT_CUDA_INFO"
	.sectionflags	@""
	.align	4


	//----- nvinfo : EIATTR_CUDA_API_VERSION
	.align		4
        /*0000*/ 	.byte	0x04, 0x37
        /*0002*/ 	.short	(.L_8 - .L_7)
.L_7:
        /*0004*/ 	.word	0x00000082


	//----- nvinfo : EIATTR_KPARAM_INFO
	.align		4
.L_8:
        /*0008*/ 	.byte	0x04, 0x17
        /*000a*/ 	.short	(.L_10 - .L_9)
.L_9:
        /*000c*/ 	.word	0x00000000
        /*0010*/ 	.short	0x0019
        /*0012*/ 	.short	0x0080
        /*0014*/ 	.byte	0x00, 0xf4, 0x21, 0x00


	//----- nvinfo : EIATTR_KPARAM_INFO
	.align		4
.L_10:
        /*0018*/ 	.byte	0x04, 0x17
        /*001a*/ 	.short	(.L_12 - .L_11)
.L_11:
        /*001c*/ 	.word	0x00000000
        /*0020*/ 	.short	0x0018
        /*0022*/ 	.short	0x0078
        /*0024*/ 	.byte	0x00, 0xf4, 0x21, 0x00


	//----- nvinfo : EIATTR_KPARAM_INFO
	.align		4
.L_12:
        /*0028*/ 	.byte	0x04, 0x17
        /*002a*/ 	.short	(.L_14 - .L_13)
.L_13:
        /*002c*/ 	.word	0x00000000
        /*0030*/ 	.short	0x0017
        /*0032*/ 	.short	0x0070
        /*0034*/ 	.byte	0x00, 0xf0, 0x11, 0x00


	//----- nvinfo : EIATTR_KPARAM_INFO
	.align		4
.L_14:
        /*0038*/ 	.byte	0x04, 0x17
        /*003a*/ 	.short	(.L_16 - .L_15)
.L_15:
        /*003c*/ 	.word	0x00000000
        /*0040*/ 	.short	0x0016
        /*0042*/ 	.short	0x006c
        /*0044*/ 	.byte	0x00, 0xf0, 0x11, 0x00


	//----- nvinfo : EIATTR_KPARAM_INFO
	.align		4
.L_16:
        /*0048*/ 	.byte	0x04, 0x17
        /*004a*/ 	.short	(.L_18 - .L_17)
.L_17:
        /*004c*/ 	.word	0x00000000
        /*0050*/ 	.short	0x0015
        /*0052*/ 	.short	0x0068
        /*0054*/ 	.byte	0x00, 0xf0, 0x11, 0x00


	//----- nvinfo : EIATTR_KPARAM_INFO
	.align		4
.L_18:
        /*0058*/ 	.byte	0x04, 0x17
        /*005a*/ 	.short	(.L_20 - .L_19)
.L_19:
        /*005c*/ 	.word	0x00000000
        /*0060*/ 	.short	0x0014
        /*0062*/ 	.short	0x0064
        /*0064*/ 	.byte	0x00, 0xf0, 0x11, 0x00


	//----- nvinfo : EIATTR_KPARAM_INFO
	.align		4
.L_20:
        /*0068*/ 	.byte	0x04, 0x17
        /*006a*/ 	.short	(.L_22 - .L_21)
.L_21:
        /*006c*/ 	.word	0x00000000
        /*0070*/ 	.short	0x0013
        /*0072*/ 	.short	0x0060
        /*0074*/ 	.byte	0x00, 0xf0, 0x11, 0x00


	//----- nvinfo : EIATTR_KPARAM_INFO
	.align		4
.L_22:
        /*0078*/ 	.byte	0x04, 0x17
        /*007a*/ 	.short	(.L_24 - .L_23)
.L_23:
        /*007c*/ 	.word	0x00000000
        /*0080*/ 	.short	0x0012
        /*0082*/ 	.short	0x005c
        /*0084*/ 	.byte	0x00, 0xf0, 0x11, 0x00


	//----- nvinfo : EIATTR_KPARAM_INFO
	.align		4
.L_24:
        /*0088*/ 	.byte	0x04, 0x17
        /*008a*/ 	.short	(.L_26 - .L_25)
.L_25:
        /*008c*/ 	.word	0x00000000
        /*0090*/ 	.short	0x0011
        /*0092*/ 	.short	0x0058
        /*0094*/ 	.byte	0x00, 0xf0, 0x11, 0x00


	//----- nvinfo : EIATTR_KPARAM_INFO
	.align		4
.L_26:
        /*0098*/ 	.byte	0x04, 0x17
        /*009a*/ 	.short	(.L_28 - .L_27)
.L_27:
        /*009c*/ 	.word	0x00000000
        /*00a0*/ 	.short	0x0010
        /*00a2*/ 	.short	0x0054
        /*00a4*/ 	.byte	0x00, 0xf0, 0x11, 0x00


	//----- nvinfo : EIATTR_KPARAM_INFO
	.align		4
.L_28:
        /*00a8*/ 	.byte	0x04, 0x17
        /*00aa*/ 	.short	(.L_30 - .L_29)
.L_29:
        /*00ac*/ 	.word	0x00000000
        /*00b0*/ 	.short	0x000f
        /*00b2*/ 	.short	0x0050
        /*00b4*/ 	.byte	0x00, 0xf0, 0x11, 0x00


	//----- nvinfo : EIATTR_KPARAM_INFO
	.align		4
.L_30:
        /*00b8*/ 	.byte	0x04, 0x17
        /*00ba*/ 	.short	(.L_32 - .L_31)
.L_31:
        /*00bc*/ 	.word	0x00000000
        /*00c0*/ 	.short	0x000e
        /*00c2*/ 	.short	0x004c
        /*00c4*/ 	.byte	0x00, 0xf0, 0x11, 0x00


	//----- nvinfo : EIATTR_KPARAM_INFO
	.align		4
.L_32:
        /*00c8*/ 	.byte	0x04, 0x17
        /*00ca*/ 	.short	(.L_34 - .L_33)
.L_33:
        /*00cc*/ 	.word	0x00000000
        /*00d0*/ 	.short	0x000d
        /*00d2*/ 	.short	0x0048
        /*00d4*/ 	.byte	0x00, 0xf0, 0x11, 0x00


	//----- nvinfo : EIATTR_KPARAM_INFO
	.align		4
.L_34:
        /*00d8*/ 	.byte	0x04, 0x17
        /*00da*/ 	.short	(.L_36 - .L_35)
.L_35:
        /*00dc*/ 	.word	0x00000000
        /*00e0*/ 	.short	0x000c
        /*00e2*/ 	.short	0x0044
        /*00e4*/ 	.byte	0x00, 0xf0, 0x11, 0x00


	//----- nvinfo : EIATTR_KPARAM_INFO
	.align		4
.L_36:
        /*00e8*/ 	.byte	0x04, 0x17
        /*00ea*/ 	.short	(.L_38 - .L_37)
.L_37:
        /*00ec*/ 	.word	0x00000000
        /*00f0*/ 	.short	0x000b
        /*00f2*/ 	.short	0x0040
        /*00f4*/ 	.byte	0x00, 0xf0, 0x11, 0x00


	//----- nvinfo : EIATTR_KPARAM_INFO
	.align		4
.L_38:
        /*00f8*/ 	.byte	0x04, 0x17
        /*00fa*/ 	.short	(.L_40 - .L_39)
.L_39:
        /*00fc*/ 	.word	0x00000000
        /*0100*/ 	.short	0x000a
        /*0102*/ 	.short	0x003c
        /*0104*/ 	.byte	0x00, 0xf0, 0x11, 0x00


	//----- nvinfo : EIATTR_KPARAM_INFO
	.align		4
.L_40:
        /*0108*/ 	.byte	0x04, 0x17
        /*010a*/ 	.short	(.L_42 - .L_41)
.L_41:
        /*010c*/ 	.word	0x00000000
        /*0110*/ 	.short	0x0009
        /*0112*/ 	.short	0x0038
        /*0114*/ 	.byte	0x00, 0xf0, 0x11, 0x00


	//----- nvinfo : EIATTR_KPARAM_INFO
	.align		4
.L_42:
        /*0118*/ 	.byte	0x04, 0x17
        /*011a*/ 	.short	(.L_44 - .L_43)
.L_43:
        /*011c*/ 	.word	0x00000000
        /*0120*/ 	.short	0x0008
        /*0122*/ 	.short	0x0034
        /*0124*/ 	.byte	0x00, 0xf0, 0x11, 0x00


	//----- nvinfo : EIATTR_KPARAM_INFO
	.align		4
.L_44:
        /*0128*/ 	.byte	0x04, 0x17
        /*012a*/ 	.short	(.L_46 - .L_45)
.L_45:
        /*012c*/ 	.word	0x00000000
        /*0130*/ 	.short	0x0007
        /*0132*/ 	.short	0x0030
        /*0134*/ 	.byte	0x00, 0xf0, 0x11, 0x00


	//----- nvinfo : EIATTR_KPARAM_INFO
	.align		4
.L_46:
        /*0138*/ 	.byte	0x04, 0x17
        /*013a*/ 	.short	(.L_48 - .L_47)
.L_47:
        /*013c*/ 	.word	0x00000000
        /*0140*/ 	.short	0x0006
        /*0142*/ 	.short	0x002c
        /*0144*/ 	.byte	0x00, 0xf0, 0x11, 0x00


	//----- nvinfo : EIATTR_KPARAM_INFO
	.align		4
.L_48:
        /*0148*/ 	.byte	0x04, 0x17
        /*014a*/ 	.short	(.L_50 - .L_49)
.L_49:
        /*014c*/ 	.word	0x00000000
        /*0150*/ 	.short	0x0005
        /*0152*/ 	.short	0x0028
        /*0154*/ 	.byte	0x00, 0xf0, 0x11, 0x00


	//----- nvinfo : EIATTR_KPARAM_INFO
	.align		4
.L_50:
        /*0158*/ 	.byte	0x04, 0x17
        /*015a*/ 	.short	(.L_52 - .L_51)
.L_51:
        /*015c*/ 	.word	0x00000000
        /*0160*/ 	.short	0x0004
        /*0162*/ 	.short	0x0020
        /*0164*/ 	.byte	0x00, 0xf4, 0x21, 0x00


	//----- nvinfo : EIATTR_KPARAM_INFO
	.align		4
.L_52:
        /*0168*/ 	.byte	0x04, 0x17
        /*016a*/ 	.short	(.L_54 - .L_53)
.L_53:
        /*016c*/ 	.word	0x00000000
        /*0170*/ 	.short	0x0003
        /*0172*/ 	.short	0x0018
        /*0174*/ 	.byte	0x00, 0xf4, 0x21, 0x00


	//----- nvinfo : EIATTR_KPARAM_INFO
	.align		4
.L_54:
        /*0178*/ 	.byte	0x04, 0x17
        /*017a*/ 	.short	(.L_56 - .L_55)
.L_55:
        /*017c*/ 	.word	0x00000000
        /*0180*/ 	.short	0x0002
        /*0182*/ 	.short	0x0010
        /*0184*/ 	.byte	0x00, 0xf4, 0x21, 0x00


	//----- nvinfo : EIATTR_KPARAM_INFO
	.align		4
.L_56:
        /*0188*/ 	.byte	0x04, 0x17
        /*018a*/ 	.short	(.L_58 - .L_57)
.L_57:
        /*018c*/ 	.word	0x00000000
        /*0190*/ 	.short	0x0001
        /*0192*/ 	.short	0x0008
        /*0194*/ 	.byte	0x00, 0xf4, 0x21, 0x00


	//----- nvinfo : EIATTR_KPARAM_INFO
	.align		4
.L_58:
        /*0198*/ 	.byte	0x04, 0x17
        /*019a*/ 	.short	(.L_60 - .L_59)
.L_59:
        /*019c*/ 	.word	0x00000000
        /*01a0*/ 	.short	0x0000
        /*01a2*/ 	.short	0x0000
        /*01a4*/ 	.byte	0x00, 0xf4, 0x21, 0x00


	//----- nvinfo : EIATTR_SPARSE_MMA_MASK
	.align		4
.L_60:
        /*01a8*/ 	.byte	0x03, 0x50
        /*01aa*/ 	.short	0x0000


	//----- nvinfo : EIATTR_MAXREG_COUNT
	.align		4
        /*01ac*/ 	.byte	0x03, 0x1b
        /*01ae*/ 	.short	0x00ff


	//----- nvinfo : EIATTR_NUM_BARRIERS
	.align		4
        /*01b0*/ 	.byte	0x02, 0x4c
        /*01b2*/ 	.byte	0x01
	.zero		1


	//----- nvinfo : EIATTR_ANNOTATIONS
	.align		4
        /*01b4*/ 	.byte	0x04, 0x55
        /*01b6*/ 	.short	(.L_62 - .L_61)


	//   ....[0]....
.L_61:
        /*01b8*/ 	.word	0x00000001
        /*01bc*/ 	.byte	0x00, 0x2d, 0x00, 0x00, 0x01, 0x00, 0x00, 0x00, 0x10, 0x2d, 0x00, 0x00, 0x01, 0x00, 0x00, 0x00
        /* <DEDUP_REMOVED lines=1051> */
        /*437c*/ 	.byte	0xc0, 0xf1, 0x01, 0x00


	//----- nvinfo : EIATTR_MERCURY_ISA_VERSION
	.align		4
.L_62:
        /*4380*/ 	.byte	0x03, 0x5f
        /*4382*/ 	.short	0x0101


	//----- nvinfo : EIATTR_COOP_GROUP_MASK_REGIDS
	.align		4
        /*4384*/ 	.byte	0x04, 0x29
        /*4386*/ 	.short	(.L_64 - .L_63)


	//   ....[0]....
.L_63:
        /*4388*/ 	.word	0xffffffff


	//   ....[1]....
        /*438c*/ 	.word	0xffffffff


	//   ....[2]....
        /*4390*/ 	.word	0xffffffff


	//   ....[3]....
        /*4394*/ 	.word	0xffffffff


	//   ....[4]....
        /*4398*/ 	.word	0xffffffff


	//   ....[5]....
        /*439c*/ 	.word	0xffffffff


	//   ....[6]....
        /*43a0*/ 	.word	0xffffffff


	//   ....[7]....
        /*43a4*/ 	.word	0xffffffff


	//   ....[8]....
        /*43a8*/ 	.word	0xffffffff


	//   ....[9]....
        /*43ac*/ 	.word	0xffffffff


	//   ....[10]....
        /*43b0*/ 	.word	0xffffffff


	//   ....[11]....
        /*43b4*/ 	.word	0xffffffff


	//   ....[12]....
        /*43b8*/ 	.word	0xffffffff


	//   ....[13]....
        /*43bc*/ 	.word	0xffffffff


	//   ....[14]....
        /*43c0*/ 	.word	0xffffffff


	//   ....[15]....
        /*43c4*/ 	.word	0xffffffff


	//   ....[16]....
        /*43c8*/ 	.word	0xffffffff


	//   ....[17]....
        /*43cc*/ 	.word	0xffffffff


	//   ....[18]....
        /*43d0*/ 	.word	0xffffffff


	//   ....[19]....
        /*43d4*/ 	.word	0xffffffff


	//   ....[20]....
        /*43d8*/ 	.word	0xffffffff


	//   ....[21]....
        /*43dc*/ 	.word	0xffffffff


	//   ....[22]....
        /*43e0*/ 	.word	0xffffffff


	//   ....[23]....
        /*43e4*/ 	.word	0xffffffff


	//----- nvinfo : EIATTR_COOP_GROUP_INSTR_OFFSETS
	.align		4
.L_64:
        /*43e8*/ 	.byte	0x04, 0x28
        /*43ea*/ 	.short	(.L_66 - .L_65)


	//   ....[0]....
.L_65:
        /*43ec*/ 	.word	0x0001b7e0


	//   ....[1]....
        /*43f0*/ 	.word	0x0001b860


	//   ....[2]....
        /*43f4*/ 	.word	0x0001c2c0


	//   ....[3]....
        /*43f8*/ 	.word	0x0001c2e0


	//   ....[4]....
        /*43fc*/ 	.word	0x0001dd30


	//   ....[5]....
        /*4400*/ 	.word	0x0001dd60


	//   ....[6]....
        /*4404*/ 	.word	0x0001dd90


	//   ....[7]....
        /*4408*/ 	.word	0x0001ddc0


	//   ....[8]....
        /*440c*/ 	.word	0x0001ddf0


	//   ....[9]....
        /*4410*/ 	.word	0x0001de20


	//   ....[10]....
        /*4414*/ 	.word	0x0001de50


	//   ....[11]....
        /*4418*/ 	.word	0x0001de80


	//   ....[12]....
        /*441c*/ 	.word	0x0001e020


	//   ....[13]....
        /*4420*/ 	.word	0x0001e030


	//   ....[14]....
        /*4424*/ 	.word	0x0001e070


	//   ....[15]....
        /*4428*/ 	.word	0x0001e080


	//   ....[16]....
        /*442c*/ 	.word	0x0001e090


	//   ....[17]....
        /*4430*/ 	.word	0x0001e0a0


	//   ....[18]....
        /*4434*/ 	.word	0x0001e190


	//   ....[19]....
        /*4438*/ 	.word	0x0001e1d0


	//   ....[20]....
        /*443c*/ 	.word	0x0001f040


	//   ....[21]....
        /*4440*/ 	.word	0x0001f050


	//   ....[22]....
        /*4444*/ 	.word	0x0001f080


	//   ....[23]....
        /*4448*/ 	.word	0x0001f090


	//----- nvinfo : EIATTR_EXIT_INSTR_OFFSETS
	.align		4
.L_66:
        /*444c*/ 	.byte	0x04, 0x1c
        /*444e*/ 	.short	(.L_68 - .L_67)


	//   ....[0]....
.L_67:
        /*4450*/ 	.word	0x00025ad0


	//   ....[1]....
        /*4454*/ 	.word	0x00025b80


	//----- nvinfo : EIATTR_REQNTID
	.align		4
.L_68:
        /*4458*/ 	.byte	0x04, 0x10
        /*445a*/ 	.short	(.L_70 - .L_69)
.L_69:
        /*445c*/ 	.word	0x00000100
        /*4460*/ 	.word	0x00000001
        /*4464*/ 	.word	0x00000001


	//----- nvinfo : EIATTR_CBANK_PARAM_SIZE
	.align		4
.L_70:
        /*4468*/ 	.byte	0x03, 0x19
        /*446a*/ 	.short	0x0088


	//----- nvinfo : EIATTR_PARAM_CBANK
	.align		4
        /*446c*/ 	.byte	0x04, 0x0a
        /*446e*/ 	.short	(.L_72 - .L_71)
	.align		4
.L_71:
        /*4470*/ 	.word	index@(.nv.constant0.attn_fwd)
        /*4474*/ 	.short	0x0210
        /*4476*/ 	.short	0x0088


	//----- nvinfo : EIATTR_SW_WAR
	.align		4
.L_72:
        /*4478*/ 	.byte	0x04, 0x36
        /*447a*/ 	.short	(.L_74 - .L_73)
.L_73:
        /*447c*/ 	.word	0x00000008
.L_74:


//--------------------- .nv.callgraph             --------------------------
	.section	.nv.callgraph,"",@"SHT_CUDA_CALLGRAPH"
	.align	4
	.sectionentsize	8
	.align		4
        /*0000*/ 	.word	0x00000000
	.align		4
        /*0004*/ 	.word	0xffffffff
	.align		4
        /*0008*/ 	.word	0x00000000
	.align		4
        /*000c*/ 	.word	0xfffffffe
	.align		4
        /*0010*/ 	.word	0x00000000
	.align		4
        /*0014*/ 	.word	0xfffffffd
	.align		4
        /*0018*/ 	.word	0x00000000
	.align		4
        /*001c*/ 	.word	0xfffffffc


//--------------------- .nv.constant4             --------------------------
	.section	.nv.constant4,"a",@progbits
	.align	8
	.align		8
.nv.constant4:
        /*0000*/ 	.dword	_$_str


//--------------------- .text.attn_fwd            --------------------------
	.section	.text.attn_fwd,"ax",@progbits
	.align	128
        .global         attn_fwd
        .type           attn_fwd,@function
        .size           attn_fwd,(.L_x_3 - attn_fwd)
        .other          attn_fwd,@"STO_CUDA_ENTRY STV_DEFAULT"
attn_fwd:
.text.attn_fwd:
[----:B------:R-:W0:Y:S01]  /*0000*/  LDC R1, c[0x0][0x28] ;  /* 0x00000a00ff017b82 */ /* 0x000e220000000800 */
[----:B------:R-:W1:Y:S07]  /*0010*/  S2R R217, SR_TID.X ;  /* 0x0000000000d97919 */ /* 0x000e6e0000002100 */
[----:B------:R-:W2:Y:S01]  /*0020*/  LDC.64 R4, c[0x0][0x240] ;  /* 0x00009000ff047b82 */ /* 0x000ea20000000a00 */
[----:B------:R-:W-:Y:S01]  /*0030*/  ULDC.64 UR4, c[0x0][0x208] ;  /* 0x0000820000047ab9 */ /* 0x000fe20000000a00 */
[----:B0-----:R-:W-:Y:S01]  /*0040*/  VIADD R1, R1, 0xfffff160 ;  /* 0xfffff16001017836 */ /* 0x001fe20000000000 */
[----:B------:R-:W0:Y:S01]  /*0050*/  S2R R3, SR_CTAID.X ;  /* 0x0000000000037919 */ /* 0x000e220000002500 */
[----:B------:R-:W2:Y:S04]  /*0060*/  S2R R216, SR_CTAID.Y ;  /* 0x0000000000d87919 */ /* 0x000ea80000002600 */
[----:B------:R-:W3:Y:S08]  /*0070*/  LDC.64 R8, c[0x0][0x210] ;  /* 0x00008400ff087b82 */ /* 0x000ef00000000a00 */
[----:B------:R-:W4:Y:S08]  /*0080*/  LDC R7, c[0x0][0x248] ;  /* 0x00009200ff077b82 */ /* 0x000f300000000800 */
[----:B------:R-:W5:Y:S01]  /*0090*/  LDC R218, c[0x0][0x280] ;  /* 0x0000a000ffda7b82 */ /* 0x000f620000000800 */
[----:B-1----:R-:W-:-:S02]  /*00a0*/  LOP3.LUT R0, R217, 0x3f, RZ, 0xc0, !PT ;  /* 0x0000003fd9007812 */ /* 0x002fc400078ec0ff */
[----:B------:R-:W-:-:S03]  /*00b0*/  LEA.HI R6, R217, 0x1fc, RZ, 0x1a ;  /* 0x000001fcd9067811 */ /* 0x000fc600078fd0ff */
[----:B0-----:R-:W-:Y:S02]  /*00c0*/  IMAD R2, R3, 0x40, R0 ;  /* 0x0000004003027824 */ /* 0x001fe400078e0200 */
[----:B--2---:R-:W-:Y:S02]  /*00d0*/  IMAD R3, R216, R4, RZ ;  /* 0x00000004d8037224 */ /* 0x004fe400078e02ff */
[----:B------:R-:W-:Y:S01]  /*00e0*/  IMAD R4, R2, R5, RZ ;  /* 0x0000000502047224 */ /* 0x000fe200078e02ff */
[----:B------:R-:W-:Y:S01]  /*00f0*/  SHF.R.U32.HI R2, RZ, 0x6, R217 ;  /* 0x00000006ff027819 */ /* 0x000fe200000116d9 */
[----:B----4-:R-:W-:-:S03]  /*0100*/  IMAD R6, R6, R7, RZ ;  /* 0x0000000706067224 */ /* 0x010fc600078e02ff */
[----:B------:R-:W-:Y:S02]  /*0110*/  SGXT.U32 R2, R2, 0x2 ;  /* 0x000000020202781a */ /* 0x000fe40000000000 */
[--C-:B---3--:R-:W-:Y:S02]  /*0120*/  IADD3 R5, P0, P1, R4, R8, R3.reuse ;  /* 0x0000000804057210 */ /* 0x108fe4000791e003 */
[----:B------:R-:W-:Y:S02]  /*0130*/  SHF.R.S32.HI R8, RZ, 0x1f, R3 ;  /* 0x0000001fff087819 */ /* 0x000fe40000011403 */
[----:B------:R-:W-:Y:S01]  /*0140*/  SHF.R.S32.HI R3, RZ, 0x1f, R4 ;  /* 0x0000001fff037819 */ /* 0x000fe20000011404 */
[----:B------:R-:W-:Y:S01]  /*0150*/  IMAD R4, R2, R7, RZ ;  /* 0x0000000702047224 */ /* 0x000fe200078e02ff */
[----:B------:R-:W-:Y:S02]  /*0160*/  LEA.HI R14, R217, 0x8c, RZ, 0x1a ;  /* 0x0000008cd90e7811 */ /* 0x000fe400078fd0ff */
[----:B------:R-:W-:Y:S01]  /*0170*/  IADD3.X R3, R3, R9, R8, P0, P1 ;  /* 0x0000000903037210 */ /* 0x000fe200007e2408 */
[----:B------:R-:W-:Y:S01]  /*0180*/  IMAD R50, R7, 0x4, R4 ;  /* 0x0000000407327824 */ /* 0x000fe200078e0204 */
[----:B------:R-:W-:Y:S01]  /*0190*/  IADD3 R16, P1, R6, R5, RZ ;  /* 0x0000000506107210 */ /* 0x000fe20007f3e0ff */
[----:B------:R-:W-:Y:S01]  /*01a0*/  IMAD R24, R14, R7, RZ ;  /* 0x000000070e187224 */ /* 0x000fe200078e02ff */
[----:B------:R-:W-:-:S02]  /*01b0*/  LEA.HI R8, R217, 0xc, RZ, 0x1a ;  /* 0x0000000cd9087811 */ /* 0x000fc400078fd0ff */
[----:B------:R-:W-:Y:S02]  /*01c0*/  LEA.HI.X.SX32 R17, R6, R3, 0x1, P1 ;  /* 0x0000000306117211 */ /* 0x000fe400008f0eff */
[C---:B------:R-:W-:Y:S02]  /*01d0*/  LEA.HI R18, R217.reuse, 0x10c, RZ, 0x1a ;  /* 0x0000010cd9127811 */ /* 0x040fe400078fd0ff */
[----:B------:R-:W-:Y:S02]  /*01e0*/  IADD3 R12, P1, R50, R5, RZ ;  /* 0x00000005320c7210 */ /* 0x000fe40007f3e0ff */
[----:B------:R-:W-:Y:S01]  /*01f0*/  LEA.HI R20, R217, 0x18c, RZ, 0x1a ;  /* 0x0000018cd9147811 */ /* 0x000fe200078fd0ff */
[----:B------:R-:W-:Y:S01]  /*0200*/  IMAD R22, R8, R7, RZ ;  /* 0x0000000708167224 */ /* 0x000fe200078e02ff */
[----:B------:R-:W-:Y:S01]  /*0210*/  IADD3 R10, P0, R4, R5, RZ ;  /* 0x00000005040a7210 */ /* 0x000fe20007f1e0ff */
[----:B------:R-:W-:Y:S01]  /*0220*/  IMAD R28, R18, R7, RZ ;  /* 0x00000007121c7224 */ /* 0x000fe200078e02ff */
[----:B------:R-:W-:Y:S01]  /*0230*/  LEA.HI.X.SX32 R13, R50, R3, 0x1, P1 ;  /* 0x00000003320d7211 */ /* 0x000fe200008f0eff */
[----:B------:R-:W-:Y:S01]  /*0240*/  IMAD R20, R20, R7, RZ ;  /* 0x0000000714147224 */ /* 0x000fe200078e02ff */
[----:B------:R-:W-:-:S02]  /*0250*/  IADD3 R18, P1, R24, R5, RZ ;  /* 0x0000000518127210 */ /* 0x000fc40007f3e0ff */
[----:B------:R-:W-:Y:S01]  /*0260*/  LEA.HI.X.SX32 R11, R4, R3, 0x1, P0 ;  /* 0x00000003040b7211 */ /* 0x000fe200000f0eff */
[----:B------:R-:W2:Y:S01]  /*0270*/  LDG.E.U8 R8, desc[UR4][R12.64] ;  /* 0x000000040c087981 */ /* 0x000ea2000c1e1100 */
[----:B------:R-:W-:Y:S02]  /*0280*/  IADD3 R14, P0, R22, R5, RZ ;  /* 0x00000005160e7210 */ /* 0x000fe40007f1e0ff */
[----:B------:R-:W-:Y:S01]  /*0290*/  LEA.HI.X.SX32 R19, R24, R3, 0x1, P1 ;  /* 0x0000000318137211 */ /* 0x000fe200008f0eff */
[----:B------:R0:W3:Y:S01]  /*02a0*/  LDG.E.U8 R4, desc[UR4][R16.64] ;  /* 0x0000000410047981 */ /* 0x0000e2000c1e1100 */
[----:B------:R-:W-:Y:S02]  /*02b0*/  IADD3 R26, P1, R20, R5, RZ ;  /* 0x00000005141a7210 */ /* 0x000fe40007f3e0ff */
[----:B------:R-:W-:Y:S01]  /*02c0*/  LEA.HI.X.SX32 R15, R22, R3, 0x1, P0 ;  /* 0x00000003160f7211 */ /* 0x000fe200000f0eff */
[----:B------:R1:W4:Y:S01]  /*02d0*/  LDG.E.U8 R6, desc[UR4][R10.64] ;  /* 0x000000040a067981 */ /* 0x000322000c1e1100 */
[----:B------:R-:W-:-:S02]  /*02e0*/  IADD3 R22, P0, R28, R5, RZ ;  /* 0x000000051c167210 */ /* 0x000fc40007f1e0ff */
[C---:B------:R-:W-:Y:S01]  /*02f0*/  LEA.HI R24, R217.reuse, 0x11c, RZ, 0x1a ;  /* 0x0000011cd9187811 */ /* 0x040fe200078fd0ff */
[----:B------:R5:W3:Y:S01]  /*0300*/  LDG.E.U8 R9, desc[UR4][R14.64] ;  /* 0x000000040e097981 */ /* 0x000ae2000c1e1100 */
[C---:B0-----:R-:W-:Y:S02]  /*0310*/  LEA.HI R16, R217.reuse, 0x1c, RZ, 0x1a ;  /* 0x0000001cd9107811 */ /* 0x041fe400078fd0ff */
[----:B------:R-:W-:Y:S01]  /*0320*/  LEA.HI.X.SX32 R27, R20, R3, 0x1, P1 ;  /* 0x00000003141b7211 */ /* 0x000fe200008f0eff */
[----:B------:R0:W3:Y:S01]  /*0330*/  LDG.E.U8 R12, desc[UR4][R18.64] ;  /* 0x00000004120c7981 */ /* 0x0000e2000c1e1100 */
[C---:B------:R-:W-:Y:S01]  /*0340*/  LEA.HI R20, R217.reuse, 0x9c, RZ, 0x1a ;  /* 0x0000009cd9147811 */ /* 0x040fe200078fd0ff */
[----:B-1----:R-:W-:Y:S01]  /*0350*/  IMAD R10, R16, R7, RZ ;  /* 0x00000007100a7224 */ /* 0x002fe200078e02ff */
[----:B------:R-:W-:Y:S01]  /*0360*/  LEA.HI.X.SX32 R23, R28, R3, 0x1, P0 ;  /* 0x000000031c177211 */ /* 0x000fe200000f0eff */
[-C--:B------:R-:W-:Y:S01]  /*0370*/  IMAD R32, R24, R7.reuse, RZ ;  /* 0x0000000718207224 */ /* 0x080fe200078e02ff */
[C---:B------:R-:W-:Y:S01]  /*0380*/  LEA.HI R28, R217.reuse, 0x19c, RZ, 0x1a ;  /* 0x0000019cd91c7811 */ /* 0x040fe200078fd0ff */
[----:B------:R-:W-:Y:S01]  /*0390*/  IMAD R30, R20, R7, RZ ;  /* 0x00000007141e7224 */ /* 0x000fe200078e02ff */
[----:B------:R-:W-:Y:S01]  /*03a0*/  IADD3 R16, P0, R10, R5, RZ ;  /* 0x000000050a107210 */ /* 0x000fe20007f1e0ff */
[----:B------:R1:W3:Y:S01]  /*03b0*/  LDG.E.U8 R11, desc[UR4][R22.64] ;  /* 0x00000004160b7981 */ /* 0x0002e2000c1e1100 */
[----:B-----5:R-:W-:-:S02]  /*03c0*/  LEA.HI R14, R217, 0x2c, RZ, 0x1a ;  /* 0x0000002cd90e7811 */ /* 0x020fc400078fd0ff */
[----:B------:R-:W-:Y:S02]  /*03d0*/  LEA.HI.X.SX32 R17, R10, R3, 0x1, P0 ;  /* 0x000000030a117211 */ /* 0x000fe400000f0eff */
[-C--:B------:R-:W-:Y:S01]  /*03e0*/  IADD3 R24, P1, R32, R5.reuse, RZ ;  /* 0x0000000520187210 */ /* 0x080fe20007f3e0ff */
[----:B------:R5:W3:Y:S01]  /*03f0*/  LDG.E.U8 R10, desc[UR4][R26.64] ;  /* 0x000000041a0a7981 */ /* 0x000ae2000c1e1100 */
[----:B0-----:R-:W-:Y:S02]  /*0400*/  LEA.HI R18, R217, 0xac, RZ, 0x1a ;  /* 0x000000acd9127811 */ /* 0x001fe400078fd0ff */
[----:B------:R-:W-:Y:S01]  /*0410*/  IADD3 R20, P0, R30, R5, RZ ;  /* 0x000000051e147210 */ /* 0x000fe20007f1e0ff */
[-C--:B-1----:R-:W-:Y:S01]  /*0420*/  IMAD R22, R28, R7.reuse, RZ ;  /* 0x000000071c167224 */ /* 0x082fe200078e02ff */
[----:B------:R-:W3:Y:S01]  /*0430*/  LDG.E.U8 R13, desc[UR4][R16.64] ;  /* 0x00000004100d7981 */ /* 0x000ee2000c1e1100 */
[----:B------:R-:W-:Y:S01]  /*0440*/  IMAD R28, R14, R7, RZ ;  /* 0x000000070e1c7224 */ /* 0x000fe200078e02ff */
[----:B------:R-:W-:Y:S01]  /*0450*/  LEA.HI.X.SX32 R25, R32, R3, 0x1, P1 ;  /* 0x0000000320197211 */ /* 0x000fe200008f0eff */
[----:B------:R-:W-:Y:S01]  /*0460*/  IMAD R32, R18, R7, RZ ;  /* 0x0000000712207224 */ /* 0x000fe200078e02ff */
[----:B------:R-:W-:-:S02]  /*0470*/  LEA.HI.X.SX32 R21, R30, R3, 0x1, P0 ;  /* 0x000000031e157211 */ /* 0x000fc400000f0eff */
[-C--:B------:R-:W-:Y:S02]  /*0480*/  IADD3 R18, P0, R28, R5.reuse, RZ ;  /* 0x000000051c127210 */ /* 0x080fe40007f1e0ff */
[----:B-----5:R-:W-:Y:S01]  /*0490*/  IADD3 R26, P2, R22, R5, RZ ;  /* 0x00000005161a7210 */ /* 0x020fe20007f5e0ff */
[----:B------:R-:W5:Y:S01]  /*04a0*/  LDG.E.U8 R14, desc[UR4][R20.64] ;  /* 0x00000004140e7981 */ /* 0x000f62000c1e1100 */
[-C--:B------:R-:W-:Y:S02]  /*04b0*/  LEA.HI.X.SX32 R19, R28, R3.reuse, 0x1, P0 ;  /* 0x000000031c137211 */ /* 0x080fe400000f0eff */
[C---:B------:R-:W-:Y:S01]  /*04c0*/  LEA.HI R28, R217.reuse, 0x12c, RZ, 0x1a ;  /* 0x0000012cd91c7811 */ /* 0x040fe200078fd0ff */
[----:B------:R0:W5:Y:S01]  /*04d0*/  LDG.E.U8 R16, desc[UR4][R24.64] ;  /* 0x0000000418107981 */ /* 0x000162000c1e1100 */
[----:B------:R-:W-:Y:S02]  /*04e0*/  LEA.HI.X.SX32 R27, R22, R3, 0x1, P2 ;  /* 0x00000003161b7211 */ /* 0x000fe400010f0eff */
[----:B------:R-:W-:Y:S01]  /*04f0*/  IADD3 R22, P1, R32, R5, RZ ;  /* 0x0000000520167210 */ /* 0x000fe20007f3e0ff */
[----:B------:R-:W-:Y:S01]  /*0500*/  IMAD R36, R28, R7, RZ ;  /* 0x000000071c247224 */ /* 0x000fe200078e02ff */
[C---:B------:R-:W-:Y:S01]  /*0510*/  LEA.HI R30, R217.reuse, 0x1ac, RZ, 0x1a ;  /* 0x000001acd91e7811 */ /* 0x040fe200078fd0ff */
[----:B------:R1:W5:Y:S01]  /*0520*/  LDG.E.U8 R15, desc[UR4][R26.64] ;  /* 0x000000041a0f7981 */ /* 0x000362000c1e1100 */
[----:B------:R-:W-:-:S02]  /*0530*/  LEA.HI R28, R217, 0x3c, RZ, 0x1a ;  /* 0x0000003cd91c7811 */ /* 0x000fc400078fd0ff */
[----:B------:R-:W-:Y:S01]  /*0540*/  LEA.HI.X.SX32 R23, R32, R3, 0x1, P1 ;  /* 0x0000000320177211 */ /* 0x000fe200008f0eff */
[-C--:B------:R-:W-:Y:S01]  /*0550*/  IMAD R38, R30, R7.reuse, RZ ;  /* 0x000000071e267224 */ /* 0x080fe200078e02ff */
[C---:B------:R-:W-:Y:S01]  /*0560*/  LEA.HI R32, R217.reuse, 0xbc, RZ, 0x1a ;  /* 0x000000bcd9207811 */ /* 0x040fe200078fd0ff */
[----:B------:R-:W-:Y:S01]  /*0570*/  IMAD R34, R28, R7, RZ ;  /* 0x000000071c227224 */ /* 0x000fe200078e02ff */
[----:B0-----:R-:W-:Y:S01]  /*0580*/  IADD3 R24, P0, R36, R5, RZ ;  /* 0x0000000524187210 */ /* 0x001fe20007f1e0ff */
[----:B------:R0:W5:Y:S01]  /*0590*/  LDG.E.U8 R20, desc[UR4][R22.64] ;  /* 0x0000000416147981 */ /* 0x000162000c1e1100 */
[----:B------:R-:W-:Y:S01]  /*05a0*/  LEA.HI R28, R217, 0x13c, RZ, 0x1a ;  /* 0x0000013cd91c7811 */ /* 0x000fe200078fd0ff */
[----:B------:R-:W-:Y:S01]  /*05b0*/  IMAD R32, R32, R7, RZ ;  /* 0x0000000720207224 */ /* 0x000fe200078e02ff */
[----:B------:R-:W-:Y:S01]  /*05c0*/  IADD3 R30, P1, R38, R5, RZ ;  /* 0x00000005261e7210 */ /* 0x000fe20007f3e0ff */
[----:B------:R-:W5:Y:S01]  /*05d0*/  LDG.E.U8 R17, desc[UR4][R18.64] ;  /* 0x0000000412117981 */ /* 0x000f62000c1e1100 */
[----:B------:R-:W-:Y:S01]  /*05e0*/  LEA.HI.X.SX32 R25, R36, R3, 0x1, P0 ;  /* 0x0000000324197211 */ /* 0x000fe200000f0eff */
[----:B------:R-:W-:Y:S01]  /*05f0*/  IMAD R36, R28, R7, RZ ;  /* 0x000000071c247224 */ /* 0x000fe200078e02ff */
[----:B-1----:R-:W-:-:S02]  /*0600*/  IADD3 R26, P0, R34, R5, RZ ;  /* 0x00000005221a7210 */ /* 0x002fc40007f1e0ff */
[----:B------:R-:W-:Y:S02]  /*0610*/  LEA.HI.X.SX32 R31, R38, R3, 0x1, P1 ;  /* 0x00000003261f7211 */ /* 0x000fe400008f0eff */
[----:B0-----:R-:W-:Y:S02]  /*0620*/  IADD3 R22, P1, R32, R5, RZ ;  /* 0x0000000520167210 */ /* 0x001fe40007f3e0ff */
[----:B------:R-:W-:Y:S01]  /*0630*/  LEA.HI.X.SX32 R27, R34, R3, 0x1, P0 ;  /* 0x00000003221b7211 */ /* 0x000fe200000f0eff */
[----:B------:R-:W5:Y:S01]  /*0640*/  LDG.E.U8 R18, desc[UR4][R30.64] ;  /* 0x000000041e127981 */ /* 0x000f62000c1e1100 */
[C---:B------:R-:W-:Y:S02]  /*0650*/  LEA.HI R34, R217.reuse, 0x1bc, RZ, 0x1a ;  /* 0x000001bcd9227811 */ /* 0x040fe400078fd0ff */
[----:B------:R-:W-:Y:S01]  /*0660*/  IADD3 R28, P0, R36, R5, RZ ;  /* 0x00000005241c7210 */ /* 0x000fe20007f1e0ff */
[----:B------:R0:W5:Y:S01]  /*0670*/  LDG.E.U8 R21, desc[UR4][R26.64] ;  /* 0x000000041a157981 */ /* 0x000162000c1e1100 */
[----:B------:R-:W-:Y:S01]  /*0680*/  LEA.HI.X.SX32 R23, R32, R3, 0x1, P1 ;  /* 0x0000000320177211 */ /* 0x000fe200008f0eff */
[----:B------:R-:W-:Y:S01]  /*0690*/  IMAD R40, R34, R7, RZ ;  /* 0x0000000722287224 */ /* 0x000fe200078e02ff */
[----:B------:R-:W-:Y:S01]  /*06a0*/  LEA.HI R32, R217, 0x4c, RZ, 0x1a ;  /* 0x0000004cd9207811 */ /* 0x000fe200078fd0ff */
[----:B------:R-:W5:Y:S01]  /*06b0*/  LDG.E.U8 R19, desc[UR4][R24.64] ;  /* 0x0000000418137981 */ /* 0x000f62000c1e1100 */
[----:B------:R-:W-:-:S02]  /*06c0*/  LEA.HI.X.SX32 R29, R36, R3, 0x1, P0 ;  /* 0x00000003241d7211 */ /* 0x000fc400000f0eff */
[C---:B------:R-:W-:Y:S01]  /*06d0*/  LEA.HI R36, R217.reuse, 0xcc, RZ, 0x1a ;  /* 0x000000ccd9247811 */ /* 0x040fe200078fd0ff */
[----:B------:R-:W-:Y:S01]  /*06e0*/  IMAD R38, R32, R7, RZ ;  /* 0x0000000720267224 */ /* 0x000fe200078e02ff */
[----:B------:R-:W-:Y:S01]  /*06f0*/  IADD3 R34, P1, R40, R5, RZ ;  /* 0x0000000528227210 */ /* 0x000fe20007f3e0ff */
[----:B------:R-:W5:Y:S01]  /*0700*/  LDG.E.U8 R22, desc[UR4][R22.64] ;  /* 0x0000000416167981 */ /* 0x000f62000c1e1100 */
[C---:B------:R-:W-:Y:S01]  /*0710*/  LEA.HI R32, R217.reuse, 0x14c, RZ, 0x1a ;  /* 0x0000014cd9207811 */ /* 0x040fe200078fd0ff */
[----:B------:R-:W-:Y:S01]  /*0720*/  IMAD R36, R36, R7, RZ ;  /* 0x0000000724247224 */ /* 0x000fe200078e02ff */
[----:B0-----:R-:W-:Y:S01]  /*0730*/  LEA.HI R26, R217, 0x1cc, RZ, 0x1a ;  /* 0x000001ccd91a7811 */ /* 0x001fe200078fd0ff */
[----:B------:R0:W5:Y:S01]  /*0740*/  LDG.E.U8 R24, desc[UR4][R28.64] ;  /* 0x000000041c187981 */ /* 0x000162000c1e1100 */
[----:B------:R-:W-:Y:S01]  /*0750*/  LEA.HI.X.SX32 R35, R40, R3, 0x1, P1 ;  /* 0x0000000328237211 */ /* 0x000fe200008f0eff */
[----:B------:R-:W-:Y:S01]  /*0760*/  IMAD R40, R32, R7, RZ ;  /* 0x0000000720287224 */ /* 0x000fe200078e02ff */
[----:B------:R-:W-:Y:S01]  /*0770*/  IADD3 R30, P0, R38, R5, RZ ;  /* 0x00000005261e7210 */ /* 0x000fe20007f1e0ff */
[----:B------:R-:W-:Y:S01]  /*0780*/  IMAD R42, R26, R7, RZ ;  /* 0x000000071a2a7224 */ /* 0x000fe200078e02ff */
[----:B------:R-:W-:Y:S01]  /*0790*/  IADD3 R32, P1, R36, R5, RZ ;  /* 0x0000000524207210 */ /* 0x000fe20007f3e0ff */
[----:B------:R1:W5:Y:S01]  /*07a0*/  LDG.E.U8 R23, desc[UR4][R34.64] ;  /* 0x0000000422177981 */ /* 0x000362000c1e1100 */
[----:B------:R-:W-:-:S02]  /*07b0*/  LEA.HI.X.SX32 R31, R38, R3, 0x1, P0 ;  /* 0x00000003261f7211 */ /* 0x000fc400000f0eff */
[----:B------:R-:W-:Y:S02]  /*07c0*/  LEA.HI.X.SX32 R33, R36, R3, 0x1, P1 ;  /* 0x0000000324217211 */ /* 0x000fe400008f0eff */
[-C--:B0-----:R-:W-:Y:S01]  /*07d0*/  IADD3 R28, P0, R40, R5.reuse, RZ ;  /* 0x00000005281c7210 */ /* 0x081fe20007f1e0ff */
[----:B------:R0:W5:Y:S01]  /*07e0*/  LDG.E.U8 R25, desc[UR4][R30.64] ;  /* 0x000000041e197981 */ /* 0x000162000c1e1100 */
[----:B------:R-:W-:Y:S02]  /*07f0*/  IADD3 R36, P1, R42, R5, RZ ;  /* 0x000000052a247210 */ /* 0x000fe40007f3e0ff */
[C---:B------:R-:W-:Y:S01]  /*0800*/  LEA.HI R38, R217.reuse, 0x5c, RZ, 0x1a ;  /* 0x0000005cd9267811 */ /* 0x040fe200078fd0ff */
[----:B------:R0:W5:Y:S01]  /*0810*/  LDG.E.U8 R26, desc[UR4][R32.64] ;  /* 0x00000004201a7981 */ /* 0x000162000c1e1100 */
[----:B------:R-:W-:Y:S02]  /*0820*/  LEA.HI.X.SX32 R29, R40, R3, 0x1, P0 ;  /* 0x00000003281d7211 */ /* 0x000fe400000f0eff */
[----:B------:R-:W-:-:S02]  /*0830*/  LEA.HI R40, R217, 0xdc, RZ, 0x1a ;  /* 0x000000dcd9287811 */ /* 0x000fc400078fd0ff */
[----:B------:R-:W-:Y:S01]  /*0840*/  LEA.HI.X.SX32 R37, R42, R3, 0x1, P1 ;  /* 0x000000032a257211 */ /* 0x000fe200008f0eff */
[-C--:B------:R-:W-:Y:S01]  /*0850*/  IMAD R42, R38, R7.reuse, RZ ;  /* 0x00000007262a7224 */ /* 0x080fe200078e02ff */
[C---:B------:R-:W-:Y:S01]  /*0860*/  LEA.HI R38, R217.reuse, 0x15c, RZ, 0x1a ;  /* 0x0000015cd9267811 */ /* 0x040fe200078fd0ff */
[----:B------:R-:W-:Y:S01]  /*0870*/  IMAD R44, R40, R7, RZ ;  /* 0x00000007282c7224 */ /* 0x000fe200078e02ff */
[C---:B------:R-:W-:Y:S01]  /*0880*/  LEA.HI R40, R217.reuse, 0x1dc, RZ, 0x1a ;  /* 0x000001dcd9287811 */ /* 0x040fe200078fd0ff */
[----:B------:R0:W5:Y:S01]  /*0890*/  LDG.E.U8 R27, desc[UR4][R36.64] ;  /* 0x00000004241b7981 */ /* 0x000162000c1e1100 */
[----:B-1----:R-:W-:Y:S01]  /*08a0*/  IADD3 R34, P0, R42, R5, RZ ;  /* 0x000000052a227210 */ /* 0x002fe20007f1e0ff */
[-C--:B------:R-:W-:Y:S01]  /*08b0*/  IMAD R38, R38, R7.reuse, RZ ;  /* 0x0000000726267224 */ /* 0x080fe200078e02ff */
[----:B0-----:R-:W-:Y:S01]  /*08c0*/  LEA.HI R30, R217, 0x6c, RZ, 0x1a ;  /* 0x0000006cd91e7811 */ /* 0x001fe200078fd0ff */
[----:B------:R-:W-:Y:S01]  /*08d0*/  IMAD R46, R40, R7, RZ ;  /* 0x00000007282e7224 */ /* 0x000fe200078e02ff */
[----:B------:R-:W-:Y:S01]  /*08e0*/  LEA.HI.X.SX32 R35, R42, R3, 0x1, P0 ;  /* 0x000000032a237211 */ /* 0x000fe200000f0eff */
[----:B------:R-:W5:Y:S01]  /*08f0*/  LDG.E.U8 R28, desc[UR4][R28.64] ;  /* 0x000000041c1c7981 */ /* 0x000f62000c1e1100 */
[----:B------:R-:W-:-:S02]  /*0900*/  IADD3 R32, P1, R44, R5, RZ ;  /* 0x000000052c207210 */ /* 0x000fc40007f3e0ff */
[----:B------:R-:W-:Y:S01]  /*0910*/  IADD3 R40, P0, R38, R5, RZ ;  /* 0x0000000526287210 */ /* 0x000fe20007f1e0ff */
[----:B------:R-:W-:Y:S01]  /*0920*/  IMAD R30, R30, R7, RZ ;  /* 0x000000071e1e7224 */ /* 0x000fe200078e02ff */
[-C--:B------:R-:W-:Y:S02]  /*0930*/  LEA.HI.X.SX32 R33, R44, R3.reuse, 0x1, P1 ;  /* 0x000000032c217211 */ /* 0x080fe400008f0eff */
[----:B------:R-:W-:Y:S02]  /*0940*/  LEA.HI.X.SX32 R41, R38, R3, 0x1, P0 ;  /* 0x0000000326297211 */ /* 0x000fe400000f0eff */
[-C--:B------:R-:W-:Y:S01]  /*0950*/  IADD3 R42, P1, R46, R5.reuse, RZ ;  /* 0x000000052e2a7210 */ /* 0x080fe20007f3e0ff */
[----:B------:R0:W5:Y:S01]  /*0960*/  LDG.E.U8 R29, desc[UR4][R34.64] ;  /* 0x00000004221d7981 */ /* 0x000162000c1e1100 */
[C---:B------:R-:W-:Y:S02]  /*0970*/  LEA.HI R36, R217.reuse, 0xec, RZ, 0x1a ;  /* 0x000000ecd9247811 */ /* 0x040fe400078fd0ff */
[C---:B------:R-:W-:Y:S01]  /*0980*/  LEA.HI R44, R217.reuse, 0x16c, RZ, 0x1a ;  /* 0x0000016cd92c7811 */ /* 0x040fe200078fd0ff */
[----:B------:R1:W5:Y:S01]  /*0990*/  LDG.E.U8 R31, desc[UR4][R40.64] ;  /* 0x00000004281f7981 */ /* 0x000362000c1e1100 */
[----:B------:R-:W-:Y:S01]  /*09a0*/  IADD3 R38, P0, R30, R5, RZ ;  /* 0x000000051e267210 */ /* 0x000fe20007f1e0ff */
[----:B------:R-:W-:Y:S01]  /*09b0*/  IMAD R48, R36, R7, RZ ;  /* 0x0000000724307224 */ /* 0x000fe200078e02ff */
[----:B------:R-:W-:Y:S01]  /*09c0*/  LEA.HI.X.SX32 R43, R46, R3, 0x1, P1 ;  /* 0x000000032e2b7211 */ /* 0x000fe200008f0eff */
[----:B------:R-:W-:Y:S01]  /*09d0*/  IMAD R52, R44, R7, RZ ;  /* 0x000000072c347224 */ /* 0x000fe200078e02ff */
[----:B------:R-:W5:Y:S01]  /*09e0*/  LDG.E.U8 R32, desc[UR4][R32.64] ;  /* 0x0000000420207981 */ /* 0x000f62000c1e1100 */
[----:B0-----:R-:W-:-:S02]  /*09f0*/  LEA.HI R34, R217, 0x7c, RZ, 0x1a ;  /* 0x0000007cd9227811 */ /* 0x001fc400078fd0ff */
[----:B------:R-:W-:Y:S02]  /*0a00*/  LEA.HI.X.SX32 R39, R30, R3, 0x1, P0 ;  /* 0x000000031e277211 */ /* 0x000fe400000f0eff */
[C---:B-1----:R-:W-:Y:S01]  /*0a10*/  LEA.HI R40, R217.reuse, 0xfc, RZ, 0x1a ;  /* 0x000000fcd9287811 */ /* 0x042fe200078fd0ff */
[----:B------:R0:W5:Y:S01]  /*0a20*/  LDG.E.U8 R30, desc[UR4][R42.64] ;  /* 0x000000042a1e7981 */ /* 0x000162000c1e1100 */
[----:B------:R-:W-:Y:S01]  /*0a30*/  LEA.HI R46, R217, 0x1ec, RZ, 0x1a ;  /* 0x000001ecd92e7811 */ /* 0x000fe200078fd0ff */
[----:B------:R-:W-:Y:S01]  /*0a40*/  IMAD R34, R34, R7, RZ ;  /* 0x0000000722227224 */ /* 0x000fe200078e02ff */
[-C--:B------:R-:W-:Y:S01]  /*0a50*/  IADD3 R36, P0, R48, R5.reuse, RZ ;  /* 0x0000000530247210 */ /* 0x080fe20007f1e0ff */
[----:B------:R1:W5:Y:S01]  /*0a60*/  LDG.E.U8 R33, desc[UR4][R38.64] ;  /* 0x0000000426217981 */ /* 0x000362000c1e1100 */
[----:B------:R-:W-:Y:S01]  /*0a70*/  IADD3 R44, P1, R52, R5, RZ ;  /* 0x00000005342c7210 */ /* 0x000fe20007f3e0ff */
[----:B0-----:R-:W-:Y:S01]  /*0a80*/  IMAD R42, R40, R7, RZ ;  /* 0x00000007282a7224 */ /* 0x001fe200078e02ff */
[----:B------:R-:W-:Y:S01]  /*0a90*/  LEA.HI.X.SX32 R37, R48, R3, 0x1, P0 ;  /* 0x0000000330257211 */ /* 0x000fe200000f0eff */
[----:B------:R-:W-:Y:S01]  /*0aa0*/  IMAD R46, R46, R7, RZ ;  /* 0x000000072e2e7224 */ /* 0x000fe200078e02ff */
[----:B------:R-:W-:Y:S01]  /*0ab0*/  LEA.HI.X.SX32 R45, R52, R3, 0x1, P1 ;  /* 0x00000003342d7211 */ /* 0x000fe200008f0eff */
[C---:B-1----:R-:W-:Y:S01]  /*0ac0*/  IMAD R38, R7.reuse, 0x4, R50 ;  /* 0x0000000407267824 */ /* 0x042fe200078e0232 */
[-C--:B------:R-:W-:Y:S01]  /*0ad0*/  IADD3 R40, P0, R34, R5.reuse, RZ ;  /* 0x0000000522287210 */ /* 0x080fe20007f1e0ff */
[----:B------:R-:W5:Y:S01]  /*0ae0*/  LDG.E.U8 R36, desc[UR4][R36.64] ;  /* 0x0000000424247981 */ /* 0x000f62000c1e1100 */
[----:B------:R-:W-:Y:S01]  /*0af0*/  IADD3 R50, P1, R42, R5, RZ ;  /* 0x000000052a327210 */ /* 0x000fe20007f3e0ff */
[C---:B------:R-:W-:Y:S01]  /*0b00*/  IMAD R52, R7.reuse, 0x8, R38 ;  /* 0x0000000807347824 */ /* 0x040fe200078e0226 */
[-C--:B------:R-:W-:Y:S01]  /*0b10*/  LEA.HI.X.SX32 R41, R34, R3.reuse, 0x1, P0 ;  /* 0x0000000322297211 */ /* 0x080fe200000f0eff */
[----:B------:R0:W5:Y:S01]  /*0b20*/  LDG.E.U8 R35, desc[UR4][R44.64] ;  /* 0x000000042c237981 */ /* 0x000162000c1e1100 */
[----:B------:R-:W-:Y:S01]  /*0b30*/  LEA.HI.X.SX32 R51, R42, R3, 0x1, P1 ;  /* 0x000000032a337211 */ /* 0x000fe200008f0eff */
[----:B------:R-:W-:Y:S01]  /*0b40*/  IMAD R54, R7, 0x4, R52 ;  /* 0x0000000407367824 */ /* 0x000fe200078e0234 */
[----:B------:R-:W-:-:S02]  /*0b50*/  IADD3 R48, P2, R46, R5, RZ ;  /* 0x000000052e307210 */ /* 0x000fc40007f5e0ff */
[----:B------:R-:W-:Y:S01]  /*0b60*/  IADD3 R42, P0, R38, R5, RZ ;  /* 0x00000005262a7210 */ /* 0x000fe20007f1e0ff */
[C---:B------:R-:W-:Y:S01]  /*0b70*/  IMAD R56, R7.reuse, 0x4, R54 ;  /* 0x0000000407387824 */ /* 0x040fe200078e0236 */
[-C--:B------:R-:W-:Y:S01]  /*0b80*/  LEA.HI.X.SX32 R49, R46, R3.reuse, 0x1, P2 ;  /* 0x000000032e317211 */ /* 0x080fe200010f0eff */
[----:B------:R-:W5:Y:S01]  /*0b90*/  LDG.E.U8 R37, desc[UR4][R40.64] ;  /* 0x0000000428257981 */ /* 0x000f62000c1e1100 */
[----:B------:R-:W-:Y:S02]  /*0ba0*/  LEA.HI.X.SX32 R43, R38, R3, 0x1, P0 ;  /* 0x00000003262b7211 */ /* 0x000fe400000f0eff */
[C---:B0-----:R-:W-:Y:S01]  /*0bb0*/  IADD3 R44, P0, R52.reuse, R5, RZ ;  /* 0x00000005342c7210 */ /* 0x041fe20007f1e0ff */
[----:B------:R0:W5:Y:S03]  /*0bc0*/  LDG.E.U8 R34, desc[UR4][R48.64] ;  /* 0x0000000430227981 */ /* 0x000166000c1e1100 */
[----:B------:R-:W-:Y:S01]  /*0bd0*/  LEA.HI.X.SX32 R45, R52, R3, 0x1, P0 ;  /* 0x00000003342d7211 */ /* 0x000fe200000f0eff */
[----:B------:R-:W-:Y:S01]  /*0be0*/  IMAD R52, R7, 0x8, R56 ;  /* 0x0000000807347824 */ /* 0x000fe200078e0238 */
[-C--:B------:R-:W-:Y:S01]  /*0bf0*/  IADD3 R46, P1, R54, R5.reuse, RZ ;  /* 0x00000005362e7210 */ /* 0x080fe20007f3e0ff */
[----:B------:R1:W5:Y:S01]  /*0c00*/  LDG.E.U8 R38, desc[UR4][R50.64] ;  /* 0x0000000432267981 */ /* 0x000362000c1e1100 */
[----:B0-----:R-:W-:-:S03]  /*0c10*/  IADD3 R48, P0, R56, R5, RZ ;  /* 0x0000000538307210 */ /* 0x001fc60007f1e0ff */
[----:B------:R-:W3:Y:S01]  /*0c20*/  LDG.E.U8 R39, desc[UR4][R42.64] ;  /* 0x000000042a277981 */ /* 0x000ee2000c1e1100 */
[----:B------:R-:W-:Y:S01]  /*0c30*/  LEA.HI.X.SX32 R49, R56, R3, 0x1, P0 ;  /* 0x0000000338317211 */ /* 0x000fe200000f0eff */
[C---:B------:R-:W-:Y:S01]  /*0c40*/  IMAD R56, R7.reuse, 0x4, R52 ;  /* 0x0000000407387824 */ /* 0x040fe200078e0234 */
[----:B-1----:R-:W-:Y:S01]  /*0c50*/  IADD3 R50, P0, R52, R5, RZ ;  /* 0x0000000534327210 */ /* 0x002fe20007f1e0ff */
[----:B------:R-:W5:Y:S02]  /*0c60*/  LDG.E.U8 R40, desc[UR4][R44.64] ;  /* 0x000000042c287981 */ /* 0x000f64000c1e1100 */
[C---:B------:R-:W-:Y:S01]  /*0c70*/  IMAD R58, R7.reuse, 0x4, R56 ;  /* 0x00000004073a7824 */ /* 0x040fe200078e0238 */
[-C--:B------:R-:W-:Y:S01]  /*0c80*/  LEA.HI.X.SX32 R47, R54, R3.reuse, 0x1, P1 ;  /* 0x00000003362f7211 */ /* 0x080fe200008f0eff */
[----:B------:R-:W5:Y:S01]  /*0c90*/  LDG.E.U8 R42, desc[UR4][R48.64] ;  /* 0x00000004302a7981 */ /* 0x000f62000c1e1100 */
[----:B------:R-:W-:Y:S01]  /*0ca0*/  LEA.HI.X.SX32 R51, R52, R3, 0x1, P0 ;  /* 0x0000000334337211 */ /* 0x000fe200000f0eff */
[----:B------:R-:W-:Y:S01]  /*0cb0*/  IMAD R60, R7, 0x8, R58 ;  /* 0x00000008073c7824 */ /* 0x000fe200078e023a */
[-C--:B------:R-:W-:Y:S01]  /*0cc0*/  IADD3 R52, P0, R56, R5.reuse, RZ ;  /* 0x0000000538347210 */ /* 0x080fe20007f1e0ff */
[----:B------:R0:W5:Y:S01]  /*0cd0*/  LDG.E.U8 R41, desc[UR4][R46.64] ;  /* 0x000000042e297981 */ /* 0x000162000c1e1100 */
[----:B------:R-:W-:-:S02]  /*0ce0*/  IADD3 R54, P1, R58, R5, RZ ;  /* 0x000000053a367210 */ /* 0x000fc40007f3e0ff */
[----:B------:R-:W-:Y:S01]  /*0cf0*/  LEA.HI.X.SX32 R53, R56, R3, 0x1, P0 ;  /* 0x0000000338357211 */ /* 0x000fe200000f0eff */
[----:B------:R1:W5:Y:S01]  /*0d00*/  LDG.E.U8 R43, desc[UR4][R50.64] ;  /* 0x00000004322b7981 */ /* 0x000362000c1e1100 */
[----:B------:R-:W-:Y:S01]  /*0d10*/  IADD3 R56, P0, R60, R5, RZ ;  /* 0x000000053c387210 */ /* 0x000fe20007f1e0ff */
[C---:B0-----:R-:W-:Y:S01]  /*0d20*/  IMAD R46, R7.reuse, 0x4, R60 ;  /* 0x00000004072e7824 */ /* 0x041fe200078e023c */
[-C--:B------:R-:W-:Y:S01]  /*0d30*/  LEA.HI.X.SX32 R55, R58, R3.reuse, 0x1, P1 ;  /* 0x000000033a377211 */ /* 0x080fe200008f0eff */
[----:B------:R0:W5:Y:S02]  /*0d40*/  LDG.E.U8 R44, desc[UR4][R52.64] ;  /* 0x00000004342c7981 */ /* 0x000164000c1e1100 */
[C---:B------:R-:W-:Y:S01]  /*0d50*/  IMAD R48, R7.reuse, 0x4, R46 ;  /* 0x0000000407307824 */ /* 0x040fe200078e022e */
[----:B------:R-:W-:Y:S01]  /*0d60*/  LEA.HI.X.SX32 R57, R60, R3, 0x1, P0 ;  /* 0x000000033c397211 */ /* 0x000fe200000f0eff */
[----:B------:R0:W5:Y:S01]  /*0d70*/  LDG.E.U8 R45, desc[UR4][R54.64] ;  /* 0x00000004362d7981 */ /* 0x000162000c1e1100 */
[----:B------:R-:W-:Y:S01]  /*0d80*/  IADD3 R58, P0, R46, R5, RZ ;  /* 0x000000052e3a7210 */ /* 0x000fe20007f1e0ff */
[----:B------:R-:W-:-:S03]  /*0d90*/  IMAD R64, R7, 0x8, R48 ;  /* 0x0000000807407824 */ /* 0x000fc600078e0230 */
[----:B------:R-:W-:Y:S01]  /*0da0*/  LEA.HI.X.SX32 R59, R46, R3, 0x1, P0 ;  /* 0x000000032e3b7211 */ /* 0x000fe200000f0eff */
[C---:B-1----:R-:W-:Y:S01]  /*0db0*/  IMAD R50, R7.reuse, 0x4, R64 ;  /* 0x0000000407327824 */ /* 0x042fe200078e0240 */
[-C--:B------:R-:W-:Y:S01]  /*0dc0*/  IADD3 R60, P0, R48, R5.reuse, RZ ;  /* 0x00000005303c7210 */ /* 0x080fe20007f1e0ff */
[----:B------:R1:W5:Y:S01]  /*0dd0*/  LDG.E.U8 R46, desc[UR4][R56.64] ;  /* 0x00000004382e7981 */ /* 0x000362000c1e1100 */
[----:B------:R-:W-:Y:S01]  /*0de0*/  IADD3 R62, P1, R64, R5, RZ ;  /* 0x00000005403e7210 */ /* 0x000fe20007f3e0ff */
[C---:B0-----:R-:W-:Y:S01]  /*0df0*/  IMAD R52, R7.reuse, 0x4, R50 ;  /* 0x0000000407347824 */ /* 0x041fe200078e0232 */
[-C--:B------:R-:W-:Y:S01]  /*0e00*/  LEA.HI.X.SX32 R61, R48, R3.reuse, 0x1, P0 ;  /* 0x00000003303d7211 */ /* 0x080fe200000f0eff */
[----:B------:R-:W5:Y:S01]  /*0e10*/  LDG.E.U8 R47, desc[UR4][R58.64] ;  /* 0x000000043a2f7981 */ /* 0x000f62000c1e1100 */
[----:B------:R-:W-:Y:S02]  /*0e20*/  LEA.HI.X.SX32 R63, R64, R3, 0x1, P1 ;  /* 0x00000003403f7211 */ /* 0x000fe400008f0eff */
[C---:B------:R-:W-:Y:S01]  /*0e30*/  IADD3 R64, P0, R50.reuse, R5, RZ ;  /* 0x0000000532407210 */ /* 0x040fe20007f1e0ff */
[----:B------:R-:W-:Y:S01]  /*0e40*/  IMAD R66, R7, 0x8, R52 ;  /* 0x0000000807427824 */ /* 0x000fe200078e0234 */
[----:B------:R0:W5:Y:S02]  /*0e50*/  LDG.E.U8 R48, desc[UR4][R60.64] ;  /* 0x000000043c307981 */ /* 0x000164000c1e1100 */
[----:B------:R-:W-:-:S02]  /*0e60*/  LEA.HI.X.SX32 R65, R50, R3, 0x1, P0 ;  /* 0x0000000332417211 */ /* 0x000fc400000f0eff */
[C---:B------:R-:W-:Y:S01]  /*0e70*/  IADD3 R54, P0, R52.reuse, R5, RZ ;  /* 0x0000000534367210 */ /* 0x040fe20007f1e0ff */
[----:B------:R0:W5:Y:S03]  /*0e80*/  LDG.E.U8 R49, desc[UR4][R62.64] ;  /* 0x000000043e317981 */ /* 0x000166000c1e1100 */
[----:B------:R-:W-:Y:S01]  /*0e90*/  LEA.HI.X.SX32 R55, R52, R3, 0x1, P0 ;  /* 0x0000000334377211 */ /* 0x000fe200000f0eff */
[C---:B------:R-:W-:Y:S01]  /*0ea0*/  IMAD R52, R7.reuse, 0x4, R66 ;  /* 0x0000000407347824 */ /* 0x040fe200078e0242 */
[C---:B-1----:R-:W-:Y:S01]  /*0eb0*/  IADD3 R56, P0, R66.reuse, R5, RZ ;  /* 0x0000000542387210 */ /* 0x042fe20007f1e0ff */
[----:B------:R1:W5:Y:S02]  /*0ec0*/  LDG.E.U8 R50, desc[UR4][R64.64] ;  /* 0x0000000440327981 */ /* 0x000364000c1e1100 */
[C---:B------:R-:W-:Y:S01]  /*0ed0*/  IMAD R68, R7.reuse, 0x4, R52 ;  /* 0x0000000407447824 */ /* 0x040fe200078e0234 */
[----:B------:R-:W-:Y:S01]  /*0ee0*/  LEA.HI.X.SX32 R57, R66, R3, 0x1, P0 ;  /* 0x0000000342397211 */ /* 0x000fe200000f0eff */
[----:B------:R-:W5:Y:S02]  /*0ef0*/  LDG.E.U8 R51, desc[UR4][R54.64] ;  /* 0x0000000436337981 */ /* 0x000f64000c1e1100 */
[----:B------:R-:W-:Y:S01]  /*0f00*/  IMAD R66, R7, 0x8, R68 ;  /* 0x0000000807427824 */ /* 0x000fe200078e0244 */
[----:B0-----:R-:W-:-:S04]  /*0f10*/  IADD3 R60, P0, R68, R5, RZ ;  /* 0x00000005443c7210 */ /* 0x001fc80007f1e0ff */
[----:B------:R-:W-:Y:S01]  /*0f20*/  LEA.HI.X.SX32 R61, R68, R3, 0x1, P0 ;  /* 0x00000003443d7211 */ /* 0x000fe200000f0eff */
[C---:B------:R-:W-:Y:S01]  /*0f30*/  IMAD R68, R7.reuse, 0x4, R66 ;  /* 0x0000000407447824 */ /* 0x040fe200078e0242 */
[-C--:B------:R-:W-:Y:S02]  /*0f40*/  IADD3 R58, P1, R52, R5.reuse, RZ ;  /* 0x00000005343a7210 */ /* 0x080fe40007f3e0ff */
[----:B------:R-:W-:Y:S01]  /*0f50*/  IADD3 R62, P0, R66, R5, RZ ;  /* 0x00000005423e7210 */ /* 0x000fe20007f1e0ff */
[C---:B------:R-:W-:Y:S01]  /*0f60*/  IMAD R70, R7.reuse, 0x4, R68 ;  /* 0x0000000407467824 */ /* 0x040fe200078e0244 */
[-C--:B------:R-:W-:Y:S01]  /*0f70*/  LEA.HI.X.SX32 R59, R52, R3.reuse, 0x1, P1 ;  /* 0x00000003343b7211 */ /* 0x080fe200008f0eff */
[----:B------:R-:W5:Y:S01]  /*0f80*/  LDG.E.U8 R54, desc[UR4][R60.64] ;  /* 0x000000043c367981 */ /* 0x000f62000c1e1100 */
[----:B------:R-:W-:Y:S01]  /*0f90*/  LEA.HI.X.SX32 R63, R66, R3, 0x1, P0 ;  /* 0x00000003423f7211 */ /* 0x000fe200000f0eff */
[----:B------:R-:W-:Y:S01]  /*0fa0*/  IMAD R72, R7, 0x8, R70 ;  /* 0x0000000807487824 */ /* 0x000fe200078e0246 */
[-C--:B-1----:R-:W-:Y:S01]  /*0fb0*/  IADD3 R64, P0, R68, R5.reuse, RZ ;  /* 0x0000000544407210 */ /* 0x082fe20007f1e0ff */
[----:B------:R0:W5:Y:S01]  /*0fc0*/  LDG.E.U8 R53, desc[UR4][R58.64] ;  /* 0x000000043a357981 */ /* 0x000162000c1e1100 */
[----:B------:R-:W-:-:S02]  /*0fd0*/  IADD3 R66, P1, R70, R5, RZ ;  /* 0x0000000546427210 */ /* 0x000fc40007f3e0ff */
[----:B------:R-:W-:Y:S01]  /*0fe0*/  LEA.HI.X.SX32 R65, R68, R3, 0x1, P0 ;  /* 0x0000000344417211 */ /* 0x000fe200000f0eff */
[----:B------:R1:W5:Y:S01]  /*0ff0*/  LDG.E.U8 R55, desc[UR4][R62.64] ;  /* 0x000000043e377981 */ /* 0x000362000c1e1100 */
[----:B------:R-:W-:-:S03]  /*1000*/  IADD3 R68, P0, R72, R5, RZ ;  /* 0x0000000548447210 */ /* 0x000fc60007f1e0ff */
[----:B------:R-:W5:Y:S01]  /*1010*/  LDG.E.U8 R52, desc[UR4][R56.64] ;  /* 0x0000000438347981 */ /* 0x000f62000c1e1100 */
[----:B0-----:R-:W-:Y:S01]  /*1020*/  IMAD R58, R7, 0x4, R72 ;  /* 0x00000004073a7824 */ /* 0x001fe200078e0248 */
[----:B------:R-:W-:-:S03]  /*1030*/  LEA.HI.X.SX32 R67, R70, R3, 0x1, P1 ;  /* 0x0000000346437211 */ /* 0x000fc600008f0eff */
[C---:B------:R-:W-:Y:S01]  /*1040*/  IMAD R60, R7.reuse, 0x4, R58 ;  /* 0x00000004073c7824 */ /* 0x040fe200078e023a */
[----:B------:R-:W-:Y:S02]  /*1050*/  LEA.HI.X.SX32 R69, R72, R3, 0x1, P0 ;  /* 0x0000000348457211 */ /* 0x000fe400000f0eff */
[C---:B------:R-:W-:Y:S01]  /*1060*/  IADD3 R70, P0, R58.reuse, R5, RZ ;  /* 0x000000053a467210 */ /* 0x040fe20007f1e0ff */
[C---:B------:R-:W-:Y:S01]  /*1070*/  IMAD R76, R7.reuse, 0x8, R60 ;  /* 0x00000008074c7824 */ /* 0x040fe200078e023c */
[----:B------:R0:W5:Y:S02]  /*1080*/  LDG.E.U8 R56, desc[UR4][R64.64] ;  /* 0x0000000440387981 */ /* 0x000164000c1e1100 */
[----:B------:R-:W-:Y:S01]  /*1090*/  LEA.HI.X.SX32 R71, R58, R3, 0x1, P0 ;  /* 0x000000033a477211 */ /* 0x000fe200000f0eff */
[----:B-1----:R-:W-:Y:S01]  /*10a0*/  IMAD R62, R7, 0x4, R76 ;  /* 0x00000004073e7824 */ /* 0x002fe200078e024c */
[-C--:B------:R-:W-:Y:S01]  /*10b0*/  IADD3 R72, P0, R60, R5.reuse, RZ ;  /* 0x000000053c487210 */ /* 0x080fe20007f1e0ff */
[----:B------:R1:W5:Y:S01]  /*10c0*/  LDG.E.U8 R57, desc[UR4][R66.64] ;  /* 0x0000000442397981 */ /* 0x000362000c1e1100 */
[----:B------:R-:W-:-:S02]  /*10d0*/  IADD3 R74, P1, R76, R5, RZ ;  /* 0x000000054c4a7210 */ /* 0x000fc40007f3e0ff */
[-C--:B------:R-:W-:Y:S01]  /*10e0*/  LEA.HI.X.SX32 R73, R60, R3.reuse, 0x1, P0 ;  /* 0x000000033c497211 */ /* 0x080fe200000f0eff */
[----:B------:R2:W5:Y:S01]  /*10f0*/  LDG.E.U8 R58, desc[UR4][R68.64] ;  /* 0x00000004443a7981 */ /* 0x000562000c1e1100 */
[----:B------:R-:W-:Y:S01]  /*1100*/  LEA.HI.X.SX32 R75, R76, R3, 0x1, P1 ;  /* 0x000000034c4b7211 */ /* 0x000fe200008f0eff */
[C---:B0-----:R-:W-:Y:S01]  /*1110*/  IMAD R64, R7.reuse, 0x4, R62 ;  /* 0x0000000407407824 */ /* 0x041fe200078e023e */
[C---:B------:R-:W-:Y:S01]  /*1120*/  IADD3 R76, P0, R62.reuse, R5, RZ ;  /* 0x000000053e4c7210 */ /* 0x040fe20007f1e0ff */
[----:B------:R0:W5:Y:S03]  /*1130*/  LDG.E.U8 R60, desc[UR4][R72.64] ;  /* 0x00000004483c7981 */ /* 0x000166000c1e1100 */
[----:B------:R-:W-:Y:S01]  /*1140*/  LEA.HI.X.SX32 R77, R62, R3, 0x1, P0 ;  /* 0x000000033e4d7211 */ /* 0x000fe200000f0eff */
[C---:B------:R-:W-:Y:S01]  /*1150*/  IMAD R78, R7.reuse, 0x8, R64 ;  /* 0x00000008074e7824 */ /* 0x040fe200078e0240 */
[C---:B-1----:R-:W-:Y:S01]  /*1160*/  IADD3 R66, P0, R64.reuse, R5, RZ ;  /* 0x0000000540427210 */ /* 0x042fe20007f1e0ff */
[----:B------:R1:W5:Y:S03]  /*1170*/  LDG.E.U8 R59, desc[UR4][R70.64] ;  /* 0x00000004463b7981 */ /* 0x000366000c1e1100 */
[----:B------:R-:W-:Y:S01]  /*1180*/  LEA.HI.X.SX32 R67, R64, R3, 0x1, P0 ;  /* 0x0000000340437211 */ /* 0x000fe200000f0eff */
[C---:B------:R-:W-:Y:S01]  /*1190*/  IMAD R64, R7.reuse, 0x4, R78 ;  /* 0x0000000407407824 */ /* 0x040fe200078e024e */
[C---:B--2---:R-:W-:Y:S01]  /*11a0*/  IADD3 R68, P0, R78.reuse, R5, RZ ;  /* 0x000000054e447210 */ /* 0x044fe20007f1e0ff */
[----:B------:R2:W5:Y:S02]  /*11b0*/  LDG.E.U8 R61, desc[UR4][R74.64] ;  /* 0x000000044a3d7981 */ /* 0x000564000c1e1100 */
[C---:B------:R-:W-:Y:S01]  /*11c0*/  IMAD R80, R7.reuse, 0x4, R64 ;  /* 0x0000000407507824 */ /* 0x040fe200078e0240 */
[----:B------:R-:W-:Y:S01]  /*11d0*/  LEA.HI.X.SX32 R69, R78, R3, 0x1, P0 ;  /* 0x000000034e457211 */ /* 0x000fe200000f0eff */
[----:B------:R4:W5:Y:S02]  /*11e0*/  LDG.E.U8 R62, desc[UR4][R76.64] ;  /* 0x000000044c3e7981 */ /* 0x000964000c1e1100 */
[C---:B------:R-:W-:Y:S01]  /*11f0*/  IMAD R78, R7.reuse, 0x8, R80 ;  /* 0x00000008074e7824 */ /* 0x040fe200078e0250 */
[C---:B0-----:R-:W-:Y:S01]  /*1200*/  IADD3 R72, P0, R80.reuse, R5, RZ ;  /* 0x0000000550487210 */ /* 0x041fe20007f1e0ff */
[----:B------:R-:W5:Y:S03]  /*1210*/  LDG.E.U8 R63, desc[UR4][R66.64] ;  /* 0x00000004423f7981 */ /* 0x000f66000c1e1100 */
[----:B------:R-:W-:Y:S01]  /*1220*/  LEA.HI.X.SX32 R73, R80, R3, 0x1, P0 ;  /* 0x0000000350497211 */ /* 0x000fe200000f0eff */
[----:B------:R-:W-:Y:S01]  /*1230*/  IMAD R80, R7, 0x4, R78 ;  /* 0x0000000407507824 */ /* 0x000fe200078e024e */
[----:B-1----:R-:W-:-:S02]  /*1240*/  IADD3 R70, P1, R64, R5, RZ ;  /* 0x0000000540467210 */ /* 0x002fc40007f3e0ff */
[----:B--2---:R-:W-:Y:S01]  /*1250*/  IADD3 R74, P0, R78, R5, RZ ;  /* 0x000000054e4a7210 */ /* 0x004fe20007f1e0ff */
[C---:B------:R-:W-:Y:S01]  /*1260*/  IMAD R82, R7.reuse, 0x4, R80 ;  /* 0x0000000407527824 */ /* 0x040fe200078e0250 */
[-C--:B------:R-:W-:Y:S01]  /*1270*/  LEA.HI.X.SX32 R71, R64, R3.reuse, 0x1, P1 ;  /* 0x0000000340477211 */ /* 0x080fe200008f0eff */
[----:B------:R-:W2:Y:S01]  /*1280*/  LDG.E.U8 R66, desc[UR4][R72.64] ;  /* 0x0000000448427981 */ /* 0x000ea2000c1e1100 */
[----:B------:R-:W-:Y:S01]  /*1290*/  LEA.HI.X.SX32 R75, R78, R3, 0x1, P0 ;  /* 0x000000034e4b7211 */ /* 0x000fe200000f0eff */
[----:B------:R-:W-:Y:S01]  /*12a0*/  IMAD R84, R7, 0x8, R82 ;  /* 0x0000000807547824 */ /* 0x000fe200078e0252 */
[-C--:B----4-:R-:W-:Y:S01]  /*12b0*/  IADD3 R76, P0, R80, R5.reuse, RZ ;  /* 0x00000005504c7210 */ /* 0x090fe20007f1e0ff */
[----:B------:R0:W4:Y:S01]  /*12c0*/  LDG.E.U8 R65, desc[UR4][R70.64] ;  /* 0x0000000446417981 */ /* 0x000122000c1e1100 */
[----:B------:R-:W-:Y:S02]  /*12d0*/  IADD3 R78, P1, R82, R5, RZ ;  /* 0x00000005524e7210 */ /* 0x000fe40007f3e0ff */
[----:B------:R-:W-:Y:S01]  /*12e0*/  LEA.HI.X.SX32 R77, R80, R3, 0x1, P0 ;  /* 0x00000003504d7211 */ /* 0x000fe200000f0eff */
[----:B------:R1:W2:Y:S01]  /*12f0*/  LDG.E.U8 R67, desc[UR4][R74.64] ;  /* 0x000000044a437981 */ /* 0x0002a2000c1e1100 */
[----:B------:R-:W-:-:S03]  /*1300*/  IADD3 R80, P0, R84, R5, RZ ;  /* 0x0000000554507210 */ /* 0x000fc60007f1e0ff */
[----:B------:R-:W4:Y:S01]  /*1310*/  LDG.E.U8 R64, desc[UR4][R68.64] ;  /* 0x0000000444407981 */ /* 0x000f22000c1e1100 */
[----:B0-----:R-:W-:Y:S01]  /*1320*/  IMAD R70, R7, 0x4, R84 ;  /* 0x0000000407467824 */ /* 0x001fe200078e0254 */
[----:B------:R-:W-:-:S03]  /*1330*/  LEA.HI.X.SX32 R79, R82, R3, 0x1, P1 ;  /* 0x00000003524f7211 */ /* 0x000fc600008f0eff */
[C---:B------:R-:W-:Y:S01]  /*1340*/  IMAD R72, R7.reuse, 0x4, R70 ;  /* 0x0000000407487824 */ /* 0x040fe200078e0246 */
[----:B------:R-:W-:Y:S02]  /*1350*/  LEA.HI.X.SX32 R81, R84, R3, 0x1, P0 ;  /* 0x0000000354517211 */ /* 0x000fe400000f0eff */
[C---:B------:R-:W-:Y:S01]  /*1360*/  IADD3 R82, P0, R70.reuse, R5, RZ ;  /* 0x0000000546527210 */ /* 0x040fe20007f1e0ff */
[C---:B------:R-:W-:Y:S01]  /*1370*/  IMAD R88, R7.reuse, 0x8, R72 ;  /* 0x0000000807587824 */ /* 0x040fe200078e0248 */
[----:B------:R0:W2:Y:S02]  /*1380*/  LDG.E.U8 R68, desc[UR4][R76.64] ;  /* 0x000000044c447981 */ /* 0x0000a4000c1e1100 */
[----:B------:R-:W-:Y:S01]  /*1390*/  LEA.HI.X.SX32 R83, R70, R3, 0x1, P0 ;  /* 0x0000000346537211 */ /* 0x000fe200000f0eff */
[----:B-1----:R-:W-:Y:S01]  /*13a0*/  IMAD R74, R7, 0x4, R88 ;  /* 0x00000004074a7824 */ /* 0x002fe200078e0258 */
[-C--:B------:R-:W-:Y:S01]  /*13b0*/  IADD3 R84, P0, R72, R5.reuse, RZ ;  /* 0x0000000548547210 */ /* 0x080fe20007f1e0ff */
[----:B------:R1:W2:Y:S01]  /*13c0*/  LDG.E.U8 R69, desc[UR4][R78.64] ;  /* 0x000000044e457981 */ /* 0x0002a2000c1e1100 */
[----:B------:R-:W-:-:S02]  /*13d0*/  IADD3 R86, P1, R88, R5, RZ ;  /* 0x0000000558567210 */ /* 0x000fc40007f3e0ff */
[-C--:B------:R-:W-:Y:S01]  /*13e0*/  LEA.HI.X.SX32 R85, R72, R3.reuse, 0x1, P0 ;  /* 0x0000000348557211 */ /* 0x080fe200000f0eff */
[----:B------:R1:W2:Y:S01]  /*13f0*/  LDG.E.U8 R70, desc[UR4][R80.64] ;  /* 0x0000000450467981 */ /* 0x0002a2000c1e1100 */
[----:B------:R-:W-:Y:S01]  /*1400*/  LEA.HI.X.SX32 R87, R88, R3, 0x1, P1 ;  /* 0x0000000358577211 */ /* 0x000fe200008f0eff */
[C---:B0-----:R-:W-:Y:S01]  /*1410*/  IMAD R76, R7.reuse, 0x4, R74 ;  /* 0x00000004074c7824 */ /* 0x041fe200078e024a */
[C---:B------:R-:W-:Y:S01]  /*1420*/  IADD3 R88, P0, R74.reuse, R5, RZ ;  /* 0x000000054a587210 */ /* 0x040fe20007f1e0ff */
[----:B------:R0:W2:Y:S03]  /*1430*/  LDG.E.U8 R72, desc[UR4][R84.64] ;  /* 0x0000000454487981 */ /* 0x0000a6000c1e1100 */
[----:B------:R-:W-:Y:S01]  /*1440*/  LEA.HI.X.SX32 R89, R74, R3, 0x1, P0 ;  /* 0x000000034a597211 */ /* 0x000fe200000f0eff */
[C---:B------:R-:W-:Y:S01]  /*1450*/  IMAD R90, R7.reuse, 0x8, R76 ;  /* 0x00000008075a7824 */ /* 0x040fe200078e024c */
[C---:B-1----:R-:W-:Y:S01]  /*1460*/  IADD3 R78, P0, R76.reuse, R5, RZ ;  /* 0x000000054c4e7210 */ /* 0x042fe20007f1e0ff */
[----:B------:R1:W2:Y:S03]  /*1470*/  LDG.E.U8 R71, desc[UR4][R82.64] ;  /* 0x0000000452477981 */ /* 0x0002a6000c1e1100 */
[----:B------:R-:W-:Y:S01]  /*1480*/  LEA.HI.X.SX32 R79, R76, R3, 0x1, P0 ;  /* 0x000000034c4f7211 */ /* 0x000fe200000f0eff */
[C---:B------:R-:W-:Y:S01]  /*1490*/  IMAD R76, R7.reuse, 0x4, R90 ;  /* 0x00000004074c7824 */ /* 0x040fe200078e025a */
[C---:B------:R-:W-:Y:S01]  /*14a0*/  IADD3 R80, P0, R90.reuse, R5, RZ ;  /* 0x000000055a507210 */ /* 0x040fe20007f1e0ff */
[----:B------:R1:W2:Y:S02]  /*14b0*/  LDG.E.U8 R73, desc[UR4][R86.64] ;  /* 0x0000000456497981 */ /* 0x0002a4000c1e1100 */
[C---:B------:R-:W-:Y:S01]  /*14c0*/  IMAD R92, R7.reuse, 0x4, R76 ;  /* 0x00000004075c7824 */ /* 0x040fe200078e024c */
[----:B------:R-:W-:Y:S01]  /*14d0*/  LEA.HI.X.SX32 R81, R90, R3, 0x1, P0 ;  /* 0x000000035a517211 */ /* 0x000fe200000f0eff */
[----:B------:R1:W2:Y:S02]  /*14e0*/  LDG.E.U8 R74, desc[UR4][R88.64] ;  /* 0x00000004584a7981 */ /* 0x0002a4000c1e1100 */
[C---:B------:R-:W-:Y:S01]  /*14f0*/  IMAD R90, R7.reuse, 0x8, R92 ;  /* 0x00000008075a7824 */ /* 0x040fe200078e025c */
[C---:B0-----:R-:W-:Y:S01]  /*1500*/  IADD3 R84, P0, R92.reuse, R5, RZ ;  /* 0x000000055c547210 */ /* 0x041fe20007f1e0ff */
[----:B------:R-:W2:Y:S03]  /*1510*/  LDG.E.U8 R75, desc[UR4][R78.64] ;  /* 0x000000044e4b7981 */ /* 0x000ea6000c1e1100 */
[----:B------:R-:W-:Y:S01]  /*1520*/  LEA.HI.X.SX32 R85, R92, R3, 0x1, P0 ;  /* 0x000000035c557211 */ /* 0x000fe200000f0eff */
[----:B------:R-:W-:Y:S01]  /*1530*/  IMAD R92, R7, 0x4, R90 ;  /* 0x00000004075c7824 */ /* 0x000fe200078e025a */
[----:B-1----:R-:W-:-:S02]  /*1540*/  IADD3 R82, P1, R76, R5, RZ ;  /* 0x000000054c527210 */ /* 0x002fc40007f3e0ff */
[----:B------:R-:W-:Y:S01]  /*1550*/  IADD3 R86, P0, R90, R5, RZ ;  /* 0x000000055a567210 */ /* 0x000fe20007f1e0ff */
[C---:B------:R-:W-:Y:S01]  /*1560*/  IMAD R94, R7.reuse, 0x4, R92 ;  /* 0x00000004075e7824 */ /* 0x040fe200078e025c */
[-C--:B------:R-:W-:Y:S01]  /*1570*/  LEA.HI.X.SX32 R83, R76, R3.reuse, 0x1, P1 ;  /* 0x000000034c537211 */ /* 0x080fe200008f0eff */
[----:B------:R-:W2:Y:S01]  /*1580*/  LDG.E.U8 R78, desc[UR4][R84.64] ;  /* 0x00000004544e7981 */ /* 0x000ea2000c1e1100 */
[----:B------:R-:W-:Y:S01]  /*1590*/  LEA.HI.X.SX32 R87, R90, R3, 0x1, P0 ;  /* 0x000000035a577211 */ /* 0x000fe200000f0eff */
[----:B------:R-:W-:Y:S01]  /*15a0*/  IMAD R96, R7, 0x8, R94 ;  /* 0x0000000807607824 */ /* 0x000fe200078e025e */
[-C--:B------:R-:W-:Y:S01]  /*15b0*/  IADD3 R88, P0, R92, R5.reuse, RZ ;  /* 0x000000055c587210 */ /* 0x080fe20007f1e0ff */
[----:B------:R0:W2:Y:S01]  /*15c0*/  LDG.E.U8 R77, desc[UR4][R82.64] ;  /* 0x00000004524d7981 */ /* 0x0000a2000c1e1100 */
[----:B------:R-:W-:Y:S02]  /*15d0*/  IADD3 R90, P1, R94, R5, RZ ;  /* 0x000000055e5a7210 */ /* 0x000fe40007f3e0ff */
[----:B------:R-:W-:Y:S01]  /*15e0*/  LEA.HI.X.SX32 R89, R92, R3, 0x1, P0 ;  /* 0x000000035c597211 */ /* 0x000fe200000f0eff */
[----:B------:R1:W2:Y:S01]  /*15f0*/  LDG.E.U8 R79, desc[UR4][R86.64] ;  /* 0x00000004564f7981 */ /* 0x0002a2000c1e1100 */
[----:B------:R-:W-:-:S03]  /*1600*/  IADD3 R92, P0, R96, R5, RZ ;  /* 0x00000005605c7210 */ /* 0x000fc60007f1e0ff */
[----:B------:R-:W2:Y:S01]  /*1610*/  LDG.E.U8 R76, desc[UR4][R80.64] ;  /* 0x00000004504c7981 */ /* 0x000ea2000c1e1100 */
        /* <DEDUP_REMOVED lines=9> */
[C---:B------:R-:W-:Y:S01]  /*16b0*/  IADD3 R96, P0, R84.reuse, R5, RZ ;  /* 0x0000000554607210 */ /* 0x040fe20007f1e0ff */
[----:B------:R1:W2:Y:S03]  /*16c0*/  LDG.E.U8 R81, desc[UR4][R90.64] ;  /* 0x000000045a517981 */ /* 0x0002a6000c1e1100 */
[----:B------:R-:W-:Y:S01]  /*16d0*/  LEA.HI.X.SX32 R97, R84, R3, 0x1, P0 ;  /* 0x0000000354617211 */ /* 0x000fe200000f0eff */
[----:B------:R1:W2:Y:S01]  /*16e0*/  LDG.E.U8 R82, desc[UR4][R92.64] ;  /* 0x000000045c527981 */ /* 0x0002a2000c1e1100 */
[----:B0-----:R-:W-:-:S02]  /*16f0*/  IADD3 R88, P0, R86, R5, RZ ;  /* 0x0000000556587210 */ /* 0x001fc40007f1e0ff */
[----:B------:R-:W-:Y:S01]  /*1700*/  IADD3 R98, P1, R100, R5, RZ ;  /* 0x0000000564627210 */ /* 0x000fe20007f3e0ff */
[----:B------:R0:W2:Y:S01]  /*1710*/  LDG.E.U8 R83, desc[UR4][R94.64] ;  /* 0x000000045e537981 */ /* 0x0000a2000c1e1100 */
[C---:B-1----:R-:W-:Y:S01]  /*1720*/  IMAD R90, R7.reuse, 0x4, R86 ;  /* 0x00000004075a7824 */ /* 0x042fe200078e0256 */
[----:B------:R-:W-:Y:S02]  /*1730*/  LEA.HI.X.SX32 R89, R86, R3, 0x1, P0 ;  /* 0x0000000356597211 */ /* 0x000fe400000f0eff */
[----:B------:R1:W2:Y:S01]  /*1740*/  LDG.E.U8 R84, desc[UR4][R96.64] ;  /* 0x0000000460547981 */ /* 0x0002a2000c1e1100 */
[C---:B------:R-:W-:Y:S01]  /*1750*/  IMAD R102, R7.reuse, 0x8, R90 ;  /* 0x0000000807667824 */ /* 0x040fe200078e025a */
[C---:B------:R-:W-:Y:S02]  /*1760*/  IADD3 R92, P0, R90.reuse, R5, RZ ;  /* 0x000000055a5c7210 */ /* 0x040fe40007f1e0ff */
[----:B------:R-:W4:Y:S02]  /*1770*/  LDG.E.U8 R86, desc[UR4][R88.64] ;  /* 0x0000000458567981 */ /* 0x000f24000c1e1100 */
[----:B------:R-:W-:Y:S01]  /*1780*/  LEA.HI.X.SX32 R93, R90, R3, 0x1, P0 ;  /* 0x000000035a5d7211 */ /* 0x000fe200000f0eff */
[----:B------:R-:W-:Y:S01]  /*1790*/  IMAD R90, R7, 0x4, R102 ;  /* 0x00000004075a7824 */ /* 0x000fe200078e0266 */
[----:B0-----:R-:W-:-:S03]  /*17a0*/  IADD3 R94, P0, R102, R5, RZ ;  /* 0x00000005665e7210 */ /* 0x001fc60007f1e0ff */
[C---:B------:R-:W-:Y:S01]  /*17b0*/  IMAD R104, R7.reuse, 0x4, R90 ;  /* 0x0000000407687824 */ /* 0x040fe200078e025a */
[-C--:B------:R-:W-:Y:S01]  /*17c0*/  LEA.HI.X.SX32 R99, R100, R3.reuse, 0x1, P1 ;  /* 0x0000000364637211 */ /* 0x080fe200008f0eff */
[----:B------:R-:W2:Y:S01]  /*17d0*/  LDG.E.U8 R87, desc[UR4][R92.64] ;  /* 0x000000045c577981 */ /* 0x000ea2000c1e1100 */
[----:B------:R-:W-:Y:S01]  /*17e0*/  LEA.HI.X.SX32 R95, R102, R3, 0x1, P0 ;  /* 0x00000003665f7211 */ /* 0x000fe200000f0eff */
[C---:B------:R-:W-:Y:S01]  /*17f0*/  IMAD R102, R7.reuse, 0x8, R104 ;  /* 0x0000000807667824 */ /* 0x040fe200078e0268 */
[C---:B-1----:R-:W-:Y:S01]  /*1800*/  IADD3 R96, P0, R104.reuse, R5, RZ ;  /* 0x0000000568607210 */ /* 0x042fe20007f1e0ff */
[----:B------:R0:W4:Y:S03]  /*1810*/  LDG.E.U8 R85, desc[UR4][R98.64] ;  /* 0x0000000462557981 */ /* 0x000126000c1e1100 */
[----:B------:R-:W-:Y:S01]  /*1820*/  LEA.HI.X.SX32 R97, R104, R3, 0x1, P0 ;  /* 0x0000000368617211 */ /* 0x000fe200000f0eff */
[----:B0-----:R-:W-:Y:S01]  /*1830*/  IMAD R98, R7, 0x4, R102 ;  /* 0x0000000407627824 */ /* 0x001fe200078e0266 */
[----:B------:R-:W-:-:S03]  /*1840*/  IADD3 R88, P0, R102, R5, RZ ;  /* 0x0000000566587210 */ /* 0x000fc60007f1e0ff */
[----:B------:R-:W2:Y:S01]  /*1850*/  LDG.E.U8 R106, desc[UR4][R96.64] ;  /* 0x00000004606a7981 */ /* 0x000ea2000c1e1100 */
[----:B------:R-:W-:Y:S01]  /*1860*/  IMAD R104, R7, 0x4, R98 ;  /* 0x0000000407687824 */ /* 0x000fe200078e0262 */
[----:B------:R-:W-:-:S03]  /*1870*/  IADD3 R100, P1, R90, R5, RZ ;  /* 0x000000055a647210 */ /* 0x000fc60007f3e0ff */
[----:B------:R-:W-:Y:S01]  /*1880*/  IMAD R110, R7, 0x8, R104 ;  /* 0x00000008076e7824 */ /* 0x000fe200078e0268 */
[----:B------:R-:W-:-:S03]  /*1890*/  LEA.HI.X.SX32 R89, R102, R3, 0x1, P0 ;  /* 0x0000000366597211 */ /* 0x000fc600000f0eff */
[C---:B------:R-:W-:Y:S01]  /*18a0*/  IMAD R102, R7.reuse, 0x4, R110 ;  /* 0x0000000407667824 */ /* 0x040fe200078e026e */
[----:B------:R-:W-:Y:S01]  /*18b0*/  LEA.HI.X.SX32 R101, R90, R3, 0x1, P1 ;  /* 0x000000035a657211 */ /* 0x000fe200008f0eff */
[----:B------:R-:W2:Y:S02]  /*18c0*/  LDG.E.U8 R107, desc[UR4][R88.64] ;  /* 0x00000004586b7981 */ /* 0x000ea4000c1e1100 */
[----:B------:R-:W-:Y:S02]  /*18d0*/  IMAD R112, R7, 0x4, R102 ;  /* 0x0000000407707824 */ /* 0x000fe400078e0266 */
[----:B------:R0:W2:Y:S01]  /*18e0*/  LDG.E.U8 R90, desc[UR4][R94.64] ;  /* 0x000000045e5a7981 */ /* 0x0000a2000c1e1100 */
[----:B------:R-:W-:-:S03]  /*18f0*/  IADD3 R92, P1, R98, R5, RZ ;  /* 0x00000005625c7210 */ /* 0x000fc60007f3e0ff */
[----:B------:R1:W2:Y:S01]  /*1900*/  LDG.E.U8 R91, desc[UR4][R100.64] ;  /* 0x00000004645b7981 */ /* 0x0002a2000c1e1100 */
[----:B0-----:R-:W-:Y:S01]  /*1910*/  IADD3 R94, P0, R104, R5, RZ ;  /* 0x00000005685e7210 */ /* 0x001fe20007f1e0ff */
[----:B-1----:R-:W-:-:S03]  /*1920*/  IMAD R100, R7, 0x8, R112 ;  /* 0x0000000807647824 */ /* 0x002fc600078e0270 */
[-C--:B------:R-:W-:Y:S01]  /*1930*/  LEA.HI.X.SX32 R95, R104, R3.reuse, 0x1, P0 ;  /* 0x00000003685f7211 */ /* 0x080fe200000f0eff */
[----:B------:R-:W-:Y:S01]  /*1940*/  IMAD R104, R7, 0x4, R100 ;  /* 0x0000000407687824 */ /* 0x000fe200078e0264 */
[----:B------:R-:W-:-:S03]  /*1950*/  LEA.HI.X.SX32 R93, R98, R3, 0x1, P1 ;  /* 0x00000003625d7211 */ /* 0x000fc600008f0eff */
[----:B------:R0:W2:Y:S01]  /*1960*/  LDG.E.U8 R109, desc[UR4][R94.64] ;  /* 0x000000045e6d7981 */ /* 0x0000a2000c1e1100 */
[-C--:B------:R-:W-:Y:S01]  /*1970*/  IADD3 R96, P1, R102, R5.reuse, RZ ;  /* 0x0000000566607210 */ /* 0x080fe20007f3e0ff */
[C---:B------:R-:W-:Y:S01]  /*1980*/  IMAD R114, R7.reuse, 0x4, R104 ;  /* 0x0000000407727824 */ /* 0x040fe200078e0268 */
[----:B------:R-:W-:Y:S01]  /*1990*/  IADD3 R98, P0, R110, R5, RZ ;  /* 0x000000056e627210 */ /* 0x000fe20007f1e0ff */
[----:B------:R1:W2:Y:S01]  /*19a0*/  LDG.E.U8 R108, desc[UR4][R92.64] ;  /* 0x000000045c6c7981 */ /* 0x0002a2000c1e1100 */
[-C--:B------:R-:W-:Y:S01]  /*19b0*/  LEA.HI.X.SX32 R97, R102, R3.reuse, 0x1, P1 ;  /* 0x0000000366617211 */ /* 0x080fe200008f0eff */
[C---:B------:R-:W-:Y:S01]  /*19c0*/  IMAD R102, R7.reuse, 0x8, R114 ;  /* 0x0000000807667824 */ /* 0x040fe200078e0272 */
[----:B------:R-:W-:Y:S02]  /*19d0*/  LEA.HI.X.SX32 R99, R110, R3, 0x1, P0 ;  /* 0x000000036e637211 */ /* 0x000fe400000f0eff */
[-C--:B------:R-:W-:Y:S01]  /*19e0*/  IADD3 R88, P0, R112, R5.reuse, RZ ;  /* 0x0000000570587210 */ /* 0x080fe20007f1e0ff */
[C---:B------:R-:W-:Y:S01]  /*19f0*/  IMAD R118, R7.reuse, 0x4, R102 ;  /* 0x0000000407767824 */ /* 0x040fe200078e0266 */
[----:B0-----:R-:W-:Y:S01]  /*1a00*/  IADD3 R94, P1, R104, R5, RZ ;  /* 0x00000005685e7210 */ /* 0x001fe20007f3e0ff */
[----:B------:R0:W2:Y:S01]  /*1a10*/  LDG.E.U8 R110, desc[UR4][R98.64] ;  /* 0x00000004626e7981 */ /* 0x0000a2000c1e1100 */
[----:B------:R-:W-:Y:S01]  /*1a20*/  LEA.HI.X.SX32 R89, R112, R3, 0x1, P0 ;  /* 0x0000000370597211 */ /* 0x000fe200000f0eff */
[C---:B------:R-:W-:Y:S01]  /*1a30*/  IMAD R120, R7.reuse, 0x4, R118 ;  /* 0x0000000407787824 */ /* 0x040fe200078e0276 */
[C---:B-1----:R-:W-:Y:S01]  /*1a40*/  IADD3 R92, P0, R100.reuse, R5, RZ ;  /* 0x00000005645c7210 */ /* 0x042fe20007f1e0ff */
[----:B------:R-:W2:Y:S03]  /*1a50*/  LDG.E.U8 R111, desc[UR4][R96.64] ;  /* 0x00000004606f7981 */ /* 0x000ea6000c1e1100 */
[-C--:B------:R-:W-:Y:S01]  /*1a60*/  LEA.HI.X.SX32 R93, R100, R3.reuse, 0x1, P0 ;  /* 0x00000003645d7211 */ /* 0x080fe200000f0eff */
[C---:B------:R-:W-:Y:S01]  /*1a70*/  IMAD R100, R7.reuse, 0x8, R120 ;  /* 0x0000000807647824 */ /* 0x040fe200078e0278 */
[----:B------:R-:W-:Y:S01]  /*1a80*/  LEA.HI.X.SX32 R95, R104, R3, 0x1, P1 ;  /* 0x00000003685f7211 */ /* 0x000fe200008f0eff */
[----:B------:R1:W2:Y:S02]  /*1a90*/  LDG.E.U8 R112, desc[UR4][R88.64] ;  /* 0x0000000458707981 */ /* 0x0002a4000c1e1100 */
[C---:B------:R-:W-:Y:S01]  /*1aa0*/  IMAD R104, R7.reuse, 0x4, R100 ;  /* 0x0000000407687824 */ /* 0x040fe200078e0264 */
[----:B0-----:R-:W-:Y:S01]  /*1ab0*/  IADD3 R98, P0, R114, R5, RZ ;  /* 0x0000000572627210 */ /* 0x001fe20007f1e0ff */
[----:B------:R0:W2:Y:S02]  /*1ac0*/  LDG.E.U8 R113, desc[UR4][R92.64] ;  /* 0x000000045c717981 */ /* 0x0000a4000c1e1100 */
[----:B------:R-:W-:-:S04]  /*1ad0*/  IMAD R122, R7, 0x4, R104 ;  /* 0x00000004077a7824 */ /* 0x000fc800078e0268 */
[C---:B------:R-:W-:Y:S01]  /*1ae0*/  IMAD R124, R7.reuse, 0x8, R122 ;  /* 0x00000008077c7824 */ /* 0x040fe200078e027a */
[----:B-1----:R-:W-:Y:S02]  /*1af0*/  IADD3 R88, P1, R118, R5, RZ ;  /* 0x0000000576587210 */ /* 0x002fe40007f3e0ff */
[----:B------:R-:W-:Y:S01]  /*1b00*/  LEA.HI.X.SX32 R99, R114, R3, 0x1, P0 ;  /* 0x0000000372637211 */ /* 0x000fe200000f0eff */
[C---:B------:R-:W-:Y:S01]  /*1b10*/  IMAD R126, R7.reuse, 0x4, R124 ;  /* 0x00000004077e7824 */ /* 0x040fe200078e027c */
[----:B------:R-:W-:Y:S01]  /*1b20*/  IADD3 R116, P0, R102, R5, RZ ;  /* 0x0000000566747210 */ /* 0x000fe20007f1e0ff */
[----:B------:R1:W2:Y:S01]  /*1b30*/  LDG.E.U8 R114, desc[UR4][R94.64] ;  /* 0x000000045e727981 */ /* 0x0002a2000c1e1100 */
[-C--:B------:R-:W-:Y:S01]  /*1b40*/  LEA.HI.X.SX32 R89, R118, R3.reuse, 0x1, P1 ;  /* 0x0000000376597211 */ /* 0x080fe200008f0eff */
[C---:B------:R-:W-:Y:S01]  /*1b50*/  IMAD R118, R7.reuse, 0x4, R126 ;  /* 0x0000000407767824 */ /* 0x040fe200078e027e */
[----:B------:R-:W-:Y:S01]  /*1b60*/  LEA.HI.X.SX32 R117, R102, R3, 0x1, P0 ;  /* 0x0000000366757211 */ /* 0x000fe200000f0eff */
[----:B------:R3:W2:Y:S01]  /*1b70*/  LDG.E.U8 R115, desc[UR4][R98.64] ;  /* 0x0000000462737981 */ /* 0x0006a2000c1e1100 */
[----:B0-----:R-:W-:Y:S01]  /*1b80*/  IADD3 R92, P0, R120, R5, RZ ;  /* 0x00000005785c7210 */ /* 0x001fe20007f1e0ff */
[----:B------:R-:W-:-:S02]  /*1b90*/  IMAD R102, R7, 0x8, R118 ;  /* 0x0000000807667824 */ /* 0x000fc400078e0276 */
[----:B------:R0:W2:Y:S01]  /*1ba0*/  LDG.E.U8 R119, desc[UR4][R88.64] ;  /* 0x0000000458777981 */ /* 0x0000a2000c1e1100 */
[----:B------:R-:W-:Y:S01]  /*1bb0*/  LEA.HI.X.SX32 R93, R120, R3, 0x1, P0 ;  /* 0x00000003785d7211 */ /* 0x000fe200000f0eff */
[C---:B------:R-:W-:Y:S01]  /*1bc0*/  IMAD R120, R7.reuse, 0x4, R102 ;  /* 0x0000000407787824 */ /* 0x040fe200078e0266 */
[-C--:B-1----:R-:W-:Y:S01]  /*1bd0*/  IADD3 R94, P0, R100, R5.reuse, RZ ;  /* 0x00000005645e7210 */ /* 0x082fe20007f1e0ff */
[----:B------:R-:W2:Y:S01]  /*1be0*/  LDG.E.U8 R116, desc[UR4][R116.64] ;  /* 0x0000000474747981 */ /* 0x000ea2000c1e1100 */
[----:B------:R-:W-:Y:S02]  /*1bf0*/  IADD3 R96, P1, R102, R5, RZ ;  /* 0x0000000566607210 */ /* 0x000fe40007f3e0ff */
[----:B------:R-:W-:Y:S01]  /*1c00*/  LEA.HI.X.SX32 R95, R100, R3, 0x1, P0 ;  /* 0x00000003645f7211 */ /* 0x000fe200000f0eff */
[C---:B------:R-:W-:Y:S01]  /*1c10*/  IMAD R100, R7.reuse, 0x4, R120 ;  /* 0x0000000407647824 */ /* 0x040fe200078e0278 */
[----:B---3--:R-:W-:Y:S01]  /*1c20*/  IADD3 R98, P0, R120, R5, RZ ;  /* 0x0000000578627210 */ /* 0x008fe20007f1e0ff */
[----:B------:R-:W3:Y:S01]  /*1c30*/  LDG.E.U8 R121, desc[UR4][R92.64] ;  /* 0x000000045c797981 */ /* 0x000ee2000c1e1100 */
[-C--:B------:R-:W-:Y:S01]  /*1c40*/  LEA.HI.X.SX32 R97, R102, R3.reuse, 0x1, P1 ;  /* 0x0000000366617211 */ /* 0x080fe200008f0eff */
[C---:B------:R-:W-:Y:S01]  /*1c50*/  IMAD R102, R7.reuse, 0x8, R100 ;  /* 0x0000000807667824 */ /* 0x040fe200078e0264 */
[----:B------:R-:W-:Y:S01]  /*1c60*/  LEA.HI.X.SX32 R99, R120, R3, 0x1, P0 ;  /* 0x0000000378637211 */ /* 0x000fe200000f0eff */
[----:B------:R1:W3:Y:S01]  /*1c70*/  LDG.E.U8 R117, desc[UR4][R94.64] ;  /* 0x000000045e757981 */ /* 0x0002e2000c1e1100 */
[----:B0-----:R-:W-:Y:S01]  /*1c80*/  IADD3 R88, P0, R100, R5, RZ ;  /* 0x0000000564587210 */ /* 0x001fe20007f1e0ff */
[----:B------:R-:W-:-:S02]  /*1c90*/  IMAD R120, R7, 0x4, R102 ;  /* 0x0000000407787824 */ /* 0x000fc400078e0266 */
[----:B------:R0:W3:Y:S01]  /*1ca0*/  LDG.E.U8 R127, desc[UR4][R96.64] ;  /* 0x00000004607f7981 */ /* 0x0000e2000c1e1100 */
[----:B------:R-:W-:Y:S02]  /*1cb0*/  LEA.HI.X.SX32 R89, R100, R3, 0x1, P0 ;  /* 0x0000000364597211 */ /* 0x000fe400000f0eff */
[C---:B------:R-:W-:Y:S01]  /*1cc0*/  IADD3 R100, P0, R102.reuse, R5, RZ ;  /* 0x0000000566647210 */ /* 0x040fe20007f1e0ff */
[----:B------:R0:W3:Y:S03]  /*1cd0*/  LDG.E.U8 R128, desc[UR4][R98.64] ;  /* 0x0000000462807981 */ /* 0x0000e6000c1e1100 */
[----:B------:R-:W-:Y:S01]  /*1ce0*/  LEA.HI.X.SX32 R101, R102, R3, 0x1, P0 ;  /* 0x0000000366657211 */ /* 0x000fe200000f0eff */
[C---:B------:R-:W-:Y:S01]  /*1cf0*/  IMAD R102, R7.reuse, 0x4, R120 ;  /* 0x0000000407667824 */ /* 0x040fe200078e0278 */
[C---:B-1----:R-:W-:Y:S01]  /*1d00*/  IADD3 R94, P0, R104.reuse, R5, RZ ;  /* 0x00000005685e7210 */ /* 0x042fe20007f1e0ff */
[----:B------:R1:W3:Y:S03]  /*1d10*/  LDG.E.U8 R129, desc[UR4][R88.64] ;  /* 0x0000000458817981 */ /* 0x0002e6000c1e1100 */
[----:B------:R-:W-:Y:S01]  /*1d20*/  LEA.HI.X.SX32 R95, R104, R3, 0x1, P0 ;  /* 0x00000003685f7211 */ /* 0x000fe200000f0eff */
[----:B------:R-:W-:Y:S01]  /*1d30*/  IMAD R104, R7, 0x8, R102 ;  /* 0x0000000807687824 */ /* 0x000fe200078e0266 */
[-C--:B0-----:R-:W-:Y:S01]  /*1d40*/  IADD3 R96, P0, R102, R5.reuse, RZ ;  /* 0x0000000566607210 */ /* 0x081fe20007f1e0ff */
[----:B------:R0:W3:Y:S01]  /*1d50*/  LDG.E.U8 R130, desc[UR4][R100.64] ;  /* 0x0000000464827981 */ /* 0x0000e2000c1e1100 */
[----:B------:R-:W-:-:S02]  /*1d60*/  IADD3 R92, P1, R120, R5, RZ ;  /* 0x00000005785c7210 */ /* 0x000fc40007f3e0ff */
[----:B------:R-:W-:Y:S01]  /*1d70*/  LEA.HI.X.SX32 R97, R102, R3, 0x1, P0 ;  /* 0x0000000366617211 */ /* 0x000fe200000f0eff */
[C---:B------:R-:W-:Y:S01]  /*1d80*/  IMAD R102, R7.reuse, 0x4, R104 ;  /* 0x0000000407667824 */ /* 0x040fe200078e0268 */
[----:B------:R-:W-:Y:S01]  /*1d90*/  IADD3 R98, P0, R104, R5, RZ ;  /* 0x0000000568627210 */ /* 0x000fe20007f1e0ff */
[----:B------:R-:W3:Y:S01]  /*1da0*/  LDG.E.U8 R123, desc[UR4][R94.64] ;  /* 0x000000045e7b7981 */ /* 0x000ee2000c1e1100 */
[-C--:B------:R-:W-:Y:S02]  /*1db0*/  LEA.HI.X.SX32 R93, R120, R3.reuse, 0x1, P1 ;  /* 0x00000003785d7211 */ /* 0x080fe400008f0eff */
[----:B------:R-:W-:Y:S01]  /*1dc0*/  LEA.HI.X.SX32 R99, R104, R3, 0x1, P0 ;  /* 0x0000000368637211 */ /* 0x000fe200000f0eff */
[C---:B------:R-:W-:Y:S01]  /*1dd0*/  IMAD R104, R7.reuse, 0x4, R102 ;  /* 0x0000000407687824 */ /* 0x040fe200078e0266 */
[C---:B-1----:R-:W-:Y:S01]  /*1de0*/  IADD3 R88, P0, R102.reuse, R5, RZ ;  /* 0x0000000566587210 */ /* 0x042fe20007f1e0ff */
[----:B------:R1:W3:Y:S03]  /*1df0*/  LDG.E.U8 R131, desc[UR4][R92.64] ;  /* 0x000000045c837981 */ /* 0x0002e6000c1e1100 */
[----:B------:R-:W-:Y:S01]  /*1e00*/  LEA.HI.X.SX32 R89, R102, R3, 0x1, P0 ;  /* 0x0000000366597211 */ /* 0x000fe200000f0eff */
[----:B------:R-:W-:Y:S01]  /*1e10*/  IMAD R102, R7, 0x8, R104 ;  /* 0x0000000807667824 */ /* 0x000fe200078e0268 */
[----:B------:R1:W3:Y:S01]  /*1e20*/  LDG.E.U8 R132, desc[UR4][R96.64] ;  /* 0x0000000460847981 */ /* 0x0002e2000c1e1100 */
[----:B0-----:R-:W-:-:S03]  /*1e30*/  IADD3 R100, P1, R104, R5, RZ ;  /* 0x0000000568647210 */ /* 0x001fc60007f3e0ff */
[----:B------:R0:W3:Y:S01]  /*1e40*/  LDG.E.U8 R133, desc[UR4][R98.64] ;  /* 0x0000000462857981 */ /* 0x0000e2000c1e1100 */
[----:B-1----:R-:W-:-:S03]  /*1e50*/  IADD3 R92, P0, R122, R5, RZ ;  /* 0x000000057a5c7210 */ /* 0x002fc60007f1e0ff */
[----:B------:R-:W3:Y:S01]  /*1e60*/  LDG.E.U8 R134, desc[UR4][R88.64] ;  /* 0x0000000458867981 */ /* 0x000ee2000c1e1100 */
[----:B------:R-:W-:Y:S01]  /*1e70*/  LEA.HI.X.SX32 R93, R122, R3, 0x1, P0 ;  /* 0x000000037a5d7211 */ /* 0x000fe200000f0eff */
[C---:B------:R-:W-:Y:S01]  /*1e80*/  IMAD R96, R7.reuse, 0x4, R102 ;  /* 0x0000000407607824 */ /* 0x040fe200078e0266 */
[----:B------:R-:W-:Y:S02]  /*1e90*/  IADD3 R94, P0, R102, R5, RZ ;  /* 0x00000005665e7210 */ /* 0x000fe40007f1e0ff */
[-C--:B------:R-:W-:Y:S01]  /*1ea0*/  LEA.HI.X.SX32 R101, R104, R3.reuse, 0x1, P1 ;  /* 0x0000000368657211 */ /* 0x080fe200008f0eff */
[----:B------:R-:W3:Y:S01]  /*1eb0*/  LDG.E.U8 R125, desc[UR4][R92.64] ;  /* 0x000000045c7d7981 */ /* 0x000ee2000c1e1100 */
[----:B------:R-:W-:Y:S01]  /*1ec0*/  LEA.HI.X.SX32 R95, R102, R3, 0x1, P0 ;  /* 0x00000003665f7211 */ /* 0x000fe200000f0eff */
[C---:B------:R-:W-:Y:S01]  /*1ed0*/  IMAD R102, R7.reuse, 0x4, R96 ;  /* 0x0000000407667824 */ /* 0x040fe200078e0260 */
[C---:B0-----:R-:W-:Y:S01]  /*1ee0*/  IADD3 R98, P0, R96.reuse, R5, RZ ;  /* 0x0000000560627210 */ /* 0x041fe20007f1e0ff */
[----:B------:R0:W3:Y:S03]  /*1ef0*/  LDG.E.U8 R135, desc[UR4][R100.64] ;  /* 0x0000000464877981 */ /* 0x0000e6000c1e1100 */
[----:B------:R-:W-:Y:S01]  /*1f00*/  LEA.HI.X.SX32 R99, R96, R3, 0x1, P0 ;  /* 0x0000000360637211 */ /* 0x000fe200000f0eff */
[C---:B------:R-:W-:Y:S01]  /*1f10*/  IMAD R104, R7.reuse, 0x8, R102 ;  /* 0x0000000807687824 */ /* 0x040fe200078e0266 */
[C---:B------:R-:W-:Y:S01]  /*1f20*/  IADD3 R96, P0, R102.reuse, R5, RZ ;  /* 0x0000000566607210 */ /* 0x040fe20007f1e0ff */
[----:B------:R-:W3:Y:S03]  /*1f30*/  LDG.E.U8 R136, desc[UR4][R94.64] ;  /* 0x000000045e887981 */ /* 0x000ee6000c1e1100 */
[----:B------:R-:W-:Y:S01]  /*1f40*/  LEA.HI.X.SX32 R97, R102, R3, 0x1, P0 ;  /* 0x0000000366617211 */ /* 0x000fe200000f0eff */
[C---:B------:R-:W-:Y:S01]  /*1f50*/  IMAD R102, R7.reuse, 0x4, R104 ;  /* 0x0000000407667824 */ /* 0x040fe200078e0268 */
[-C--:B0-----:R-:W-:Y:S01]  /*1f60*/  IADD3 R100, P0, R104, R5.reuse, RZ ;  /* 0x0000000568647210 */ /* 0x081fe20007f1e0ff */
[----:B------:R0:W3:Y:S02]  /*1f70*/  LDG.E.U8 R137, desc[UR4][R98.64] ;  /* 0x0000000462897981 */ /* 0x0000e4000c1e1100 */
[C---:B------:R-:W-:Y:S01]  /*1f80*/  IMAD R120, R7.reuse, 0x4, R102 ;  /* 0x0000000407787824 */ /* 0x040fe200078e0266 */
[----:B------:R-:W-:Y:S01]  /*1f90*/  IADD3 R88, P1, R102, R5, RZ ;  /* 0x0000000566587210 */ /* 0x000fe20007f3e0ff */
[----:B------:R1:W3:Y:S01]  /*1fa0*/  LDG.E.U8 R138, desc[UR4][R96.64] ;  /* 0x00000004608a7981 */ /* 0x0002e2000c1e1100 */
[-C--:B------:R-:W-:Y:S01]  /*1fb0*/  LEA.HI.X.SX32 R101, R104, R3.reuse, 0x1, P0 ;  /* 0x0000000368657211 */ /* 0x080fe200000f0eff */
[----:B------:R-:W-:Y:S01]  /*1fc0*/  IMAD R92, R7, 0x8, R120 ;  /* 0x00000008075c7824 */ /* 0x000fe200078e0278 */
[----:B------:R-:W-:-:S02]  /*1fd0*/  LEA.HI.X.SX32 R89, R102, R3, 0x1, P1 ;  /* 0x0000000366597211 */ /* 0x000fc400008f0eff */
[C---:B------:R-:W-:Y:S01]  /*1fe0*/  IADD3 R102, P0, R120.reuse, R5, RZ ;  /* 0x0000000578667210 */ /* 0x040fe20007f1e0ff */
[C---:B------:R-:W-:Y:S01]  /*1ff0*/  IMAD R104, R7.reuse, 0x4, R92 ;  /* 0x0000000407687824 */ /* 0x040fe200078e025c */
[----:B------:R5:W3:Y:S02]  /*2000*/  LDG.E.U8 R139, desc[UR4][R100.64] ;  /* 0x00000004648b7981 */ /* 0x000ae4000c1e1100 */
[----:B------:R-:W-:Y:S02]  /*2010*/  LEA.HI.X.SX32 R103, R120, R3, 0x1, P0 ;  /* 0x0000000378677211 */ /* 0x000fe400000f0eff */
[C---:B0-----:R-:W-:Y:S01]  /*2020*/  IADD3 R98, P0, R92.reuse, R5, RZ ;  /* 0x000000055c627210 */ /* 0x041fe20007f1e0ff */
[----:B-1----:R-:W-:Y:S01]  /*2030*/  IMAD R96, R7, 0x4, R104 ;  /* 0x0000000407607824 */ /* 0x002fe200078e0268 */
[----:B------:R0:W3:Y:S02]  /*2040*/  LDG.E.U8 R140, desc[UR4][R88.64] ;  /* 0x00000004588c7981 */ /* 0x0000e4000c1e1100 */
[----:B------:R-:W-:-:S02]  /*2050*/  LEA.HI.X.SX32 R99, R92, R3, 0x1, P0 ;  /* 0x000000035c637211 */ /* 0x000fc400000f0eff */
[C---:B------:R-:W-:Y:S01]  /*2060*/  IADD3 R94, P0, R104.reuse, R5, RZ ;  /* 0x00000005685e7210 */ /* 0x040fe20007f1e0ff */
[----:B------:R1:W3:Y:S03]  /*2070*/  LDG.E.U8 R141, desc[UR4][R102.64] ;  /* 0x00000004668d7981 */ /* 0x0002e6000c1e1100 */
[----:B------:R-:W-:Y:S01]  /*2080*/  LEA.HI.X.SX32 R95, R104, R3, 0x1, P0 ;  /* 0x00000003685f7211 */ /* 0x000fe200000f0eff */
[C---:B------:R-:W-:Y:S01]  /*2090*/  IMAD R104, R7.reuse, 0x8, R96 ;  /* 0x0000000807687824 */ /* 0x040fe200078e0260 */
[-C--:B-----5:R-:W-:Y:S01]  /*20a0*/  IADD3 R100, P1, R96, R5.reuse, RZ ;  /* 0x0000000560647210 */ /* 0x0a0fe20007f3e0ff */
[----:B------:R-:W5:Y:S01]  /*20b0*/  LDG.E.U8 R142, desc[UR4][R98.64] ;  /* 0x00000004628e7981 */ /* 0x000f62000c1e1100 */
[----:B------:R-:W-:Y:S01]  /*20c0*/  IADD3 R92, P0, R124, R5, RZ ;  /* 0x000000057c5c7210 */ /* 0x000fe20007f1e0ff */
[C---:B0-----:R-:W-:Y:S01]  /*20d0*/  IMAD R88, R7.reuse, 0x4, R104 ;  /* 0x0000000407587824 */ /* 0x041fe200078e0268 */
[-C--:B------:R-:W-:Y:S01]  /*20e0*/  LEA.HI.X.SX32 R101, R96, R3.reuse, 0x1, P1 ;  /* 0x0000000360657211 */ /* 0x080fe200008f0eff */
[----:B------:R0:W5:Y:S01]  /*20f0*/  LDG.E.U8 R143, desc[UR4][R94.64] ;  /* 0x000000045e8f7981 */ /* 0x000162000c1e1100 */
[----:B------:R-:W-:Y:S01]  /*2100*/  LEA.HI.X.SX32 R93, R124, R3, 0x1, P0 ;  /* 0x000000037c5d7211 */ /* 0x000fe200000f0eff */
[----:B------:R-:W-:Y:S01]  /*2110*/  IMAD R122, R7, 0x4, R88 ;  /* 0x00000004077a7824 */ /* 0x000fe200078e0258 */
[C---:B------:R-:W-:Y:S01]  /*2120*/  IADD3 R96, P0, R104.reuse, R5, RZ ;  /* 0x0000000568607210 */ /* 0x040fe20007f1e0ff */
[----:B------:R0:W5:Y:S03]  /*2130*/  LDG.E.U8 R144, desc[UR4][R100.64] ;  /* 0x0000000464907981 */ /* 0x000166000c1e1100 */
[----:B------:R-:W-:Y:S01]  /*2140*/  LEA.HI.X.SX32 R97, R104, R3, 0x1, P0 ;  /* 0x0000000368617211 */ /* 0x000fe200000f0eff */
[----:B------:R-:W5:Y:S01]  /*2150*/  LDG.E.U8 R124, desc[UR4][R92.64] ;  /* 0x000000045c7c7981 */ /* 0x000f62000c1e1100 */
[----:B------:R-:W-:-:S02]  /*2160*/  IADD3 R104, P1, R122, R5, RZ ;  /* 0x000000057a687210 */ /* 0x000fc40007f3e0ff */
[----:B-1----:R-:W-:Y:S01]  /*2170*/  IADD3 R102, P0, R88, R5, RZ ;  /* 0x0000000558667210 */ /* 0x002fe20007f1e0ff */
[----:B------:R1:W5:Y:S01]  /*2180*/  LDG.E.U8 R145, desc[UR4][R96.64] ;  /* 0x0000000460917981 */ /* 0x000362000c1e1100 */
[-C--:B------:R-:W-:Y:S01]  /*2190*/  LEA.HI.X.SX32 R105, R122, R3.reuse, 0x1, P1 ;  /* 0x000000037a697211 */ /* 0x080fe200008f0eff */
[----:B------:R-:W-:Y:S01]  /*21a0*/  IMAD R122, R7, 0x8, R122 ;  /* 0x00000008077a7824 */ /* 0x000fe200078e027a */
[----:B------:R-:W-:Y:S02]  /*21b0*/  LEA.HI.X.SX32 R103, R88, R3, 0x1, P0 ;  /* 0x0000000358677211 */ /* 0x000fe400000f0eff */
[----:B0-----:R-:W-:Y:S01]  /*21c0*/  LEA.HI R94, R217, 0x17c, RZ, 0x1a ;  /* 0x0000017cd95e7811 */ /* 0x001fe200078fd0ff */
[----:B------:R-:W-:Y:S01]  /*21d0*/  IMAD R100, R7, 0x4, R122 ;  /* 0x0000000407647824 */ /* 0x000fe200078e027a */
[----:B------:R-:W-:Y:S01]  /*21e0*/  IADD3 R98, P0, R126, R5, RZ ;  /* 0x000000057e627210 */ /* 0x000fe20007f1e0ff */
[----:B------:R-:W5:Y:S02]  /*21f0*/  LDG.E.U8 R104, desc[UR4][R104.64] ;  /* 0x0000000468687981 */ /* 0x000f64000c1e1100 */
[----:B------:R-:W-:Y:S01]  /*2200*/  IMAD R120, R94, R7, RZ ;  /* 0x000000075e787224 */ /* 0x000fe200078e02ff */
[----:B------:R-:W-:Y:S01]  /*2210*/  LEA.HI.X.SX32 R99, R126, R3, 0x1, P0 ;  /* 0x000000037e637211 */ /* 0x000fe200000f0eff */
[----:B------:R0:W5:Y:S01]  /*2220*/  LDG.E.U8 R103, desc[UR4][R102.64] ;  /* 0x0000000466677981 */ /* 0x000162000c1e1100 */
[----:B------:R-:W-:-:S02]  /*2230*/  IADD3 R88, P0, R118, R5, RZ ;  /* 0x0000000576587210 */ /* 0x000fc40007f1e0ff */
[-C--:B------:R-:W-:Y:S01]  /*2240*/  IADD3 R94, P1, R122, R5.reuse, RZ ;  /* 0x000000057a5e7210 */ /* 0x080fe20007f3e0ff */
[----:B------:R-:W5:Y:S01]  /*2250*/  LDG.E.U8 R98, desc[UR4][R98.64] ;  /* 0x0000000462627981 */ /* 0x000f62000c1e1100 */
[----:B-1----:R-:W-:Y:S01]  /*2260*/  IADD3 R96, P2, R100, R5, RZ ;  /* 0x0000000564607210 */ /* 0x002fe20007f5e0ff */
[----:B0-----:R-:W-:Y:S01]  /*2270*/  IMAD R102, R7, 0x4, R100 ;  /* 0x0000000407667824 */ /* 0x001fe200078e0264 */
[-C--:B------:R-:W-:Y:S02]  /*2280*/  LEA.HI.X.SX32 R89, R118, R3.reuse, 0x1, P0 ;  /* 0x0000000376597211 */ /* 0x080fe400000f0eff */
[-C--:B------:R-:W-:Y:S02]  /*2290*/  LEA.HI.X.SX32 R95, R122, R3.reuse, 0x1, P1 ;  /* 0x000000037a5f7211 */ /* 0x080fe400008f0eff */
[----:B------:R-:W-:Y:S01]  /*22a0*/  LEA.HI.X.SX32 R97, R100, R3, 0x1, P2 ;  /* 0x0000000364617211 */ /* 0x000fe200010f0eff */
[----:B------:R-:W5:Y:S01]  /*22b0*/  LDG.E.U8 R88, desc[UR4][R88.64] ;  /* 0x0000000458587981 */ /* 0x000f62000c1e1100 */
[----:B------:R-:W-:-:S02]  /*22c0*/  IADD3 R92, P0, R120, R5, RZ ;  /* 0x00000005785c7210 */ /* 0x000fc40007f1e0ff */
[----:B------:R-:W-:Y:S01]  /*22d0*/  IADD3 R100, P1, R102, R5, RZ ;  /* 0x0000000566647210 */ /* 0x000fe20007f3e0ff */
[----:B------:R-:W5:Y:S01]  /*22e0*/  LDG.E.U8 R94, desc[UR4][R94.64] ;  /* 0x000000045e5e7981 */ /* 0x000f62000c1e1100 */
[-C--:B------:R-:W-:Y:S02]  /*22f0*/  LEA.HI.X.SX32 R93, R120, R3.reuse, 0x1, P0 ;  /* 0x00000003785d7211 */ /* 0x080fe400000f0eff */
[----:B------:R-:W-:Y:S01]  /*2300*/  LEA.HI.X.SX32 R101, R102, R3, 0x1, P1 ;  /* 0x0000000366657211 */ /* 0x000fe200008f0eff */
[----:B------:R-:W5:Y:S04]  /*2310*/  LDG.E.U8 R96, desc[UR4][R96.64] ;  /* 0x0000000460607981 */ /* 0x000f68000c1e1100 */
[----:B------:R-:W5:Y:S04]  /*2320*/  LDG.E.U8 R92, desc[UR4][R92.64] ;  /* 0x000000045c5c7981 */ /* 0x000f68000c1e1100 */
[----:B------:R-:W5:Y:S01]  /*2330*/  LDG.E.U8 R100, desc[UR4][R100.64] ;  /* 0x0000000464647981 */ /* 0x000f62000c1e1100 */
[----:B------:R-:W0:Y:S01]  /*2340*/  S2R R5, SR_CgaCtaId ;  /* 0x0000000000057919 */ /* 0x000e220000008800 */
[----:B------:R-:W-:-:S05]  /*2350*/  LOP3.LUT R3, R217, 0x7, RZ, 0xc0, !PT ;  /* 0x00000007d9037812 */ /* 0x000fca00078ec0ff */
[----:B------:R-:W-:Y:S01]  /*2360*/  IMAD R3, R0, 0x8, R3 ;  /* 0x0000000800037824 */ /* 0x000fe200078e0203 */
[----:B------:R-:W-:-:S03]  /*2370*/  MOV R0, 0x400 ;  /* 0x0000040000007802 */ /* 0x000fc60000000f00 */
[----:B------:R-:W-:-:S05]  /*2380*/  IMAD.SHL.U32 R3, R3, 0x10, RZ ;  /* 0x0000001003037824 */ /* 0x000fca00078e00ff */
[----:B------:R-:W-:-:S04]  /*2390*/  LOP3.LUT R3, R3, R2, RZ, 0xfc, !PT ;  /* 0x0000000203037212 */ /* 0x000fc800078efcff */
[----:B------:R-:W-:Y:S02]  /*23a0*/  LOP3.LUT R7, R3, 0x20, RZ, 0x3c, !PT ;  /* 0x0000002003077812 */ /* 0x000fe400078e3cff */
[----:B0-----:R-:W-:Y:S02]  /*23b0*/  LEA R0, R5, R0, 0x18 ;  /* 0x0000000005007211 */ /* 0x001fe400078ec0ff */
[----:B------:R-:W-:-:S03]  /*23c0*/  LOP3.LUT R5, R3, 0x10, RZ, 0x3c, !PT ;  /* 0x0000001003057812 */ /* 0x000fc600078e3cff */
[----:B------:R-:W-:Y:S02]  /*23d0*/  IMAD.IADD R2, R3, 0x1, R0 ;  /* 0x0000000103027824 */ /* 0x000fe400078e0200 */
[----:B------:R-:W-:-:S03]  /*23e0*/  IMAD.IADD R5, R0, 0x1, R5 ;  /* 0x0000000100057824 */ /* 0x000fc600078e0205 */
[----:B------:R-:W-:Y:S04]  /*23f0*/  STS.U8 [R2+0x10000], R6 ;  /* 0x0100000602007388 */ /* 0x000fe80000000000 */
[----:B------:R-:W-:Y:S04]  /*2400*/  STS.U8 [R2+0x10004], R8 ;  /* 0x0100040802007388 */ /* 0x000fe80000000000 */
[----:B------:R-:W-:Y:S04]  /*2410*/  STS.U8 [R2+0x10008], R39 ;  /* 0x0100082702007388 */ /* 0x000fe80000000000 */
[----:B------:R-:W-:Y:S04]  /*2420*/  STS.U8 [R2+0x12000], R61 ;  /* 0x0120003d02007388 */ /* 0x000fe80000000000 */
[----:B------:R-:W-:Y:S04]  /*2430*/  STS.U8 [R2+0x12004], R62 ;  /* 0x0120043e02007388 */ /* 0x000fe80000000000 */
[----:B------:R0:W-:Y:S04]  /*2440*/  STS.U8 [R2+0x12008], R63 ;  /* 0x0120083f02007388 */ /* 0x0001e80000000000 */
[----:B----4-:R-:W-:Y:S04]  /*2450*/  STS.U8 [R2+0x14000], R85 ;  /* 0x0140005502007388 */ /* 0x010fe80000000000 */
[----:B------:R-:W-:Y:S04]  /*2460*/  STS.U8 [R2+0x14004], R86 ;  /* 0x0140045602007388 */ /* 0x000fe80000000000 */
[----:B--2---:R1:W-:Y:S04]  /*2470*/  STS.U8 [R2+0x14008], R87 ;  /* 0x0140085702007388 */ /* 0x0043e80000000000 */
[----:B------:R-:W-:Y:S04]  /*2480*/  STS.U8 [R2+0x1000c], R9 ;  /* 0x01000c0902007388 */ /* 0x000fe80000000000 */
[----:B------:R-:W-:Y:S04]  /*2490*/  STS.U8 [R2+0x1200c], R12 ;  /* 0x01200c0c02007388 */ /* 0x000fe80000000000 */
[----:B------:R-:W-:Y:S04]  /*24a0*/  STS.U8 [R2+0x1400c], R11 ;  /* 0x01400c0b02007388 */ /* 0x000fe80000000000 */
[----:B------:R-:W-:Y:S01]  /*24b0*/  STS.U8 [R2+0x1600c], R10 ;  /* 0x01600c0a02007388 */ /* 0x000fe20000000000 */
[----:B------:R-:W-:-:S02]  /*24c0*/  ISETP.GE.AND P0, PT, R218, 0x1, PT ;  /* 0x00000001da00780c */ /* 0x000fc40003f06270 */
[----:B0-----:R-:W-:Y:S02]  /*24d0*/  CS2R R62, SRZ ;  /* 0x00000000003e7805 */ /* 0x001fe4000001ff00 */
[----:B-1----:R-:W-:Y:S02]  /*24e0*/  CS2R R86, SRZ ;  /* 0x0000000000567805 */ /* 0x002fe4000001ff00 */
[----:B------:R-:W-:Y:S01]  /*24f0*/  CS2R R146, SRZ ;  /* 0x0000000000927805 */ /* 0x000fe2000001ff00 */
[----:B---3--:R-:W-:Y:S04]  /*2500*/  STS.U8 [R2+0x16000], R127 ;  /* 0x0160007f02007388 */ /* 0x008fe80000000000 */
[----:B------:R-:W-:Y:S04]  /*2510*/  STS.U8 [R2+0x16004], R128 ;  /* 0x0160048002007388 */ /* 0x000fe80000000000 */
[----:B------:R0:W-:Y:S04]  /*2520*/  STS.U8 [R2+0x16008], R129 ;  /* 0x0160088102007388 */ /* 0x0001e80000000000 */
[----:B------:R-:W-:Y:S01]  /*2530*/  STS.U8 [R5+0x10000], R40 ;  /* 0x0100002805007388 */ /* 0x000fe20000000000 */
[----:B0-----:R-:W-:Y:S01]  /*2540*/  IMAD.IADD R2, R0, 0x1, R7 ;  /* 0x0000000100027824 */ /* 0x001fe200078e0207 */
[----:B------:R-:W-:-:S02]  /*2550*/  LOP3.LUT R7, R3, 0x30, RZ, 0x3c, !PT ;  /* 0x0000003003077812 */ /* 0x000fc400078e3cff */
[----:B------:R-:W-:Y:S04]  /*2560*/  STS.U8 [R5+0x10004], R41 ;  /* 0x0100042905007388 */ /* 0x000fe80000000000 */
[----:B------:R-:W-:Y:S01]  /*2570*/  STS.U8 [R5+0x10008], R42 ;  /* 0x0100082a05007388 */ /* 0x000fe20000000000 */
[----:B------:R-:W-:-:S03]  /*2580*/  IMAD.IADD R7, R0, 0x1, R7 ;  /* 0x0000000100077824 */ /* 0x000fc600078e0207 */
[----:B------:R-:W-:Y:S04]  /*2590*/  STS.U8 [R5+0x12000], R64 ;  /* 0x0120004005007388 */ /* 0x000fe80000000000 */
        /* <DEDUP_REMOVED lines=11> */
[----:B------:R0:W-:Y:S04]  /*2650*/  STS.U8 [R5+0x16008], R132 ;  /* 0x0160088405007388 */ /* 0x0001e80000000000 */
[----:B------:R-:W-:Y:S01]  /*2660*/  STS.U8 [R2+0x10000], R43 ;  /* 0x0100002b02007388 */ /* 0x000fe20000000000 */
[----:B0-----:R-:W-:-:S03]  /*2670*/  LOP3.LUT R5, R3, 0x40, RZ, 0x3c, !PT ;  /* 0x0000004003057812 */ /* 0x001fc600078e3cff */
        /* <DEDUP_REMOVED lines=15> */
[----:B------:R-:W-:Y:S04]  /*2770*/  STS.U8 [R7+0x10000], R46 ;  /* 0x0100002e07007388 */ /* 0x000fe80000000000 */
[----:B------:R-:W-:Y:S01]  /*2780*/  STS.U8 [R7+0x10004], R47 ;  /* 0x0100042f07007388 */ /* 0x000fe20000000000 */
[----:B0-----:R-:W-:Y:S01]  /*2790*/  IMAD.IADD R2, R0, 0x1, R5 ;  /* 0x0000000100027824 */ /* 0x001fe200078e0205 */
[----:B------:R-:W-:-:S02]  /*27a0*/  LOP3.LUT R5, R3, 0x50, RZ, 0x3c, !PT ;  /* 0x0000005003057812 */ /* 0x000fc400078e3cff */
        /* <DEDUP_REMOVED lines=13> */
[----:B------:R0:W-:Y:S01]  /*2880*/  STS.U8 [R7+0x16008], R138 ;  /* 0x0160088a07007388 */ /* 0x0001e20000000000 */
[----:B------:R-:W-:-:S03]  /*2890*/  IMAD.IADD R5, R0, 0x1, R5 ;  /* 0x0000000100057824 */ /* 0x000fc600078e0205 */
[----:B------:R-:W-:Y:S01]  /*28a0*/  STS.U8 [R2+0x10000], R49 ;  /* 0x0100003102007388 */ /* 0x000fe20000000000 */
[C---:B0-----:R-:W-:Y:S02]  /*28b0*/  LOP3.LUT R7, R3.reuse, 0x60, RZ, 0x3c, !PT ;  /* 0x0000006003077812 */ /* 0x041fe400078e3cff */
[----:B------:R-:W-:Y:S01]  /*28c0*/  LOP3.LUT R3, R3, 0x70, RZ, 0x3c, !PT ;  /* 0x0000007003037812 */ /* 0x000fe200078e3cff */
        /* <DEDUP_REMOVED lines=17> */
[----:B0-----:R-:W-:-:S03]  /*29e0*/  IMAD.IADD R2, R0, 0x1, R7 ;  /* 0x0000000100027824 */ /* 0x001fc600078e0207 */
        /* <DEDUP_REMOVED lines=8> */
[----:B-----5:R-:W-:Y:S04]  /*2a70*/  STS.U8 [R5+0x16000], R142 ;  /* 0x0160008e05007388 */ /* 0x020fe80000000000 */
        /* <DEDUP_REMOVED lines=24> */
[----:B0-----:R-:W-:-:S03]  /*2c00*/  IMAD.MOV.U32 R2, RZ, RZ, 0x3f800000 ;  /* 0x3f800000ff027424 */ /* 0x001fc600078e00ff */
        /* <DEDUP_REMOVED lines=13> */
[----:B------:R0:W-:Y:S02]  /*2ce0*/  STS.U8 [R3+0x16008], R100 ;  /* 0x0160086403007388 */ /* 0x0001e40000000000 */
[----:B0-----:R-:W-:-:S05]  /*2cf0*/  IMAD.MOV.U32 R3, RZ, RZ, 0x3f800000 ;  /* 0x3f800000ff037424 */ /* 0x001fca00078e00ff */
[----:B------:R0:W-:Y:S04]  /*2d00*/  STL [R1+0x340], R3 ;  /* 0x0003400301007387 */ /* 0x0001e80000100800 */
[----:B------:R0:W-:Y:S01]  /*2d10*/  STL [R1+0x33c], R2 ;  /* 0x00033c0201007387 */ /* 0x0001e20000100800 */
[----:B------:R-:W-:Y:S01]  /*2d20*/  IMAD.MOV.U32 R14, RZ, RZ, -0x800000 ;  /* 0xff800000ff0e7424 */ /* 0x000fe200078e00ff */
[----:B------:R-:W-:Y:S01]  /*2d30*/  CS2R R24, SRZ ;  /* 0x0000000000187805 */ /* 0x000fe2000001ff00 */
[----:B------:R-:W-:Y:S01]  /*2d40*/  IMAD.MOV.U32 R13, RZ, RZ, -0x800000 ;  /* 0xff800000ff0d7424 */ /* 0x000fe200078e00ff */
[----:B------:R-:W-:Y:S02]  /*2d50*/  CS2R R26, SRZ ;  /* 0x00000000001a7805 */ /* 0x000fe4000001ff00 */
[----:B------:R-:W-:-:S02]  /*2d60*/  CS2R R28, SRZ ;  /* 0x00000000001c7805 */ /* 0x000fc4000001ff00 */
[----:B------:R-:W-:Y:S02]  /*2d70*/  CS2R R30, SRZ ;  /* 0x00000000001e7805 */ /* 0x000fe4000001ff00 */
[----:B------:R-:W-:Y:S02]  /*2d80*/  CS2R R32, SRZ ;  /* 0x0000000000207805 */ /* 0x000fe4000001ff00 */
[----:B------:R-:W-:Y:S02]  /*2d90*/  CS2R R34, SRZ ;  /* 0x0000000000227805 */ /* 0x000fe4000001ff00 */
[----:B------:R-:W-:Y:S02]  /*2da0*/  CS2R R36, SRZ ;  /* 0x0000000000247805 */ /* 0x000fe4000001ff00 */
        /* <DEDUP_REMOVED lines=54> */
[C---:B------:R-:W-:Y:S02]  /*3110*/  LOP3.LUT R6, R217.reuse, 0x80, RZ, 0xc0, !PT ;  /* 0x00000080d9067812 */ /* 0x040fe400078ec0ff */
[----:B------:R-:W-:Y:S01]  /*3120*/  LOP3.LUT R9, R217, 0x7f, RZ, 0xc0, !PT ;  /* 0x0000007fd9097812 */ /* 0x000fe200078ec0ff */
[----:B0-----:R-:W-:Y:S06]  /*3130*/  @!P0 BRA `(.L_x_0) ;  /* 0x000001c0001c8947 */ /* 0x001fec0003800000 */
[----:B------:R-:W-:Y:S01]  /*3140*/  SHF.R.U32.HI R4, RZ, 0x4, R0 ;  /* 0x00000004ff047819 */ /* 0x000fe20000011600 */
[----:B------:R-:W0:Y:S01]  /*3150*/  LDC.64 R10, c[0x0][0x260] ;  /* 0x00009800ff0a7b82 */ /* 0x000e220000000a00 */
[C---:B------:R-:W-:Y:S01]  /*3160*/  LOP3.LUT R2, R217.reuse, 0x1, RZ, 0xc0, !PT ;  /* 0x00000001d9027812 */ /* 0x040fe200078ec0ff */
[----:B------:R-:W-:Y:S01]  /*3170*/  UMOV UR57, 0x40000040 ;  /* 0x4000004000397882 */ /* 0x000fe20000000000 */
[----:B------:R-:W-:Y:S02]  /*3180*/  SGXT.U32 R7, R4, 0xe ;  /* 0x0000000e0407781a */ /* 0x000fe40000000000 */
[----:B------:R-:W-:Y:S02]  /*3190*/  LOP3.LUT R3, R217, 0x1c, RZ, 0xc0, !PT ;  /* 0x0000001cd9037812 */ /* 0x000fe400078ec0ff */
[----:B------:R-:W-:Y:S01]  /*31a0*/  IADD3 R4, P2, R7, 0x2, RZ ;  /* 0x0000000207047810 */ /* 0x000fe20007f5e0ff */
[----:B------:R-:W1:Y:S01]  /*31b0*/  LDC R8, c[0x0][0x268] ;  /* 0x00009a00ff087b82 */ /* 0x000e620000000800 */
[----:B------:R-:W-:Y:S01]  /*31c0*/  SHF.R.U32.HI R5, RZ, 0x1, R217 ;  /* 0x00000001ff057819 */ /* 0x000fe200000116d9 */
[----:B------:R-:W-:Y:S01]  /*31d0*/  IMAD R3, R2, 0x2, R3 ;  /* 0x0000000202037824 */ /* 0x000fe200078e0203 */
[----:B------:R-:W-:-:S02]  /*31e0*/  R2UR UR10, R4 ;  /* 0x00000000040a72ca */ /* 0x000fc400000e0000 */
[----:B------:R-:W-:Y:S01]  /*31f0*/  SGXT.U32 R2, R5, 0x1 ;  /* 0x000000010502781a */ /* 0x000fe20000000000 */
[----:B------:R-:W-:Y:S01]  /*3200*/  IMAD.MOV.U32 R5, RZ, RZ, RZ ;  /* 0x000000ffff057224 */ /* 0x000fe200078e00ff */
[----:B------:R-:W-:Y:S01]  /*3210*/  SHF.R.U32.HI R239, RZ, 0x7, R217 ;  /* 0x00000007ffef7819 */ /* 0x000fe200000116d9 */
[----:B------:R-:W2:Y:S01]  /*3220*/  LDC R4, c[0x0][0x268] ;  /* 0x00009a00ff047b82 */ /* 0x000ea20000000800 */
[----:B------:R-:W-:Y:S01]  /*3230*/  LOP3.LUT R2, R3, R2, RZ, 0xfc, !PT ;  /* 0x0000000203027212 */ /* 0x000fe200078efcff */
[----:B------:R-:W-:Y:S01]  /*3240*/  VIADD R3, R0, 0x10000 ;  /* 0x0001000000037836 */ /* 0x000fe20000000000 */
[----:B------:R-:W-:Y:S02]  /*3250*/  SGXT.U32 R239, R239, 0x1 ;  /* 0x00000001efef781a */ /* 0x000fe40000000000 */
[----:B------:R-:W-:Y:S01]  /*3260*/  ISETP.NE.U32.AND P1, PT, R6, RZ, PT ;  /* 0x000000ff0600720c */ /* 0x000fe20003f25070 */
[----:B------:R-:W-:Y:S01]  /*3270*/  IMAD.MOV.U32 R6, RZ, RZ, RZ ;  /* 0x000000ffff067224 */ /* 0x000fe200078e00ff */
[----:B------:R-:W-:Y:S01]  /*3280*/  SHF.R.U32.HI R3, RZ, 0x4, R3 ;  /* 0x00000004ff037819 */ /* 0x000fe20000011603 */
[----:B------:R-:W3:Y:S01]  /*3290*/  LDC R240, c[0x0][0x268] ;  /* 0x00009a00fff07b82 */ /* 0x000ee20000000800 */
[----:B0-----:R-:W-:Y:S01]  /*32a0*/  IMAD.MOV.U32 R16, RZ, RZ, R10 ;  /* 0x000000ffff107224 */ /* 0x001fe200078e000a */
[----:B------:R0:W-:Y:S01]  /*32b0*/  STL [R1+0x344], R11 ;  /* 0x0003440b01007387 */ /* 0x0001e20000100800 */
[----:B------:R-:W-:Y:S01]  /*32c0*/  SGXT.U32 R3, R3, 0xe ;  /* 0x0000000e0303781a */ /* 0x000fe20000000000 */
[----:B------:R-:W-:Y:S01]  /*32d0*/  IMAD.MOV.U32 R14, RZ, RZ, R11 ;  /* 0x000000ffff0e7224 */ /* 0x000fe200078e000b */
[----:B------:R-:W-:-:S02]  /*32e0*/  IADD3.X R6, R6, 0x40000040, RZ, P2, !PT ;  /* 0x4000004006067810 */ /* 0x000fc400017fe4ff */
[C---:B------:R-:W-:Y:S01]  /*32f0*/  R2UR UR56, R3.reuse ;  /* 0x00000000033872ca */ /* 0x040fe200000e0000 */
[----:B------:R-:W4:Y:S01]  /*3300*/  LDC.64 R12, c[0x0][0x220] ;  /* 0x00008800ff0c7b82 */ /* 0x000f220000000a00 */
[----:B------:R-:W-:Y:S02]  /*3310*/  IADD3 R3, P0, R3, 0x2, RZ ;  /* 0x0000000203037810 */ /* 0x000fe40007f1e0ff */
[----:B------:R-:W-:Y:S02]  /*3320*/  R2UR UR11, R6 ;  /* 0x00000000060b72ca */ /* 0x000fe400000e0000 */
[----:B------:R-:W-:Y:S02]  /*3330*/  IADD3.X R5, R5, 0x40000040, RZ, P0, !PT ;  /* 0x4000004005057810 */ /* 0x000fe400007fe4ff */
[----:B------:R-:W-:Y:S01]  /*3340*/  R2UR UR8, R3 ;  /* 0x00000000030872ca */ /* 0x000fe200000e0000 */
[----:B------:R-:W5:Y:S01]  /*3350*/  LDC R15, c[0x0][0x268] ;  /* 0x00009a00ff0f7b82 */ /* 0x000f620000000800 */
[----:B--2---:R-:W-:Y:S01]  /*3360*/  IMAD R239, R239, R4, RZ ;  /* 0x00000004efef7224 */ /* 0x004fe200078e02ff */
[----:B------:R-:W-:Y:S01]  /*3370*/  R2UR UR9, R5 ;  /* 0x00000000050972ca */ /* 0x000fe200000e0000 */
[----:B------:R-:W-:Y:S01]  /*3380*/  IMAD R3, R216, R16, RZ ;  /* 0x00000010d8037224 */ /* 0x000fe200078e02ff */
[----:B------:R-:W-:Y:S01]  /*3390*/  LOP3.LUT R4, R217, 0xff, RZ, 0xc0, !PT ;  /* 0x000000ffd9047812 */ /* 0x000fe200078ec0ff */
[----:B-1----:R-:W-:-:S02]  /*33a0*/  IMAD R241, R8, 0x2, R239 ;  /* 0x0000000208f17824 */ /* 0x002fc400078e02ef */
[----:B------:R-:W-:Y:S01]  /*33b0*/  IMAD R5, R9, R14, RZ ;  /* 0x0000000e09057224 */ /* 0x000fe200078e02ff */
[----:B------:R-:W1:Y:S01]  /*33c0*/  LDC R235, c[0x0][0x268] ;  /* 0x00009a00ffeb7b82 */ /* 0x000e620000000800 */
[----:B---3--:R-:W-:Y:S01]  /*33d0*/  IMAD R240, R240, 0x2, R241 ;  /* 0x00000002f0f07824 */ /* 0x008fe200078e02f1 */
[--C-:B------:R-:W-:Y:S01]  /*33e0*/  SHF.R.S32.HI R6, RZ, 0x1f, R3.reuse ;  /* 0x0000001fff067819 */ /* 0x100fe20000011403 */
[----:B------:R-:W-:Y:S02]  /*33f0*/  UIADD3.64 UR6, UR10, 0x2, URZ ;  /* 0x000000020a067897 */ /* 0x000fe4000fffe03f */
[----:B------:R-:W-:Y:S02]  /*3400*/  UIADD3.64 UR6, UR10, 0x3fe, URZ ;  /* 0x000003fe0a067897 */ /* 0x000fe4000fffe03f */
[----:B------:R-:W-:Y:S01]  /*3410*/  UIADD3.64 UR12, UR10, 0x4, URZ ;  /* 0x000000040a0c7897 */ /* 0x000fe2000fffe03f */
[----:B------:R-:W2:Y:S01]  /*3420*/  LDC R234, c[0x0][0x268] ;  /* 0x00009a00ffea7b82 */ /* 0x000ea20000000800 */
[----:B----4-:R-:W-:Y:S01]  /*3430*/  IADD3 R12, P2, P3, R5, R12, R3 ;  /* 0x0000000c050c7210 */ /* 0x010fe20007b5e003 */
[----:B------:R-:W-:Y:S01]  /*3440*/  UIADD3.64 UR6, UR10, 0x1fe, URZ ;  /* 0x000001fe0a067897 */ /* 0x000fe2000fffe03f */
[----:B------:R-:W-:Y:S01]  /*3450*/  SHF.R.S32.HI R3, RZ, 0x1f, R5 ;  /* 0x0000001fff037819 */ /* 0x000fe20000011405 */
[----:B------:R-:W-:-:S02]  /*3460*/  UIADD3.64 UR12, UR10, 0x200, URZ ;  /* 0x000002000a0c7897 */ /* 0x000fc4000fffe03f */
[----:B------:R-:W-:Y:S01]  /*3470*/  UIADD3.64 UR6, UR10, 0x202, URZ ;  /* 0x000002020a067897 */ /* 0x000fe2000fffe03f */
[----:B------:R-:W-:Y:S01]  /*3480*/  IADD3.X R3, R3, R13, R6, P2, P3 ;  /* 0x0000000d03037210 */ /* 0x000fe200017e6406 */
[----:B------:R-:W3:Y:S01]  /*3490*/  LDC.64 R218, c[0x0][0x250] ;  /* 0x00009400ffda7b82 */ /* 0x000ee20000000a00 */
[----:B-----5:R-:W-:Y:S01]  /*34a0*/  IMAD R236, R15, 0x2, R240 ;  /* 0x000000020fec7824 */ /* 0x020fe200078e02f0 */
[----:B------:R-:W-:Y:S02]  /*34b0*/  UIADD3.64 UR12, UR10, 0x204, URZ ;  /* 0x000002040a0c7897 */ /* 0x000fe4000fffe03f */
[----:B------:R-:W-:Y:S02]  /*34c0*/  UIADD3.64 UR6, UR10, 0x5fe, URZ ;  /* 0x000005fe0a067897 */ /* 0x000fe4000fffe03f */
[----:B------:R-:W-:Y:S02]  /*34d0*/  UIADD3.64 UR12, UR10, 0x600, URZ ;  /* 0x000006000a0c7897 */ /* 0x000fe4000fffe03f */
[----:B------:R-:W4:Y:S01]  /*34e0*/  LDC R17, c[0x0][0x268] ;  /* 0x00009a00ff117b82 */ /* 0x000f220000000800 */
[----:B-1----:R-:W-:Y:S01]  /*34f0*/  IMAD R235, R235, 0x2, R236 ;  /* 0x00000002ebeb7824 */ /* 0x002fe200078e02ec */
[----:B------:R-:W-:-:S02]  /*3500*/  UIADD3.64 UR6, UR10, 0x602, URZ ;  /* 0x000006020a067897 */ /* 0x000fc4000fffe03f */
[----:B------:R-:W-:Y:S02]  /*3510*/  UIADD3.64 UR12, UR10, 0x604, URZ ;  /* 0x000006040a0c7897 */ /* 0x000fe4000fffe03f */
[----:B------:R-:W-:Y:S02]  /*3520*/  UIADD3.64 UR6, UR10, 0x9fe, URZ ;  /* 0x000009fe0a067897 */ /* 0x000fe4000fffe03f */
[----:B------:R-:W1:Y:S01]  /*3530*/  LDC R7, c[0x0][0x258] ;  /* 0x00009600ff077b82 */ /* 0x000e620000000800 */
[----:B--2---:R-:W-:Y:S01]  /*3540*/  IMAD R234, R234, 0x2, R235 ;  /* 0x00000002eaea7824 */ /* 0x004fe200078e02eb */
[----:B------:R-:W-:Y:S02]  /*3550*/  UIADD3.64 UR12, UR10, 0xa00, URZ ;  /* 0x00000a000a0c7897 */ /* 0x000fe4000fffe03f */
[----:B------:R-:W-:Y:S02]  /*3560*/  UIADD3.64 UR6, UR10, 0xa02, URZ ;  /* 0x00000a020a067897 */ /* 0x000fe4000fffe03f */
[----:B------:R-:W-:-:S02]  /*3570*/  UIADD3.64 UR16, UR10, 0xa04, URZ ;  /* 0x00000a040a107897 */ /* 0x000fc4000fffe03f */
[----:B0-----:R-:W0:Y:S01]  /*3580*/  LDC.64 R10, c[0x0][0x218] ;  /* 0x00008600ff0a7b82 */ /* 0x001e220000000a00 */
[----:B---3--:R-:W-:Y:S01]  /*3590*/  IMAD R218, R216, R218, RZ ;  /* 0x000000dad8da7224 */ /* 0x008fe200078e02ff */
[----:B------:R-:W-:Y:S02]  /*35a0*/  UIADD3.64 UR6, UR10, 0xdfe, URZ ;  /* 0x00000dfe0a067897 */ /* 0x000fe4000fffe03f */
[----:B------:R-:W-:Y:S02]  /*35b0*/  UIADD3.64 UR12, UR10, 0xe00, URZ ;  /* 0x00000e000a0c7897 */ /* 0x000fe4000fffe03f */
[----:B------:R-:W-:Y:S02]  /*35c0*/  UIADD3.64 UR16, UR10, 0xe02, URZ ;  /* 0x00000e020a107897 */ /* 0x000fe4000fffe03f */
[----:B------:R-:W2:Y:S01]  /*35d0*/  LDC R229, c[0x0][0x268] ;  /* 0x00009a00ffe57b82 */ /* 0x000ea20000000800 */
[----:B----4-:R-:W-:Y:S01]  /*35e0*/  IMAD R230, R17, 0x2, R234 ;  /* 0x0000000211e67824 */ /* 0x010fe200078e02ea */
[----:B------:R-:W-:-:S02]  /*35f0*/  UIADD3.64 UR6, UR10, 0xe04, URZ ;  /* 0x00000e040a067897 */ /* 0x000fc4000fffe03f */
[----:B------:R-:W-:Y:S02]  /*3600*/  UIADD3.64 UR12, UR8, 0x2, URZ ;  /* 0x00000002080c7897 */ /* 0x000fe4000fffe03f */
[----:B------:R-:W-:Y:S02]  /*3610*/  UIADD3.64 UR16, UR8, 0x4, URZ ;  /* 0x0000000408107897 */ /* 0x000fe4000fffe03f */
[----:B------:R-:W3:Y:S01]  /*3620*/  LDC R228, c[0x0][0x268] ;  /* 0x00009a00ffe47b82 */ /* 0x000ee20000000800 */
[----:B-1----:R-:W-:Y:S01]  /*3630*/  IMAD R4, R4, R7, RZ ;  /* 0x0000000704047224 */ /* 0x002fe200078e02ff */
[----:B------:R-:W-:Y:S02]  /*3640*/  UIADD3.64 UR14, UR10, 0x400, URZ ;  /* 0x000004000a0e7897 */ /* 0x000fe4000fffe03f */
[----:B------:R-:W-:Y:S02]  /*3650*/  UIADD3.64 UR18, UR10, 0x402, URZ ;  /* 0x000004020a127897 */ /* 0x000fe4000fffe03f */
[----:B------:R-:W-:-:S02]  /*3660*/  UIADD3.64 UR22, UR10, 0x404, URZ ;  /* 0x000004040a167897 */ /* 0x000fc4000fffe03f */
[----:B------:R-:W1:Y:S01]  /*3670*/  LDC R5, c[0x0][0x268] ;  /* 0x00009a00ff057b82 */ /* 0x000e620000000800 */
[C---:B0-----:R-:W-:Y:S01]  /*3680*/  IADD3 R9, P0, R218.reuse, R10, RZ ;  /* 0x0000000ada097210 */ /* 0x041fe20007f1e0ff */
[----:B------:R-:W-:Y:S02]  /*3690*/  UIADD3.64 UR26, UR10, 0x7fe, URZ ;  /* 0x000007fe0a1a7897 */ /* 0x000fe4000fffe03f */
[----:B------:R-:W-:Y:S01]  /*36a0*/  UIADD3.64 UR30, UR10, 0x800, URZ ;  /* 0x000008000a1e7897 */ /* 0x000fe2000fffe03f */
[----:B------:R-:W-:Y:S01]  /*36b0*/  LEA.HI.X.SX32 R218, R218, R11, 0x1, P0 ;  /* 0x0000000bdada7211 */ /* 0x000fe200000f0eff */
[----:B------:R-:W-:Y:S01]  /*36c0*/  IMAD R11, R7, 0x100, R4 ;  /* 0x00000100070b7824 */ /* 0x000fe200078e0204 */
[CC--:B------:R-:W-:Y:S01]  /*36d0*/  IADD3 R8, P0, R4.reuse, R9.reuse, RZ ;  /* 0x0000000904087210 */ /* 0x0c0fe20007f1e0ff */
[----:B------:R-:W0:Y:S01]  /*36e0*/  LDC R223, c[0x0][0x268] ;  /* 0x00009a00ffdf7b82 */ /* 0x000e220000000800 */
[----:B--2---:R-:W-:Y:S01]  /*36f0*/  IMAD R229, R229, 0x2, R230 ;  /* 0x00000002e5e57824 */ /* 0x004fe200078e02e6 */
[----:B------:R-:W-:Y:S01]  /*3700*/  UIADD3.64 UR34, UR10, 0x802, URZ ;  /* 0x000008020a227897 */ /* 0x000fe2000fffe03f */
[----:B------:R-:W-:Y:S01]  /*3710*/  LEA.HI.X.SX32 R10, R4, R218, 0x1, P0 ;  /* 0x000000da040a7211 */ /* 0x000fe200000f0eff */
[----:B------:R-:W-:Y:S01]  /*3720*/  UIADD3.64 UR38, UR10, 0x804, URZ ;  /* 0x000008040a267897 */ /* 0x000fe2000fffe03f */
[----:B------:R-:W-:Y:S01]  /*3730*/  IADD3 R9, P2, R11, R9, RZ ;  /* 0x000000090b097210 */ /* 0x000fe20007f5e0ff */
[----:B------:R-:W-:-:S02]  /*3740*/  UIADD3.64 UR42, UR10, 0xbfe, URZ ;  /* 0x00000bfe0a2a7897 */ /* 0x000fc4000fffe03f */
[----:B------:R-:W2:Y:S01]  /*3750*/  LDC R222, c[0x0][0x268] ;  /* 0x00009a00ffde7b82 */ /* 0x000ea20000000800 */
[----:B---3--:R-:W-:Y:S01]  /*3760*/  IMAD R228, R228, 0x2, R229 ;  /* 0x00000002e4e47824 */ /* 0x008fe200078e02e5 */
[----:B------:R-:W-:Y:S01]  /*3770*/  LEA.HI.X.SX32 R11, R11, R218, 0x1, P2 ;  /* 0x000000da0b0b7211 */ /* 0x000fe200010f0eff */
[----:B------:R-:W-:Y:S02]  /*3780*/  UIADD3.64 UR46, UR10, 0xc00, URZ ;  /* 0x00000c000a2e7897 */ /* 0x000fe4000fffe03f */
[----:B------:R-:W-:Y:S02]  /*3790*/  UIADD3.64 UR50, UR10, 0xc02, URZ ;  /* 0x00000c020a327897 */ /* 0x000fe4000fffe03f */
[----:B------:R-:W-:Y:S01]  /*37a0*/  UIADD3.64 UR54, UR10, 0xc04, URZ ;  /* 0x00000c040a367897 */ /* 0x000fe2000fffe03f */
[----:B------:R-:W3:Y:S01]  /*37b0*/  LDC R217, c[0x0][0x268] ;  /* 0x00009a00ffd97b82 */ /* 0x000ee20000000800 */
[----:B-1----:R-:W-:Y:S01]  /*37c0*/  IMAD R224, R5, 0x2, R228 ;  /* 0x0000000205e07824 */ /* 0x002fe200078e02e4 */
[----:B------:R-:W-:-:S02]  /*37d0*/  UIADD3.64 UR6, UR8, 0x1fe, URZ ;  /* 0x000001fe08067897 */ /* 0x000fc4000fffe03f */
[----:B------:R-:W-:Y:S02]  /*37e0*/  UIADD3.64 UR12, UR8, 0x200, URZ ;  /* 0x00000200080c7897 */ /* 0x000fe4000fffe03f */
[----:B------:R-:W-:Y:S02]  /*37f0*/  UIADD3.64 UR16, UR8, 0x202, URZ ;  /* 0x0000020208107897 */ /* 0x000fe4000fffe03f */
[----:B------:R-:W1:Y:S01]  /*3800*/  LDC R216, c[0x0][0x268] ;  /* 0x00009a00ffd87b82 */ /* 0x000e620000000800 */
[----:B0-----:R-:W-:Y:S01]  /*3810*/  IMAD R223, R223, 0x2, R224 ;  /* 0x00000002dfdf7824 */ /* 0x001fe200078e02e0 */
[----:B------:R-:W-:Y:S02]  /*3820*/  UIADD3.64 UR20, UR8, 0x204, URZ ;  /* 0x0000020408147897 */ /* 0x000fe4000fffe03f */
[----:B------:R-:W-:Y:S02]  /*3830*/  UIADD3.64 UR24, UR8, 0x3fe, URZ ;  /* 0x000003fe08187897 */ /* 0x000fe4000fffe03f */
[----:B------:R-:W-:-:S02]  /*3840*/  UIADD3.64 UR28, UR8, 0x400, URZ ;  /* 0x00000400081c7897 */ /* 0x000fc4000fffe03f */
[----:B------:R-:W0:Y:S01]  /*3850*/  LDC R215, c[0x0][0x268] ;  /* 0x00009a00ffd77b82 */ /* 0x000e220000000800 */
[----:B--2---:R-:W-:Y:S01]  /*3860*/  IMAD R222, R222, 0x2, R223 ;  /* 0x00000002dede7824 */ /* 0x004fe200078e02df */
[----:B------:R-:W-:Y:S02]  /*3870*/  UIADD3.64 UR32, UR8, 0x402, URZ ;  /* 0x0000040208207897 */ /* 0x000fe4000fffe03f */
[----:B------:R-:W-:Y:S02]  /*3880*/  UIADD3.64 UR36, UR8, 0x404, URZ ;  /* 0x0000040408247897 */ /* 0x000fe4000fffe03f */
[----:B------:R-:W-:Y:S02]  /*3890*/  UIADD3.64 UR40, UR8, 0x5fe, URZ ;  /* 0x000005fe08287897 */ /* 0x000fe4000fffe03f */
[----:B------:R-:W2:Y:S01]  /*38a0*/  LDC R4, c[0x0][0x268] ;  /* 0x00009a00ff047b82 */ /* 0x000ea20000000800 */
[----:B---3--:R-:W-:Y:S01]  /*38b0*/  IMAD R217, R217, 0x2, R222 ;  /* 0x00000002d9d97824 */ /* 0x008fe200078e02de */
[----:B------:R-:W-:-:S02]  /*38c0*/  UIADD3.64 UR44, UR8, 0x600, URZ ;  /* 0x00000600082c7897 */ /* 0x000fc4000fffe03f */
[----:B------:R-:W-:Y:S02]  /*38d0*/  UIADD3.64 UR48, UR8, 0x602, URZ ;  /* 0x0000060208307897 */ /* 0x000fe4000fffe03f */
[----:B------:R-:W-:Y:S02]  /*38e0*/  UIADD3.64 UR52, UR8, 0x604, URZ ;  /* 0x0000060408347897 */ /* 0x000fe4000fffe03f */
[----:B------:R-:W3:Y:S01]  /*38f0*/  LDC R210, c[0x0][0x268] ;  /* 0x00009a00ffd27b82 */ /* 0x000ee20000000800 */
[----:B-1----:R-:W-:-:S07]  /*3900*/  IMAD R216, R216, 0x2, R217 ;  /* 0x00000002d8d87824 */ /* 0x002fce00078e02d9 */
[----:B------:R-:W1:Y:S01]  /*3910*/  LDC R209, c[0x0][0x268] ;  /* 0x00009a00ffd17b82 */ /* 0x000e620000000800 */
[----:B0-----:R-:W-:-:S07]  /*3920*/  IMAD R215, R215, 0x2, R216 ;  /* 0x00000002d7d77824 */ /* 0x001fce00078e02d8 */
[----:B------:R-:W0:Y:S01]  /*3930*/  LDC R6, c[0x0][0x268] ;  /* 0x00009a00ff067b82 */ /* 0x000e220000000800 */
[----:B--2---:R-:W-:-:S07]  /*3940*/  IMAD R211, R4, 0x2, R215 ;  /* 0x0000000204d37824 */ /* 0x004fce00078e02d7 */
[----:B------:R-:W2:Y:S01]  /*3950*/  LDC R204, c[0x0][0x268] ;  /* 0x00009a00ffcc7b82 */ /* 0x000ea20000000800 */
[----:B---3--:R-:W-:-:S07]  /*3960*/  IMAD R210, R210, 0x2, R211 ;  /* 0x00000002d2d27824 */ /* 0x008fce00078e02d3 */
        /* <DEDUP_REMOVED lines=21> */
[----:B--2---:R-:W-:-:S04]  /*3ac0*/  IMAD R187, R18, 0x2, R191 ;  /* 0x0000000212bb7824 */ /* 0x004fc800078e02bf */
[----:B---3--:R-:W-:-:S03]  /*3ad0*/  IMAD R186, R186, 0x2, R187 ;  /* 0x00000002baba7824 */ /* 0x008fc600078e02bb */
[----:B------:R-:W2:Y:S01]  /*3ae0*/  LDC R180, c[0x0][0x268] ;  /* 0x00009a00ffb47b82 */ /* 0x000ea20000000800 */
[----:B-1----:R-:W-:-:S07]  /*3af0*/  IMAD R185, R185, 0x2, R186 ;  /* 0x00000002b9b97824 */ /* 0x002fce00078e02ba */
[----:B------:R-:W1:Y:S01]  /*3b00*/  LDC R179, c[0x0][0x268] ;  /* 0x00009a00ffb37b82 */ /* 0x000e620000000800 */
[----:B0-----:R-:W-:Y:S01]  /*3b10*/  IMAD R181, R20, 0x2, R185 ;  /* 0x0000000214b57824 */ /* 0x001fe200078e02b9 */
[----:B------:R-:W-:-:S06]  /*3b20*/  IADD3 R20, P0, R239, R12, RZ ;  /* 0x0000000cef147210 */ /* 0x000fcc0007f1e0ff */
[----:B------:R-:W0:Y:S01]  /*3b30*/  LDC R22, c[0x0][0x268] ;  /* 0x00009a00ff167b82 */ /* 0x000e220000000800 */
[----:B------:R-:W-:Y:S01]  /*3b40*/  LEA.HI.X.SX32 R239, R239, R3, 0x1, P0 ;  /* 0x00000003efef7211 */ /* 0x000fe200000f0eff */
[----:B------:R3:W-:Y:S01]  /*3b50*/  STL [R1+0x540], R20 ;  /* 0x0005401401007387 */ /* 0x0007e20000100800 */
[----:B--2---:R-:W-:-:S05]  /*3b60*/  IMAD R180, R180, 0x2, R181 ;  /* 0x00000002b4b47824 */ /* 0x004fca00078e02b5 */
[----:B------:R-:W2:Y:S01]  /*3b70*/  LDC R174, c[0x0][0x268] ;  /* 0x00009a00ffae7b82 */ /* 0x000ea20000000800 */
[----:B---3--:R-:W-:Y:S01]  /*3b80*/  IADD3 R20, P2, R241, R12, RZ ;  /* 0x0000000cf1147210 */ /* 0x008fe20007f5e0ff */
[----:B-1----:R-:W-:-:S06]  /*3b90*/  IMAD R179, R179, 0x2, R180 ;  /* 0x00000002b3b37824 */ /* 0x002fcc00078e02b4 */
[----:B------:R-:W1:Y:S01]  /*3ba0*/  LDC R173, c[0x0][0x268] ;  /* 0x00009a00ffad7b82 */ /* 0x000e620000000800 */
[----:B------:R-:W-:Y:S01]  /*3bb0*/  LEA.HI.X.SX32 R241, R241, R3, 0x1, P2 ;  /* 0x00000003f1f17211 */ /* 0x000fe200010f0eff */
[----:B------:R3:W-:Y:S06]  /*3bc0*/  STL [R1+0x548], R20 ;  /* 0x0005481401007387 */ /* 0x0007ec0000100800 */
[----:B------:R-:W4:Y:S01]  /*3bd0*/  LDC R24, c[0x0][0x268] ;  /* 0x00009a00ff187b82 */ /* 0x000f220000000800 */
[----:B0-----:R-:W-:Y:S01]  /*3be0*/  IMAD R175, R22, 0x2, R179 ;  /* 0x0000000216af7824 */ /* 0x001fe200078e02b3 */
[----:B---3--:R-:W-:-:S06]  /*3bf0*/  IADD3 R20, P3, R240, R12, RZ ;  /* 0x0000000cf0147210 */ /* 0x008fcc0007f7e0ff */
[----:B------:R-:W0:Y:S01]  /*3c00*/  LDC R168, c[0x0][0x268] ;  /* 0x00009a00ffa87b82 */ /* 0x000e220000000800 */
[----:B--2---:R-:W-:Y:S01]  /*3c10*/  IMAD R174, R174, 0x2, R175 ;  /* 0x00000002aeae7824 */ /* 0x004fe200078e02af */
[----:B------:R-:W-:Y:S04]  /*3c20*/  STL [R1+0x550], R20 ;  /* 0x0005501401007387 */ /* 0x000fe80000100800 */
[----:B------:R2:W-:Y:S02]  /*3c30*/  STL [R1+0x53c], R239 ;  /* 0x00053cef01007387 */ /* 0x0005e40000100800 */
[----:B------:R-:W3:Y:S01]  /*3c40*/  LDC R167, c[0x0][0x268] ;  /* 0x00009a00ffa77b82 */ /* 0x000ee20000000800 */
[----:B-1----:R-:W-:Y:S01]  /*3c50*/  IMAD R173, R173, 0x2, R174 ;  /* 0x00000002adad7824 */ /* 0x002fe200078e02ae */
[----:B------:R1:W-:Y:S01]  /*3c60*/  STL [R1+0x544], R241 ;  /* 0x000544f101007387 */ /* 0x0003e20000100800 */
[----:B--2---:R-:W-:-:S05]  /*3c70*/  LEA.HI.X.SX32 R239, R240, R3, 0x1, P3 ;  /* 0x00000003f0ef7211 */ /* 0x004fca00018f0eff */
[----:B------:R-:W2:Y:S01]  /*3c80*/  LDC R28, c[0x0][0x268] ;  /* 0x00009a00ff1c7b82 */ /* 0x000ea20000000800 */
[CC--:B------:R-:W-:Y:S01]  /*3c90*/  IADD3 R240, P2, R235.reuse, R12.reuse, RZ ;  /* 0x0000000cebf07210 */ /* 0x0c0fe20007f5e0ff */
[----:B----4-:R-:W-:Y:S01]  /*3ca0*/  IMAD R169, R24, 0x2, R173 ;  /* 0x0000000218a97824 */ /* 0x010fe200078e02ad */
[C---:B-1----:R-:W-:Y:S01]  /*3cb0*/  IADD3 R241, P0, R236.reuse, R12, RZ ;  /* 0x0000000cecf17210 */ /* 0x042fe20007f1e0ff */
[----:B------:R1:W-:Y:S01]  /*3cc0*/  STL [R1+0x54c], R239 ;  /* 0x00054cef01007387 */ /* 0x0003e20000100800 */
[-C--:B------:R-:W-:Y:S02]  /*3cd0*/  LEA.HI.X.SX32 R235, R235, R3.reuse, 0x1, P2 ;  /* 0x00000003ebeb7211 */ /* 0x080fe400010f0eff */
[----:B------:R-:W-:Y:S01]  /*3ce0*/  LEA.HI.X.SX32 R236, R236, R3, 0x1, P0 ;  /* 0x00000003ecec7211 */ /* 0x000fe200000f0eff */
[----:B------:R-:W-:Y:S01]  /*3cf0*/  STL [R1+0x558], R241 ;  /* 0x000558f101007387 */ /* 0x000fe20000100800 */
[----:B------:R-:W4:Y:S01]  /*3d00*/  LDC R162, c[0x0][0x268] ;  /* 0x00009a00ffa27b82 */ /* 0x000f220000000800 */
[----:B0-----:R-:W-:-:S02]  /*3d10*/  IMAD R168, R168, 0x2, R169 ;  /* 0x00000002a8a87824 */ /* 0x001fc400078e02a9 */
[----:B------:R-:W-:Y:S01]  /*3d20*/  STL [R1+0x560], R240 ;  /* 0x000560f001007387 */ /* 0x000fe20000100800 */
[----:B-1----:R-:W-:Y:S01]  /*3d30*/  IADD3 R239, P3, R234, R12, RZ ;  /* 0x0000000ceaef7210 */ /* 0x002fe20007f7e0ff */
[----:B---3--:R-:W-:-:S03]  /*3d40*/  IMAD R167, R167, 0x2, R168 ;  /* 0x00000002a7a77824 */ /* 0x008fc600078e02a8 */
[----:B------:R-:W0:Y:S01]  /*3d50*/  LDC R161, c[0x0][0x268] ;  /* 0x00009a00ffa17b82 */ /* 0x000e220000000800 */
[----:B------:R-:W-:Y:S01]  /*3d60*/  LEA.HI.X.SX32 R234, R234, R3, 0x1, P3 ;  /* 0x00000003eaea7211 */ /* 0x000fe200018f0eff */
[----:B------:R-:W-:Y:S04]  /*3d70*/  STL [R1+0x568], R239 ;  /* 0x000568ef01007387 */ /* 0x000fe80000100800 */
[----:B------:R1:W-:Y:S01]  /*3d80*/  STL [R1+0x554], R236 ;  /* 0x000554ec01007387 */ /* 0x0003e20000100800 */
[----:B--2---:R-:W-:Y:S01]  /*3d90*/  IMAD R163, R28, 0x2, R167 ;  /* 0x000000021ca37824 */ /* 0x004fe200078e02a7 */
[----:B------:R-:W2:Y:S02]  /*3da0*/  LDC R30, c[0x0][0x268] ;  /* 0x00009a00ff1e7b82 */ /* 0x000ea40000000800 */
[----:B------:R3:W-:Y:S04]  /*3db0*/  STL [R1+0x55c], R235 ;  /* 0x00055ceb01007387 */ /* 0x0007e80000100800 */
[----:B------:R5:W-:Y:S01]  /*3dc0*/  STL [R1+0x564], R234 ;  /* 0x000564ea01007387 */ /* 0x000be20000100800 */
[-C--:B-1----:R-:W-:Y:S01]  /*3dd0*/  IADD3 R236, P0, R230, R12.reuse, RZ ;  /* 0x0000000ce6ec7210 */ /* 0x082fe20007f1e0ff */
[----:B------:R-:W1:Y:S01]  /*3de0*/  LDC R156, c[0x0][0x268] ;  /* 0x00009a00ff9c7b82 */ /* 0x000e620000000800 */
[----:B----4-:R-:W-:Y:S01]  /*3df0*/  IMAD R162, R162, 0x2, R163 ;  /* 0x00000002a2a27824 */ /* 0x010fe200078e02a3 */
[----:B---3--:R-:W-:-:S02]  /*3e00*/  IADD3 R235, P2, R229, R12, RZ ;  /* 0x0000000ce5eb7210 */ /* 0x008fc40007f5e0ff */
[----:B------:R-:W-:Y:S01]  /*3e10*/  STL [R1+0x570], R236 ;  /* 0x000570ec01007387 */ /* 0x000fe20000100800 */
[-C--:B------:R-:W-:Y:S02]  /*3e20*/  LEA.HI.X.SX32 R230, R230, R3.reuse, 0x1, P0 ;  /* 0x00000003e6e67211 */ /* 0x080fe400000f0eff */
[C---:B-----5:R-:W-:Y:S01]  /*3e30*/  IADD3 R234, P3, R228.reuse, R12, RZ ;  /* 0x0000000ce4ea7210 */ /* 0x060fe20007f7e0ff */
[----:B------:R-:W-:Y:S01]  /*3e40*/  STL [R1+0x578], R235 ;  /* 0x000578eb01007387 */ /* 0x000fe20000100800 */
[-C--:B------:R-:W-:Y:S01]  /*3e50*/  LEA.HI.X.SX32 R229, R229, R3.reuse, 0x1, P2 ;  /* 0x00000003e5e57211 */ /* 0x080fe200010f0eff */
[----:B------:R-:W3:Y:S01]  /*3e60*/  LDC R155, c[0x0][0x268] ;  /* 0x00009a00ff9b7b82 */ /* 0x000ee20000000800 */
[----:B------:R-:W-:Y:S01]  /*3e70*/  LEA.HI.X.SX32 R228, R228, R3, 0x1, P3 ;  /* 0x00000003e4e47211 */ /* 0x000fe200018f0eff */
[----:B------:R-:W-:Y:S01]  /*3e80*/  STL [R1+0x580], R234 ;  /* 0x000580ea01007387 */ /* 0x000fe20000100800 */
[----:B0-----:R-:W-:-:S03]  /*3e90*/  IMAD R161, R161, 0x2, R162 ;  /* 0x00000002a1a17824 */ /* 0x001fc600078e02a2 */
[----:B------:R0:W-:Y:S01]  /*3ea0*/  STL [R1+0x56c], R230 ;  /* 0x00056ce601007387 */ /* 0x0001e20000100800 */
[----:B--2---:R-:W-:Y:S01]  /*3eb0*/  IMAD R157, R30, 0x2, R161 ;  /* 0x000000021e9d7824 */ /* 0x004fe200078e02a1 */
[----:B------:R-:W2:Y:S02]  /*3ec0*/  LDC R36, c[0x0][0x268] ;  /* 0x00009a00ff247b82 */ /* 0x000ea40000000800 */
[----:B------:R4:W-:Y:S04]  /*3ed0*/  STL [R1+0x574], R229 ;  /* 0x000574e501007387 */ /* 0x0009e80000100800 */
[----:B------:R5:W-:Y:S01]  /*3ee0*/  STL [R1+0x57c], R228 ;  /* 0x00057ce401007387 */ /* 0x000be20000100800 */
[----:B-1----:R-:W-:Y:S01]  /*3ef0*/  IMAD R156, R156, 0x2, R157 ;  /* 0x000000029c9c7824 */ /* 0x002fe200078e029d */
[-C--:B0-----:R-:W-:Y:S01]  /*3f00*/  IADD3 R230, P0, R224, R12.reuse, RZ ;  /* 0x0000000ce0e67210 */ /* 0x081fe20007f1e0ff */
[----:B------:R-:W0:Y:S01]  /*3f10*/  LDC R150, c[0x0][0x268] ;  /* 0x00009a00ff967b82 */ /* 0x000e220000000800 */
[----:B----4-:R-:W-:-:S03]  /*3f20*/  IADD3 R229, P2, R223, R12, RZ ;  /* 0x0000000cdfe57210 */ /* 0x010fc60007f5e0ff */
[----:B------:R-:W-:Y:S01]  /*3f30*/  STL [R1+0x588], R230 ;  /* 0x000588e601007387 */ /* 0x000fe20000100800 */
[-C--:B------:R-:W-:Y:S02]  /*3f40*/  LEA.HI.X.SX32 R224, R224, R3.reuse, 0x1, P0 ;  /* 0x00000003e0e07211 */ /* 0x080fe400000f0eff */
[C---:B-----5:R-:W-:Y:S01]  /*3f50*/  IADD3 R228, P3, R222.reuse, R12, RZ ;  /* 0x0000000cdee47210 */ /* 0x060fe20007f7e0ff */
[----:B------:R-:W-:Y:S01]  /*3f60*/  STL [R1+0x590], R229 ;  /* 0x000590e501007387 */ /* 0x000fe20000100800 */
[-C--:B------:R-:W-:Y:S01]  /*3f70*/  LEA.HI.X.SX32 R223, R223, R3.reuse, 0x1, P2 ;  /* 0x00000003dfdf7211 */ /* 0x080fe200010f0eff */
[----:B------:R-:W1:Y:S01]  /*3f80*/  LDC R149, c[0x0][0x268] ;  /* 0x00009a00ff957b82 */ /* 0x000e620000000800 */
[----:B------:R-:W-:Y:S01]  /*3f90*/  LEA.HI.X.SX32 R222, R222, R3, 0x1, P3 ;  /* 0x00000003dede7211 */ /* 0x000fe200018f0eff */
[----:B------:R-:W-:Y:S01]  /*3fa0*/  STL [R1+0x598], R228 ;  /* 0x000598e401007387 */ /* 0x000fe20000100800 */
[----:B---3--:R-:W-:-:S03]  /*3fb0*/  IMAD R155, R155, 0x2, R156 ;  /* 0x000000029b9b7824 */ /* 0x008fc600078e029c */
[----:B------:R3:W-:Y:S01]  /*3fc0*/  STL [R1+0x584], R224 ;  /* 0x000584e001007387 */ /* 0x0007e20000100800 */
[----:B--2---:R-:W-:Y:S01]  /*3fd0*/  IMAD R151, R36, 0x2, R155 ;  /* 0x0000000224977824 */ /* 0x004fe200078e029b */
[----:B------:R-:W2:Y:S02]  /*3fe0*/  LDC R50, c[0x0][0x268] ;  /* 0x00009a00ff327b82 */ /* 0x000ea40000000800 */
[----:B------:R4:W-:Y:S04]  /*3ff0*/  STL [R1+0x58c], R223 ;  /* 0x00058cdf01007387 */ /* 0x0009e80000100800 */
[----:B------:R5:W-:Y:S01]  /*4000*/  STL [R1+0x594], R222 ;  /* 0x000594de01007387 */ /* 0x000be20000100800 */
[----:B0-----:R-:W-:Y:S01]  /*4010*/  IMAD R150, R150, 0x2, R151 ;  /* 0x0000000296967824 */ /* 0x001fe200078e0297 */
[-C--:B---3--:R-:W-:Y:S01]  /*4020*/  IADD3 R224, P0, R217, R12.reuse, RZ ;  /* 0x0000000cd9e07210 */ /* 0x088fe20007f1e0ff */
[----:B------:R-:W0:Y:S01]  /*4030*/  LDC R144, c[0x0][0x268] ;  /* 0x00009a00ff907b82 */ /* 0x000e220000000800 */
[----:B----4-:R-:W-:-:S03]  /*4040*/  IADD3 R223, P3, R215, R12, RZ ;  /* 0x0000000cd7df7210 */ /* 0x010fc60007f7e0ff */
[----:B------:R-:W-:Y:S01]  /*4050*/  STL [R1+0x5a0], R224 ;  /* 0x0005a0e001007387 */ /* 0x000fe20000100800 */
[----:B-----5:R-:W-:-:S03]  /*4060*/  IADD3 R222, P2, R216, R12, RZ ;  /* 0x0000000cd8de7210 */ /* 0x020fc60007f5e0ff */
[----:B------:R-:W3:Y:S01]  /*4070*/  LDC R143, c[0x0][0x268] ;  /* 0x00009a00ff8f7b82 */ /* 0x000ee20000000800 */
[----:B-1----:R-:W-:Y:S01]  /*4080*/  IMAD R149, R149, 0x2, R150 ;  /* 0x0000000295957824 */ /* 0x002fe200078e0296 */
[----:B------:R1:W-:Y:S03]  /*4090*/  STL [R1+0x5a8], R222 ;  /* 0x0005a8de01007387 */ /* 0x0003e60000100800 */
[----:B--2---:R-:W-:Y:S01]  /*40a0*/  IMAD R145, R50, 0x2, R149 ;  /* 0x0000000232917824 */ /* 0x004fe200078e0295 */
[----:B------:R-:W-:Y:S02]  /*40b0*/  STL [R1+0x5b0], R223 ;  /* 0x0005b0df01007387 */ /* 0x000fe40000100800 */
[----:B------:R-:W2:Y:S01]  /*40c0*/  LDC R70, c[0x0][0x268] ;  /* 0x00009a00ff467b82 */ /* 0x000ea20000000800 */
[-C--:B-1----:R-:W-:Y:S02]  /*40d0*/  LEA.HI.X.SX32 R222, R217, R3.reuse, 0x1, P0 ;  /* 0x00000003d9de7211 */ /* 0x082fe400000f0eff */
[----:B------:R-:W-:-:S05]  /*40e0*/  LEA.HI.X.SX32 R217, R216, R3, 0x1, P2 ;  /* 0x00000003d8d97211 */ /* 0x000fca00010f0eff */
[----:B------:R-:W1:Y:S01]  /*40f0*/  LDC R138, c[0x0][0x268] ;  /* 0x00009a00ff8a7b82 */ /* 0x000e620000000800 */
[----:B------:R-:W-:Y:S01]  /*4100*/  LEA.HI.X.SX32 R216, R215, R3, 0x1, P3 ;  /* 0x00000003d7d87211 */ /* 0x000fe200018f0eff */
[----:B------:R4:W-:Y:S01]  /*4110*/  STL [R1+0x59c], R222 ;  /* 0x00059cde01007387 */ /* 0x0009e20000100800 */
[----:B0-----:R-:W-:-:S03]  /*4120*/  IMAD R144, R144, 0x2, R145 ;  /* 0x0000000290907824 */ /* 0x001fc600078e0291 */
[----:B------:R0:W-:Y:S01]  /*4130*/  STL [R1+0x5a4], R217 ;  /* 0x0005a4d901007387 */ /* 0x0001e20000100800 */
[----:B---3--:R-:W-:Y:S01]  /*4140*/  IMAD R143, R143, 0x2, R144 ;  /* 0x000000028f8f7824 */ /* 0x008fe200078e0290 */
[----:B------:R-:W3:Y:S02]  /*4150*/  LDC R137, c[0x0][0x268] ;  /* 0x00009a00ff897b82 */ /* 0x000ee40000000800 */
[----:B------:R5:W-:Y:S01]  /*4160*/  STL [R1+0x5ac], R216 ;  /* 0x0005acd801007387 */ /* 0x000be20000100800 */
[-C--:B----4-:R-:W-:Y:S02]  /*4170*/  IADD3 R222, P0, R211, R12.reuse, RZ ;  /* 0x0000000cd3de7210 */ /* 0x090fe40007f1e0ff */
[----:B0-----:R-:W-:-:S03]  /*4180*/  IADD3 R217, P2, R210, R12, RZ ;  /* 0x0000000cd2d97210 */ /* 0x001fc60007f5e0ff */
[----:B------:R0:W-:Y:S01]  /*4190*/  STL [R1+0x5b8], R222 ;  /* 0x0005b8de01007387 */ /* 0x0001e20000100800 */
[----:B------:R-:W4:Y:S01]  /*41a0*/  LDC R88, c[0x0][0x268] ;  /* 0x00009a00ff587b82 */ /* 0x000f220000000800 */
[----:B--2---:R-:W-:Y:S01]  /*41b0*/  IMAD R139, R70, 0x2, R143 ;  /* 0x00000002468b7824 */ /* 0x004fe200078e028f */
[----:B-----5:R-:W-:Y:S01]  /*41c0*/  IADD3 R216, P3, R209, R12, RZ ;  /* 0x0000000cd1d87210 */ /* 0x020fe20007f7e0ff */
[----:B------:R2:W-:Y:S02]  /*41d0*/  STL [R1+0x5c0], R217 ;  /* 0x0005c0d901007387 */ /* 0x0005e40000100800 */
[----:B-1----:R-:W-:Y:S02]  /*41e0*/  IMAD R138, R138, 0x2, R139 ;  /* 0x000000028a8a7824 */ /* 0x002fe400078e028b */
[----:B------:R1:W-:Y:S01]  /*41f0*/  STL [R1+0x5c8], R216 ;  /* 0x0005c8d801007387 */ /* 0x0003e20000100800 */
[----:B------:R-:W5:Y:S01]  /*4200*/  LDC R132, c[0x0][0x268] ;  /* 0x00009a00ff847b82 */ /* 0x000f620000000800 */
[----:B0-----:R-:W-:-:S02]  /*4210*/  LEA.HI.X.SX32 R222, R211, R3, 0x1, P0 ;  /* 0x00000003d3de7211 */ /* 0x001fc400000f0eff */
[----:B--2---:R-:W-:-:S03]  /*4220*/  LEA.HI.X.SX32 R217, R210, R3, 0x1, P2 ;  /* 0x00000003d2d97211 */ /* 0x004fc600010f0eff */
[----:B------:R0:W-:Y:S01]  /*4230*/  STL [R1+0x5b4], R222 ;  /* 0x0005b4de01007387 */ /* 0x0001e20000100800 */
[----:B---3--:R-:W-:Y:S01]  /*4240*/  IMAD R137, R137, 0x2, R138 ;  /* 0x0000000289897824 */ /* 0x008fe200078e028a */
[----:B------:R-:W2:Y:S01]  /*4250*/  LDC R131, c[0x0][0x268] ;  /* 0x00009a00ff837b82 */ /* 0x000ea20000000800 */
[----:B-1----:R-:W-:Y:S01]  /*4260*/  LEA.HI.X.SX32 R216, R209, R3, 0x1, P3 ;  /* 0x00000003d1d87211 */ /* 0x002fe200018f0eff */
[----:B------:R1:W-:Y:S04]  /*4270*/  STL [R1+0x5bc], R217 ;  /* 0x0005bcd901007387 */ /* 0x0003e80000100800 */
[----:B------:R3:W-:Y:S01]  /*4280*/  STL [R1+0x5c4], R216 ;  /* 0x0005c4d801007387 */ /* 0x0007e20000100800 */
[-C--:B0-----:R-:W-:Y:S01]  /*4290*/  IADD3 R222, P0, R205, R12.reuse, RZ ;  /* 0x0000000ccdde7210 */ /* 0x081fe20007f1e0ff */
[----:B------:R-:W0:Y:S01]  /*42a0*/  LDC R92, c[0x0][0x268] ;  /* 0x00009a00ff5c7b82 */ /* 0x000e220000000800 */
[----:B----4-:R-:W-:Y:S01]  /*42b0*/  IMAD R133, R88, 0x2, R137 ;  /* 0x0000000258857824 */ /* 0x010fe200078e0289 */
[----:B-1----:R-:W-:-:S02]  /*42c0*/  IADD3 R217, P2, R204, R12, RZ ;  /* 0x0000000cccd97210 */ /* 0x002fc40007f5e0ff */
[----:B------:R1:W-:Y:S01]  /*42d0*/  STL [R1+0x5d0], R222 ;  /* 0x0005d0de01007387 */ /* 0x0003e20000100800 */
[----:B---3--:R-:W-:-:S03]  /*42e0*/  IADD3 R216, P3, R203, R12, RZ ;  /* 0x0000000ccbd87210 */ /* 0x008fc60007f7e0ff */
[----:B------:R3:W-:Y:S01]  /*42f0*/  STL [R1+0x5d8], R217 ;  /* 0x0005d8d901007387 */ /* 0x0007e20000100800 */
[----:B------:R-:W4:Y:S01]  /*4300*/  LDC R126, c[0x0][0x268] ;  /* 0x00009a00ff7e7b82 */ /* 0x000f220000000800 */
[----:B-----5:R-:W-:Y:S02]  /*4310*/  IMAD R132, R132, 0x2, R133 ;  /* 0x0000000284847824 */ /* 0x020fe400078e0285 */
[----:B------:R5:W-:Y:S01]  /*4320*/  STL [R1+0x5e0], R216 ;  /* 0x0005e0d801007387 */ /* 0x000be20000100800 */
[----:B-1----:R-:W-:Y:S01]  /*4330*/  LEA.HI.X.SX32 R222, R205, R3, 0x1, P0 ;  /* 0x00000003cdde7211 */ /* 0x002fe200000f0eff */
[----:B--2---:R-:W-:-:S03]  /*4340*/  IMAD R131, R131, 0x2, R132 ;  /* 0x0000000283837824 */ /* 0x004fc600078e0284 */
[----:B------:R-:W1:Y:S01]  /*4350*/  LDC R125, c[0x0][0x268] ;  /* 0x00009a00ff7d7b82 */ /* 0x000e620000000800 */
[-C--:B---3--:R-:W-:Y:S01]  /*4360*/  LEA.HI.X.SX32 R217, R204, R3.reuse, 0x1, P2 ;  /* 0x00000003ccd97211 */ /* 0x088fe200010f0eff */
[----:B------:R2:W-:Y:S01]  /*4370*/  STL [R1+0x5cc], R222 ;  /* 0x0005ccde01007387 */ /* 0x0005e20000100800 */
[----:B-----5:R-:W-:-:S03]  /*4380*/  LEA.HI.X.SX32 R216, R203, R3, 0x1, P3 ;  /* 0x00000003cbd87211 */ /* 0x020fc600018f0eff */
[----:B------:R3:W-:Y:S01]  /*4390*/  STL [R1+0x5d4], R217 ;  /* 0x0005d4d901007387 */ /* 0x0007e20000100800 */
[----:B0-----:R-:W-:Y:S01]  /*43a0*/  IMAD R127, R92, 0x2, R131 ;  /* 0x000000025c7f7824 */ /* 0x001fe200078e0283 */
[----:B------:R-:W0:Y:S02]  /*43b0*/  LDC R114, c[0x0][0x268] ;  /* 0x00009a00ff727b82 */ /* 0x000e240000000800 */
[----:B------:R5:W-:Y:S01]  /*43c0*/  STL [R1+0x5dc], R216 ;  /* 0x0005dcd801007387 */ /* 0x000be20000100800 */
[-C--:B--2---:R-:W-:Y:S02]  /*43d0*/  IADD3 R222, P0, R199, R12.reuse, RZ ;  /* 0x0000000cc7de7210 */ /* 0x084fe40007f1e0ff */
[----:B---3--:R-:W-:-:S03]  /*43e0*/  IADD3 R217, P2, R198, R12, RZ ;  /* 0x0000000cc6d97210 */ /* 0x008fc60007f5e0ff */
[----:B------:R2:W-:Y:S01]  /*43f0*/  STL [R1+0x5e8], R222 ;  /* 0x0005e8de01007387 */ /* 0x0005e20000100800 */
[----:B------:R-:W3:Y:S01]  /*4400*/  LDC R120, c[0x0][0x268] ;  /* 0x00009a00ff787b82 */ /* 0x000ee20000000800 */
[----:B----4-:R-:W-:Y:S01]  /*4410*/  IMAD R126, R126, 0x2, R127 ;  /* 0x000000027e7e7824 */ /* 0x010fe200078e027f */
[----:B-----5:R-:W-:Y:S01]  /*4420*/  IADD3 R216, P3, R197, R12, RZ ;  /* 0x0000000cc5d87210 */ /* 0x020fe20007f7e0ff */
[----:B------:R4:W-:Y:S02]  /*4430*/  STL [R1+0x5f0], R217 ;  /* 0x0005f0d901007387 */ /* 0x0009e40000100800 */
[----:B-1----:R-:W-:Y:S02]  /*4440*/  IMAD R125, R125, 0x2, R126 ;  /* 0x000000027d7d7824 */ /* 0x002fe400078e027e */
[----:B------:R1:W-:Y:S01]  /*4450*/  STL [R1+0x5f8], R216 ;  /* 0x0005f8d801007387 */ /* 0x0003e20000100800 */
[----:B------:R-:W5:Y:S01]  /*4460*/  LDC R119, c[0x0][0x268] ;  /* 0x00009a00ff777b82 */ /* 0x000f620000000800 */
[----:B--2---:R-:W-:-:S02]  /*4470*/  LEA.HI.X.SX32 R222, R199, R3, 0x1, P0 ;  /* 0x00000003c7de7211 */ /* 0x004fc400000f0eff */
[----:B----4-:R-:W-:-:S03]  /*4480*/  LEA.HI.X.SX32 R217, R198, R3, 0x1, P2 ;  /* 0x00000003c6d97211 */ /* 0x010fc600010f0eff */
[----:B------:R2:W-:Y:S01]  /*4490*/  STL [R1+0x5e4], R222 ;  /* 0x0005e4de01007387 */ /* 0x0005e20000100800 */
[----:B0-----:R-:W-:Y:S01]  /*44a0*/  IMAD R121, R114, 0x2, R125 ;  /* 0x0000000272797824 */ /* 0x001fe200078e027d */
[----:B------:R-:W0:Y:S01]  /*44b0*/  LDC R142, c[0x0][0x268] ;  /* 0x00009a00ff8e7b82 */ /* 0x000e220000000800 */
[----:B-1----:R-:W-:Y:S01]  /*44c0*/  LEA.HI.X.SX32 R216, R197, R3, 0x1, P3 ;  /* 0x00000003c5d87211 */ /* 0x002fe200018f0eff */
[----:B------:R1:W-:Y:S04]  /*44d0*/  STL [R1+0x5ec], R217 ;  /* 0x0005ecd901007387 */ /* 0x0003e80000100800 */
[----:B------:R4:W-:Y:S01]  /*44e0*/  STL [R1+0x5f4], R216 ;  /* 0x0005f4d801007387 */ /* 0x0009e20000100800 */
[-C--:B--2---:R-:W-:Y:S01]  /*44f0*/  IADD3 R222, P0, R193, R12.reuse, RZ ;  /* 0x0000000cc1de7210 */ /* 0x084fe20007f1e0ff */
[----:B------:R-:W2:Y:S01]  /*4500*/  LDC R148, c[0x0][0x268] ;  /* 0x00009a00ff947b82 */ /* 0x000ea20000000800 */
[----:B---3--:R-:W-:Y:S01]  /*4510*/  IMAD R120, R120, 0x2, R121 ;  /* 0x0000000278787824 */ /* 0x008fe200078e0279 */
[----:B-1----:R-:W-:-:S02]  /*4520*/  IADD3 R217, P2, R192, R12, RZ ;  /* 0x0000000cc0d97210 */ /* 0x002fc40007f5e0ff */
[----:B------:R1:W-:Y:S01]  /*4530*/  STL [R1+0x600], R222 ;  /* 0x000600de01007387 */ /* 0x0003e20000100800 */
[----:B----4-:R-:W-:-:S03]  /*4540*/  IADD3 R216, P3, R191, R12, RZ ;  /* 0x0000000cbfd87210 */ /* 0x010fc60007f7e0ff */
[----:B------:R3:W-:Y:S01]  /*4550*/  STL [R1+0x608], R217 ;  /* 0x000608d901007387 */ /* 0x0007e20000100800 */
[----:B------:R-:W4:Y:S01]  /*4560*/  LDC R113, c[0x0][0x268] ;  /* 0x00009a00ff717b82 */ /* 0x000f220000000800 */
[----:B-----5:R-:W-:Y:S02]  /*4570*/  IMAD R119, R119, 0x2, R120 ;  /* 0x0000000277777824 */ /* 0x020fe400078e0278 */
[----:B------:R5:W-:Y:S01]  /*4580*/  STL [R1+0x610], R216 ;  /* 0x000610d801007387 */ /* 0x000be20000100800 */
[----:B-1----:R-:W-:Y:S01]  /*4590*/  LEA.HI.X.SX32 R222, R193, R3, 0x1, P0 ;  /* 0x00000003c1de7211 */ /* 0x002fe200000f0eff */
[----:B0-----:R-:W-:-:S03]  /*45a0*/  IMAD R115, R142, 0x2, R119 ;  /* 0x000000028e737824 */ /* 0x001fc600078e0277 */
[----:B------:R-:W0:Y:S01]  /*45b0*/  LDC R160, c[0x0][0x268] ;  /* 0x00009a00ffa07b82 */ /* 0x000e220000000800 */
[-C--:B---3--:R-:W-:Y:S01]  /*45c0*/  LEA.HI.X.SX32 R217, R192, R3.reuse, 0x1, P2 ;  /* 0x00000003c0d97211 */ /* 0x088fe200010f0eff */
[----:B------:R1:W-:Y:S01]  /*45d0*/  STL [R1+0x5fc], R222 ;  /* 0x0005fcde01007387 */ /* 0x0003e20000100800 */
[----:B-----5:R-:W-:-:S03]  /*45e0*/  LEA.HI.X.SX32 R216, R191, R3, 0x1, P3 ;  /* 0x00000003bfd87211 */ /* 0x020fc600018f0eff */
[----:B------:R3:W-:Y:S01]  /*45f0*/  STL [R1+0x604], R217 ;  /* 0x000604d901007387 */ /* 0x0007e20000100800 */
[----:B--2---:R-:W-:Y:S01]  /*4600*/  IMAD R114, R148, 0x2, R115 ;  /* 0x0000000294727824 */ /* 0x004fe200078e0273 */
[----:B------:R-:W2:Y:S02]  /*4610*/  LDC R108, c[0x0][0x268] ;  /* 0x00009a00ff6c7b82 */ /* 0x000ea40000000800 */
[----:B------:R5:W-:Y:S01]  /*4620*/  STL [R1+0x60c], R216 ;  /* 0x00060cd801007387 */ /* 0x000be20000100800 */
[-C--:B-1----:R-:W-:Y:S02]  /*4630*/  IADD3 R222, P0, R187, R12.reuse, RZ ;  /* 0x0000000cbbde7210 */ /* 0x082fe40007f1e0ff */
[----:B---3--:R-:W-:-:S03]  /*4640*/  IADD3 R217, P2, R186, R12, RZ ;  /* 0x0000000cbad97210 */ /* 0x008fc60007f5e0ff */
[----:B------:R1:W-:Y:S01]  /*4650*/  STL [R1+0x618], R222 ;  /* 0x000618de01007387 */ /* 0x0003e20000100800 */
[----:B------:R-:W3:Y:S01]  /*4660*/  LDC R107, c[0x0][0x268] ;  /* 0x00009a00ff6b7b82 */ /* 0x000ee20000000800 */
[----:B----4-:R-:W-:Y:S01]  /*4670*/  IMAD R113, R113, 0x2, R114 ;  /* 0x0000000271717824 */ /* 0x010fe200078e0272 */
[----:B-----5:R-:W-:Y:S01]  /*4680*/  IADD3 R216, P3, R185, R12, RZ ;  /* 0x0000000cb9d87210 */ /* 0x020fe20007f7e0ff */
[----:B------:R4:W-:Y:S02]  /*4690*/  STL [R1+0x620], R217 ;  /* 0x000620d901007387 */ /* 0x0009e40000100800 */
[----:B0-----:R-:W-:Y:S02]  /*46a0*/  IMAD R109, R160, 0x2, R113 ;  /* 0x00000002a06d7824 */ /* 0x001fe400078e0271 */
[----:B------:R0:W-:Y:S01]  /*46b0*/  STL [R1+0x628], R216 ;  /* 0x000628d801007387 */ /* 0x0001e20000100800 */
[----:B------:R-:W5:Y:S01]  /*46c0*/  LDC R86, c[0x0][0x268] ;  /* 0x00009a00ff567b82 */ /* 0x000f620000000800 */
[----:B-1----:R-:W-:-:S02]  /*46d0*/  LEA.HI.X.SX32 R222, R187, R3, 0x1, P0 ;  /* 0x00000003bbde7211 */ /* 0x002fc400000f0eff */
[----:B----4-:R-:W-:-:S03]  /*46e0*/  LEA.HI.X.SX32 R217, R186, R3, 0x1, P2 ;  /* 0x00000003bad97211 */ /* 0x010fc600010f0eff */
[----:B------:R1:W-:Y:S01]  /*46f0*/  STL [R1+0x614], R222 ;  /* 0x000614de01007387 */ /* 0x0003e20000100800 */
[----:B--2---:R-:W-:Y:S01]  /*4700*/  IMAD R108, R108, 0x2, R109 ;  /* 0x000000026c6c7824 */ /* 0x004fe200078e026d */
[----:B------:R-:W2:Y:S01]  /*4710*/  LDC R102, c[0x0][0x268] ;  /* 0x00009a00ff667b82 */ /* 0x000ea20000000800 */
[----:B0-----:R-:W-:Y:S01]  /*4720*/  LEA.HI.X.SX32 R216, R185, R3, 0x1, P3 ;  /* 0x00000003b9d87211 */ /* 0x001fe200018f0eff */
[----:B------:R0:W-:Y:S04]  /*4730*/  STL [R1+0x61c], R217 ;  /* 0x00061cd901007387 */ /* 0x0001e80000100800 */
[----:B------:R4:W-:Y:S01]  /*4740*/  STL [R1+0x624], R216 ;  /* 0x000624d801007387 */ /* 0x0009e20000100800 */
[-C--:B-1----:R-:W-:Y:S01]  /*4750*/  IADD3 R222, P0, R181, R12.reuse, RZ ;  /* 0x0000000cb5de7210 */ /* 0x082fe20007f1e0ff */
[----:B------:R-:W1:Y:S01]  /*4760*/  LDC R101, c[0x0][0x268] ;  /* 0x00009a00ff657b82 */ /* 0x000e620000000800 */
[----:B---3--:R-:W-:Y:S01]  /*4770*/  IMAD R107, R107, 0x2, R108 ;  /* 0x000000026b6b7824 */ /* 0x008fe200078e026c */
[----:B0-----:R-:W-:-:S02]  /*4780*/  IADD3 R217, P2, R180, R12, RZ ;  /* 0x0000000cb4d97210 */ /* 0x001fc40007f5e0ff */
[----:B------:R0:W-:Y:S01]  /*4790*/  STL [R1+0x630], R222 ;  /* 0x000630de01007387 */ /* 0x0001e20000100800 */
[----:B----4-:R-:W-:-:S03]  /*47a0*/  IADD3 R216, P3, R179, R12, RZ ;  /* 0x0000000cb3d87210 */ /* 0x010fc60007f7e0ff */
[----:B------:R3:W-:Y:S01]  /*47b0*/  STL [R1+0x638], R217 ;  /* 0x000638d901007387 */ /* 0x0007e20000100800 */
[----:B------:R-:W4:Y:S01]  /*47c0*/  LDC R98, c[0x0][0x268] ;  /* 0x00009a00ff627b82 */ /* 0x000f220000000800 */
[----:B-----5:R-:W-:Y:S02]  /*47d0*/  IMAD R103, R86, 0x2, R107 ;  /* 0x0000000256677824 */ /* 0x020fe400078e026b */
[----:B------:R5:W-:Y:S01]  /*47e0*/  STL [R1+0x640], R216 ;  /* 0x000640d801007387 */ /* 0x000be20000100800 */
[----:B0-----:R-:W-:Y:S01]  /*47f0*/  LEA.HI.X.SX32 R222, R181, R3, 0x1, P0 ;  /* 0x00000003b5de7211 */ /* 0x001fe200000f0eff */
[----:B--2---:R-:W-:-:S03]  /*4800*/  IMAD R102, R102, 0x2, R103 ;  /* 0x0000000266667824 */ /* 0x004fc600078e0267 */
[----:B------:R-:W0:Y:S01]  /*4810*/  LDC R97, c[0x0][0x268] ;  /* 0x00009a00ff617b82 */ /* 0x000e220000000800 */
[-C--:B---3--:R-:W-:Y:S01]  /*4820*/  LEA.HI.X.SX32 R217, R180, R3.reuse, 0x1, P2 ;  /* 0x00000003b4d97211 */ /* 0x088fe200010f0eff */
[----:B------:R2:W-:Y:S01]  /*4830*/  STL [R1+0x62c], R222 ;  /* 0x00062cde01007387 */ /* 0x0005e20000100800 */
[----:B-----5:R-:W-:-:S03]  /*4840*/  LEA.HI.X.SX32 R216, R179, R3, 0x1, P3 ;  /* 0x00000003b3d87211 */ /* 0x020fc600018f0eff */
[----:B------:R3:W-:Y:S01]  /*4850*/  STL [R1+0x634], R217 ;  /* 0x000634d901007387 */ /* 0x0007e20000100800 */
[----:B-1----:R-:W-:Y:S01]  /*4860*/  IMAD R101, R101, 0x2, R102 ;  /* 0x0000000265657824 */ /* 0x002fe200078e0266 */
[----:B------:R-:W1:Y:S02]  /*4870*/  LDC R96, c[0x0][0x268] ;  /* 0x00009a00ff607b82 */ /* 0x000e640000000800 */
        /* <DEDUP_REMOVED lines=11> */
[----:B--2---:R-:W-:-:S02]  /*4930*/  LEA.HI.X.SX32 R222, R175, R3, 0x1, P0 ;  /* 0x00000003afde7211 */ /* 0x004fc400000f0eff */
[----:B----4-:R-:W-:-:S03]  /*4940*/  LEA.HI.X.SX32 R217, R174, R3, 0x1, P2 ;  /* 0x00000003aed97211 */ /* 0x010fc600010f0eff */
[----:B------:R2:W-:Y:S01]  /*4950*/  STL [R1+0x644], R222 ;  /* 0x000644de01007387 */ /* 0x0005e20000100800 */
[----:B-1----:R-:W-:Y:S01]  /*4960*/  IMAD R96, R96, 0x2, R97 ;  /* 0x0000000260607824 */ /* 0x002fe200078e0261 */
[----:B------:R-:W1:Y:S01]  /*4970*/  LDC R90, c[0x0][0x268] ;  /* 0x00009a00ff5a7b82 */ /* 0x000e620000000800 */
[----:B0-----:R-:W-:Y:S01]  /*4980*/  LEA.HI.X.SX32 R216, R173, R3, 0x1, P3 ;  /* 0x00000003add87211 */ /* 0x001fe200018f0eff */
[----:B------:R0:W-:Y:S04]  /*4990*/  STL [R1+0x64c], R217 ;  /* 0x00064cd901007387 */ /* 0x0001e80000100800 */
[----:B------:R4:W-:Y:S01]  /*49a0*/  STL [R1+0x654], R216 ;  /* 0x000654d801007387 */ /* 0x0009e20000100800 */
[-C--:B--2---:R-:W-:Y:S01]  /*49b0*/  IADD3 R222, P0, R169, R12.reuse, RZ ;  /* 0x0000000ca9de7210 */ /* 0x084fe20007f1e0ff */
[----:B------:R-:W2:Y:S01]  /*49c0*/  LDC R233, c[0x0][0x268] ;  /* 0x00009a00ffe97b82 */ /* 0x000ea20000000800 */
        /* <DEDUP_REMOVED lines=9> */
[----:B-1----:R-:W-:-:S03]  /*4a60*/  IMAD R90, R90, 0x2, R91 ;  /* 0x000000025a5a7824 */ /* 0x002fc600078e025b */
        /* <DEDUP_REMOVED lines=24> */
[----:B------:R0:W-:Y:S01]  /*4bf0*/  STL [R1+0x67c], R217 ;  /* 0x00067cd901007387 */ /* 0x0001e20000100800 */
[C---:B------:R-:W-:Y:S02]  /*4c00*/  IMAD.SHL.U32 R161, R219.reuse, 0x8, RZ ;  /* 0x00000008dba17824 */ /* 0x040fe400078e00ff */
[----:B------:R-:W-:Y:S01]  /*4c10*/  IMAD R162, R219, 0x9, RZ ;  /* 0x00000009dba27824 */ /* 0x000fe200078e02ff */
        /* <DEDUP_REMOVED lines=16> */
[----:B------:R-:W-:Y:S01]  /*4d20*/  IMAD R156, R219, 0x3, RZ ;  /* 0x00000003db9c7824 */ /* 0x000fe200078e02ff */
[----:B-----5:R-:W-:Y:S02]  /*4d30*/  LEA.HI.X.SX32 R216, R155, R3, 0x1, P3 ;  /* 0x000000039bd87211 */ /* 0x020fe400018f0eff */
[----:B------:R3:W-:Y:S01]  /*4d40*/  STL [R1+0x694], R217 ;  /* 0x000694d901007387 */ /* 0x0007e20000100800 */
[----:B-1----:R-:W-:Y:S01]  /*4d50*/  IMAD R73, R73, 0x2, R74 ;  /* 0x0000000249497824 */ /* 0x002fe200078e024a */
[----:B------:R-:W1:Y:S01]  /*4d60*/  LDC R48, c[0x0][0x268] ;  /* 0x00009a00ff307b82 */ /* 0x000e620000000800 */
[C---:B------:R-:W-:Y:S01]  /*4d70*/  IMAD.SHL.U32 R155, R219.reuse, 0x2, RZ ;  /* 0x00000002db9b7824 */ /* 0x040fe200078e00ff */
[----:B------:R5:W-:Y:S01]  /*4d80*/  STL [R1+0x69c], R216 ;  /* 0x00069cd801007387 */ /* 0x000be20000100800 */
[----:B------:R-:W-:Y:S01]  /*4d90*/  IMAD.SHL.U32 R157, R219, 0x4, RZ ;  /* 0x00000004db9d7824 */ /* 0x000fe200078e00ff */
[----:B--2---:R-:W-:-:S02]  /*4da0*/  IADD3 R222, P0, R151, R12, RZ ;  /* 0x0000000c97de7210 */ /* 0x004fc40007f1e0ff */
        /* <DEDUP_REMOVED lines=9> */
[-C--:B--2---:R-:W-:Y:S01]  /*4e40*/  LEA.HI.X.SX32 R222, R151, R3.reuse, 0x1, P0 ;  /* 0x0000000397de7211 */ /* 0x084fe200000f0eff */
[----:B------:R-:W-:Y:S01]  /*4e50*/  IMAD R151, R219, 0x7c, RZ ;  /* 0x0000007cdb977824 */ /* 0x000fe200078e02ff */
[----:B----4-:R-:W-:-:S03]  /*4e60*/  LEA.HI.X.SX32 R217, R150, R3, 0x1, P2 ;  /* 0x0000000396d97211 */ /* 0x010fc600010f0eff */
[----:B------:R2:W-:Y:S01]  /*4e70*/  STL [R1+0x6a4], R222 ;  /* 0x0006a4de01007387 */ /* 0x0005e20000100800 */
[----:B-1----:R-:W-:Y:S01]  /*4e80*/  IMAD R48, R48, 0x2, R68 ;  /* 0x0000000230307824 */ /* 0x002fe200078e0244 */
[----:B------:R-:W1:Y:S01]  /*4e90*/  LDC R47, c[0x0][0x268] ;  /* 0x00009a00ff2f7b82 */ /* 0x000e620000000800 */
[----:B0-----:R-:W-:Y:S01]  /*4ea0*/  LEA.HI.X.SX32 R216, R149, R3, 0x1, P3 ;  /* 0x0000000395d87211 */ /* 0x001fe200018f0eff */
[----:B------:R0:W-:Y:S01]  /*4eb0*/  STL [R1+0x6ac], R217 ;  /* 0x0006acd901007387 */ /* 0x0001e20000100800 */
[C---:B------:R-:W-:Y:S02]  /*4ec0*/  IMAD R149, R219.reuse, 0x7a, RZ ;  /* 0x0000007adb957824 */ /* 0x040fe400078e02ff */
[----:B------:R-:W-:Y:S01]  /*4ed0*/  IMAD R150, R219, 0x7b, RZ ;  /* 0x0000007bdb967824 */ /* 0x000fe200078e02ff */
        /* <DEDUP_REMOVED lines=16> */
[----:B------:R-:W-:Y:S01]  /*4fe0*/  IMAD R144, R219, 0x75, RZ ;  /* 0x00000075db907824 */ /* 0x000fe200078e02ff */
[----:B-----5:R-:W-:Y:S02]  /*4ff0*/  LEA.HI.X.SX32 R216, R143, R3, 0x1, P3 ;  /* 0x000000038fd87211 */ /* 0x020fe400018f0eff */
[----:B------:R3:W-:Y:S01]  /*5000*/  STL [R1+0x6c4], R217 ;  /* 0x0006c4d901007387 */ /* 0x0007e20000100800 */
[----:B--2---:R-:W-:Y:S01]  /*5010*/  IMAD R20, R20, 0x2, R47 ;  /* 0x0000000214147824 */ /* 0x004fe200078e022f */
[----:B------:R-:W2:Y:S01]  /*5020*/  LDC R25, c[0x0][0x268] ;  /* 0x00009a00ff197b82 */ /* 0x000ea20000000800 */
[C---:B------:R-:W-:Y:S01]  /*5030*/  IMAD R143, R219.reuse, 0x74, RZ ;  /* 0x00000074db8f7824 */ /* 0x040fe200078e02ff */
[----:B------:R5:W-:Y:S01]  /*5040*/  STL [R1+0x6cc], R216 ;  /* 0x0006ccd801007387 */ /* 0x000be20000100800 */
[----:B------:R-:W-:Y:S01]  /*5050*/  IMAD R145, R219, 0x76, RZ ;  /* 0x00000076db917824 */ /* 0x000fe200078e02ff */
[----:B-1----:R-:W-:-:S02]  /*5060*/  IADD3 R222, P0, R139, R12, RZ ;  /* 0x0000000c8bde7210 */ /* 0x002fc40007f1e0ff */
        /* <DEDUP_REMOVED lines=9> */
[-C--:B-1----:R-:W-:Y:S01]  /*5100*/  LEA.HI.X.SX32 R222, R139, R3.reuse, 0x1, P0 ;  /* 0x000000038bde7211 */ /* 0x082fe200000f0eff */
[----:B------:R-:W-:Y:S01]  /*5110*/  IMAD R139, R219, 0x70, RZ ;  /* 0x00000070db8b7824 */ /* 0x000fe200078e02ff */
[----:B----4-:R-:W-:-:S03]  /*5120*/  LEA.HI.X.SX32 R217, R138, R3, 0x1, P2 ;  /* 0x000000038ad97211 */ /* 0x010fc600010f0eff */
[----:B------:R1:W-:Y:S01]  /*5130*/  STL [R1+0x6d4], R222 ;  /* 0x0006d4de01007387 */ /* 0x0003e20000100800 */
[----:B--2---:R-:W-:Y:S01]  /*5140*/  IMAD R25, R25, 0x2, R34 ;  /* 0x0000000219197824 */ /* 0x004fe200078e0222 */
[----:B------:R-:W2:Y:S01]  /*5150*/  LDC R33, c[0x0][0x268] ;  /* 0x00009a00ff217b82 */ /* 0x000ea20000000800 */
[----:B0-----:R-:W-:Y:S01]  /*5160*/  LEA.HI.X.SX32 R216, R137, R3, 0x1, P3 ;  /* 0x0000000389d87211 */ /* 0x001fe200018f0eff */
[----:B------:R0:W-:Y:S01]  /*5170*/  STL [R1+0x6dc], R217 ;  /* 0x0006dcd901007387 */ /* 0x0001e20000100800 */
[C---:B------:R-:W-:Y:S02]  /*5180*/  IMAD R137, R219.reuse, 0x6e, RZ ;  /* 0x0000006edb897824 */ /* 0x040fe400078e02ff */
        /* <DEDUP_REMOVED lines=22> */
[C---:B------:R-:W-:Y:S01]  /*52f0*/  IMAD R131, R219.reuse, 0x68, RZ ;  /* 0x00000068db837824 */ /* 0x040fe200078e02ff */
[----:B------:R5:W-:Y:S01]  /*5300*/  STL [R1+0x6fc], R216 ;  /* 0x0006fcd801007387 */ /* 0x000be20000100800 */
[----:B------:R-:W-:Y:S01]  /*5310*/  IMAD R133, R219, 0x6a, RZ ;  /* 0x0000006adb857824 */ /* 0x000fe200078e02ff */
        /* <DEDUP_REMOVED lines=104> */
[----:B------:R0:W-:Y:S01]  /*59a0*/  STL [R1+0x76c], R217 ;  /* 0x00076cd901007387 */ /* 0x0001e20000100800 */
[----:B------:R-:W-:-:S03]  /*59b0*/  CS2R R102, SRZ ;  /* 0x0000000000667805 */ /* 0x000fc6000001ff00 */
[----:B------:R4:W-:Y:S01]  /*59c0*/  STL [R1+0x774], R216 ;  /* 0x000774d801007387 */ /* 0x0009e20000100800 */
[-C--:B--2---:R-:W-:Y:S01]  /*59d0*/  IADD3 R222, P0, R98, R12.reuse, RZ ;  /* 0x0000000c62de7210 */ /* 0x084fe20007f1e0ff */
[----:B------:R-:W2:Y:S01]  /*59e0*/  LDC R57, c[0x0][0x268] ;  /* 0x00009a00ff397b82 */ /* 0x000ea20000000800 */
[----:B---3--:R-:W-:Y:S01]  /*59f0*/  IMAD R58, R58, 0x2, R23 ;  /* 0x000000023a3a7824 */ /* 0x008fe200078e0217 */
[-C--:B0-----:R-:W-:Y:S02]  /*5a00*/  IADD3 R217, P2, R97, R12.reuse, RZ ;  /* 0x0000000c61d97210 */ /* 0x081fe40007f5e0ff */
        /* <DEDUP_REMOVED lines=14> */
[----:B------:R-:W2:Y:S01]  /*5af0*/  LDC R56, c[0x0][0x268] ;  /* 0x00009a00ff387b82 */ /* 0x000ea20000000800 */
[----:B------:R-:W-:Y:S01]  /*5b00*/  CS2R R96, SRZ ;  /* 0x0000000000607805 */ /* 0x000fe2000001ff00 */
        /* <DEDUP_REMOVED lines=18> */
[----:B------:R-:W-:-:S03]  /*5c30*/  CS2R R90, SRZ ;  /* 0x00000000005a7805 */ /* 0x000fc6000001ff00 */
[----:B------:R4:W-:Y:S01]  /*5c40*/  STL [R1+0x7a4], R216 ;  /* 0x0007a4d801007387 */ /* 0x0009e20000100800 */
[-C--:B-1----:R-:W-:Y:S01]  /*5c50*/  IADD3 R222, P0, R86, R12.reuse, RZ ;  /* 0x0000000c56de7210 */ /* 0x082fe20007f1e0ff */
[----:B------:R-:W1:Y:S01]  /*5c60*/  LDC R39, c[0x0][0x268] ;  /* 0x00009a00ff277b82 */ /* 0x000e620000000800 */
        /* <DEDUP_REMOVED lines=16> */
[----:B------:R-:W1:Y:S01]  /*5d70*/  LDC R22, c[0x0][0x268] ;  /* 0x00009a00ff167b82 */ /* 0x000e620000000800 */
[----:B------:R-:W-:Y:S01]  /*5d80*/  CS2R R84, SRZ ;  /* 0x0000000000547805 */ /* 0x000fe2000001ff00 */
        /* <DEDUP_REMOVED lines=90> */
[----:B------:R-:W-:Y:S02]  /*6330*/  CS2R R66, SRZ ;  /* 0x0000000000427805 */ /* 0x000fe4000001ff00 */
[-C--:B----4-:R-:W-:Y:S01]  /*6340*/  LEA.HI.X.SX32 R217, R34, R3.reuse, 0x1, P2 ;  /* 0x0000000322d97211 */ /* 0x090fe200010f0eff */
        /* <DEDUP_REMOVED lines=16> */
[-C--:B0-----:R-:W-:Y:S01]  /*6450*/  LEA.HI.X.SX32 R222, R65, R3.reuse, 0x1, P0 ;  /* 0x0000000341de7211 */ /* 0x081fe200000f0eff */
[----:B-1----:R-:W-:Y:S01]  /*6460*/  IMAD R48, R69, 0x2, R13 ;  /* 0x0000000245307824 */ /* 0x002fe200078e020d */
[----:B------:R-:W-:Y:S02]  /*6470*/  CS2R R68, SRZ ;  /* 0x0000000000447805 */ /* 0x000fe4000001ff00 */
        /* <DEDUP_REMOVED lines=14> */
[----:B------:R4:W-:Y:S01]  /*6560*/  STL [R1+0xd04], R217 ;  /* 0x000d04d901007387 */ /* 0x0009e20000100800 */
[----:B------:R-:W-:Y:S01]  /*6570*/  CS2R R70, SRZ ;  /* 0x0000000000467805 */ /* 0x000fe2000001ff00 */
[----:B0-----:R-:W-:Y:S02]  /*6580*/  IMAD R47, R75, 0x2, R20 ;  /* 0x000000024b2f7824 */ /* 0x001fe400078e0214 */
[----:B------:R0:W-:Y:S01]  /*6590*/  STL [R1+0xd08], R216 ;  /* 0x000d08d801007387 */ /* 0x0001e20000100800 */
[----:B------:R-:W5:Y:S01]  /*65a0*/  LDC R81, c[0x0][0x268] ;  /* 0x00009a00ff517b82 */ /* 0x000f620000000800 */
[----:B-1----:R-:W-:-:S02]  /*65b0*/  LEA.HI.X.SX32 R222, R64, R3, 0x1, P0 ;  /* 0x0000000340de7211 */ /* 0x002fc400000f0eff */
[----:B------:R-:W-:Y:S02]  /*65c0*/  CS2R R64, SRZ ;  /* 0x0000000000407805 */ /* 0x000fe4000001ff00 */
[----:B------:R-:W-:Y:S02]  /*65d0*/  CS2R R74, SRZ ;  /* 0x00000000004a7805 */ /* 0x000fe4000001ff00 */
[-C--:B----4-:R-:W-:Y:S01]  /*65e0*/  LEA.HI.X.SX32 R217, R45, R3.reuse, 0x1, P2 ;  /* 0x000000032dd97211 */ /* 0x090fe200010f0eff */
[----:B------:R1:W-:Y:S01]  /*65f0*/  STL [R1+0x81c], R222 ;  /* 0x00081cde01007387 */ /* 0x0003e20000100800 */
[----:B--2---:R-:W-:Y:S01]  /*6600*/  IMAD R34, R76, 0x2, R47 ;  /* 0x000000024c227824 */ /* 0x004fe200078e022f */
[----:B------:R-:W2:Y:S01]  /*6610*/  LDC R82, c[0x0][0x268] ;  /* 0x00009a00ff527b82 */ /* 0x000ea20000000800 */
[----:B0-----:R-:W-:Y:S01]  /*6620*/  LEA.HI.X.SX32 R216, R16, R3, 0x1, P3 ;  /* 0x0000000310d87211 */ /* 0x001fe200018f0eff */
[----:B------:R0:W-:Y:S04]  /*6630*/  STL [R1+0xce4], R217 ;  /* 0x000ce4d901007387 */ /* 0x0001e80000100800 */
[----:B------:R4:W-:Y:S01]  /*6640*/  STL [R1+0xce8], R216 ;  /* 0x000ce8d801007387 */ /* 0x0009e20000100800 */
[----:B-1----:R-:W-:Y:S01]  /*6650*/  IADD3 R222, P0, R63, R12, RZ ;  /* 0x0000000c3fde7210 */ /* 0x002fe20007f1e0ff */
[----:B------:R-:W1:Y:S01]  /*6660*/  LDC R83, c[0x0][0x268] ;  /* 0x00009a00ff537b82 */ /* 0x000e620000000800 */
[----:B---3--:R-:W-:Y:S01]  /*6670*/  IMAD R25, R77, 0x2, R34 ;  /* 0x000000024d197824 */ /* 0x008fe200078e0222 */
[----:B------:R-:W-:-:S02]  /*6680*/  CS2R R76, SRZ ;  /* 0x00000000004c7805 */ /* 0x000fc4000001ff00 */
[-C--:B0-----:R-:W-:Y:S01]  /*6690*/  IADD3 R217, P2, R19, R12.reuse, RZ ;  /* 0x0000000c13d97210 */ /* 0x081fe20007f5e0ff */
[----:B------:R0:W-:Y:S01]  /*66a0*/  STL [R1+0xcec], R222 ;  /* 0x000cecde01007387 */ /* 0x0001e20000100800 */
[----:B----4-:R-:W-:-:S03]  /*66b0*/  IADD3 R216, P3, R7, R12, RZ ;  /* 0x0000000c07d87210 */ /* 0x010fc60007f7e0ff */
[----:B------:R3:W-:Y:S01]  /*66c0*/  STL [R1+0xcf0], R217 ;  /* 0x000cf0d901007387 */ /* 0x0007e20000100800 */
[----:B------:R-:W4:Y:S01]  /*66d0*/  LDC R87, c[0x0][0x268] ;  /* 0x00009a00ff577b82 */ /* 0x000f220000000800 */
[----:B-----5:R-:W-:Y:S01]  /*66e0*/  IMAD R46, R81, 0x2, R25 ;  /* 0x00000002512e7824 */ /* 0x020fe200078e0219 */
[----:B------:R-:W-:Y:S01]  /*66f0*/  CS2R R80, SRZ ;  /* 0x0000000000507805 */ /* 0x000fe2000001ff00 */
        /* <DEDUP_REMOVED lines=8> */
[CC--:B------:R-:W-:Y:S01]  /*6780*/  IADD3 R7, P0, R62.reuse, R12.reuse, RZ ;  /* 0x0000000c3e077210 */ /* 0x0c0fe20007f1e0ff */
[----:B------:R-:W5:Y:S01]  /*6790*/  LDC R89, c[0x0][0x268] ;  /* 0x00009a00ff597b82 */ /* 0x000f620000000800 */
[----:B-1----:R-:W-:Y:S01]  /*67a0*/  IMAD R16, R83, 0x2, R33 ;  /* 0x0000000253107824 */ /* 0x002fe200078e0221 */
[----:B------:R1:W-:Y:S01]  /*67b0*/  STL [R1+0xcd4], R216 ;  /* 0x000cd4d801007387 */ /* 0x0003e20000100800 */
[----:B------:R-:W-:Y:S02]  /*67c0*/  CS2R R82, SRZ ;  /* 0x0000000000527805 */ /* 0x000fe4000001ff00 */
[----:B--2---:R-:W-:Y:S02]  /*67d0*/  LEA.HI.X.SX32 R222, R62, R3, 0x1, P0 ;  /* 0x000000033ede7211 */ /* 0x004fe400000f0eff */
[----:B------:R-:W-:Y:S01]  /*67e0*/  CS2R R62, SRZ ;  /* 0x00000000003e7805 */ /* 0x000fe2000001ff00 */
[----:B------:R-:W-:Y:S01]  /*67f0*/  STL [R1+0xcd8], R7 ;  /* 0x000cd80701007387 */ /* 0x000fe20000100800 */
[----:B---3--:R-:W-:Y:S01]  /*6800*/  IADD3 R217, P2, R44, R12, RZ ;  /* 0x0000000c2cd97210 */ /* 0x008fe20007f5e0ff */
[----:B------:R-:W2:Y:S01]  /*6810*/  LDC R93, c[0x0][0x268] ;  /* 0x00009a00ff5d7b82 */ /* 0x000ea20000000800 */
[----:B----4-:R-:W-:Y:S01]  /*6820*/  IMAD R45, R87, 0x2, R16 ;  /* 0x00000002572d7824 */ /* 0x010fe200078e0210 */
[----:B------:R-:W-:-:S02]  /*6830*/  CS2R R86, SRZ ;  /* 0x0000000000567805 */ /* 0x000fc4000001ff00 */
[----:B-1----:R-:W-:Y:S01]  /*6840*/  IADD3 R216, P3, R32, R12, RZ ;  /* 0x0000000c20d87210 */ /* 0x002fe20007f7e0ff */
[----:B------:R1:W-:Y:S01]  /*6850*/  STL [R1+0xcdc], R217 ;  /* 0x000cdcd901007387 */ /* 0x0003e20000100800 */
[----:B0-----:R-:W-:-:S03]  /*6860*/  IMAD R19, R88, 0x2, R45 ;  /* 0x0000000258137824 */ /* 0x001fc600078e022d */
[----:B------:R0:W-:Y:S01]  /*6870*/  STL [R1+0xce0], R216 ;  /* 0x000ce0d801007387 */ /* 0x0001e20000100800 */
[----:B------:R-:W3:Y:S03]  /*6880*/  LDC R94, c[0x0][0x268] ;  /* 0x00009a00ff5e7b82 */ /* 0x000ee60000000800 */
[----:B------:R4:W-:Y:S01]  /*6890*/  STL [R1+0x824], R222 ;  /* 0x000824de01007387 */ /* 0x0009e20000100800 */
[-C--:B-1----:R-:W-:Y:S01]  /*68a0*/  LEA.HI.X.SX32 R217, R44, R3.reuse, 0x1, P2 ;  /* 0x000000032cd97211 */ /* 0x082fe200010f0eff */
[----:B-----5:R-:W-:Y:S01]  /*68b0*/  IMAD R7, R89, 0x2, R19 ;  /* 0x0000000259077824 */ /* 0x020fe200078e0213 */
[----:B------:R-:W-:Y:S02]  /*68c0*/  CS2R R88, SRZ ;  /* 0x0000000000587805 */ /* 0x000fe4000001ff00 */
[----:B------:R-:W1:Y:S01]  /*68d0*/  LDC R95, c[0x0][0x268] ;  /* 0x00009a00ff5f7b82 */ /* 0x000e620000000800 */
[----:B0-----:R-:W-:Y:S01]  /*68e0*/  LEA.HI.X.SX32 R216, R32, R3, 0x1, P3 ;  /* 0x0000000320d87211 */ /* 0x001fe200018f0eff */
[----:B------:R0:W-:Y:S01]  /*68f0*/  STL [R1+0xcbc], R217 ;  /* 0x000cbcd901007387 */ /* 0x0001e20000100800 */
[----:B----4-:R-:W-:-:S03]  /*6900*/  IADD3 R222, P0, R61, R12, RZ ;  /* 0x0000000c3dde7210 */ /* 0x010fc60007f1e0ff */
[----:B------:R4:W-:Y:S01]  /*6910*/  STL [R1+0xcc0], R216 ;  /* 0x000cc0d801007387 */ /* 0x0009e20000100800 */
[----:B--2---:R-:W-:Y:S01]  /*6920*/  IMAD R44, R93, 0x2, R7 ;  /* 0x000000025d2c7824 */ /* 0x004fe200078e0207 */
[----:B------:R-:W2:Y:S01]  /*6930*/  LDC R99, c[0x0][0x268] ;  /* 0x00009a00ff637b82 */ /* 0x000ea20000000800 */
[----:B------:R-:W-:Y:S01]  /*6940*/  CS2R R92, SRZ ;  /* 0x00000000005c7805 */ /* 0x000fe2000001ff00 */
[----:B------:R5:W-:Y:S01]  /*6950*/  STL [R1+0xcc4], R222 ;  /* 0x000cc4de01007387 */ /* 0x000be20000100800 */
[-C--:B0-----:R-:W-:Y:S02]  /*6960*/  IADD3 R217, P2, R43, R12.reuse, RZ ;  /* 0x0000000c2bd97210 */ /* 0x081fe40007f5e0ff */
[----:B----4-:R-:W-:-:S03]  /*6970*/  IADD3 R216, P3, R24, R12, RZ ;  /* 0x0000000c18d87210 */ /* 0x010fc60007f7e0ff */
[----:B------:R0:W-:Y:S01]  /*6980*/  STL [R1+0xcc8], R217 ;  /* 0x000cc8d901007387 */ /* 0x0001e20000100800 */
[----:B------:R-:W4:Y:S01]  /*6990*/  LDC R100, c[0x0][0x268] ;  /* 0x00009a00ff647b82 */ /* 0x000f220000000800 */
[----:B---3--:R-:W-:Y:S01]  /*69a0*/  IMAD R32, R94, 0x2, R44 ;  /* 0x000000025e207824 */ /* 0x008fe200078e022c */
[-C--:B-----5:R-:W-:Y:S01]  /*69b0*/  LEA.HI.X.SX32 R222, R61, R3.reuse, 0x1, P0 ;  /* 0x000000033dde7211 */ /* 0x0a0fe200000f0eff */
[----:B------:R3:W-:Y:S04]  /*69c0*/  STL [R1+0xccc], R216 ;  /* 0x000cccd801007387 */ /* 0x0007e80000100800 */
[----:B------:R5:W-:Y:S01]  /*69d0*/  STL [R1+0x828], R222 ;  /* 0x000828de01007387 */ /* 0x000be20000100800 */
[----:B------:R-:W4:Y:S01]  /*69e0*/  LDC R104, c[0x0][0x268] ;  /* 0x00009a00ff687b82 */ /* 0x000f220000000800 */
[----:B0-----:R-:W-:-:S02]  /*69f0*/  LEA.HI.X.SX32 R217, R43, R3, 0x1, P2 ;  /* 0x000000032bd97211 */ /* 0x001fc400010f0eff */
[----:B---3--:R-:W-:-:S03]  /*6a00*/  LEA.HI.X.SX32 R216, R24, R3, 0x1, P3 ;  /* 0x0000000318d87211 */ /* 0x008fc600018f0eff */
[----:B------:R0:W-:Y:S01]  /*6a10*/  STL [R1+0xca8], R217 ;  /* 0x000ca8d901007387 */ /* 0x0001e20000100800 */
[----:B-1----:R-:W-:Y:S01]  /*6a20*/  IMAD R24, R95, 0x2, R32 ;  /* 0x000000025f187824 */ /* 0x002fe200078e0220 */
[----:B------:R-:W1:Y:S01]  /*6a30*/  LDC R105, c[0x0][0x268] ;  /* 0x00009a00ff697b82 */ /* 0x000e620000000800 */
[-C--:B-----5:R-:W-:Y:S01]  /*6a40*/  IADD3 R222, P0, R60, R12.reuse, RZ ;  /* 0x0000000c3cde7210 */ /* 0x0a0fe20007f1e0ff */
[----:B------:R3:W-:Y:S01]  /*6a50*/  STL [R1+0xcac], R216 ;  /* 0x000cacd801007387 */ /* 0x0007e20000100800 */
[----:B--2---:R-:W-:Y:S01]  /*6a60*/  IMAD R43, R99, 0x2, R24 ;  /* 0x00000002632b7824 */ /* 0x004fe200078e0218 */
[----:B------:R-:W-:Y:S02]  /*6a70*/  CS2R R94, SRZ ;  /* 0x00000000005e7805 */ /* 0x000fe4000001ff00 */
[----:B------:R-:W-:Y:S01]  /*6a80*/  CS2R R98, SRZ ;  /* 0x0000000000627805 */ /* 0x000fe2000001ff00 */
[----:B------:R2:W-:Y:S01]  /*6a90*/  STL [R1+0xcb0], R222 ;  /* 0x000cb0de01007387 */ /* 0x0005e20000100800 */
[-C--:B0-----:R-:W-:Y:S01]  /*6aa0*/  IADD3 R217, P2, R31, R12.reuse, RZ ;  /* 0x0000000c1fd97210 */ /* 0x081fe20007f5e0ff */
[----:B------:R-:W0:Y:S01]  /*6ab0*/  LDC R106, c[0x0][0x268] ;  /* 0x00009a00ff6a7b82 */ /* 0x000e220000000800 */
[----:B---3--:R-:W-:-:S03]  /*6ac0*/  IADD3 R216, P3, R15, R12, RZ ;  /* 0x0000000c0fd87210 */ /* 0x008fc60007f7e0ff */
[----:B------:R3:W-:Y:S01]  /*6ad0*/  STL [R1+0xcb4], R217 ;  /* 0x000cb4d901007387 */ /* 0x0007e20000100800 */
[----:B--2---:R-:W-:-:S03]  /*6ae0*/  LEA.HI.X.SX32 R222, R60, R3, 0x1, P0 ;  /* 0x000000033cde7211 */ /* 0x004fc600000f0eff */
[----:B------:R2:W-:Y:S01]  /*6af0*/  STL [R1+0xcb8], R216 ;  /* 0x000cb8d801007387 */ /* 0x0005e20000100800 */
[----:B------:R-:W5:Y:S01]  /*6b00*/  LDC R110, c[0x0][0x268] ;  /* 0x00009a00ff6e7b82 */ /* 0x000f620000000800 */
[----:B------:R-:W-:Y:S02]  /*6b10*/  CS2R R60, SRZ ;  /* 0x00000000003c7805 */ /* 0x000fe4000001ff00 */
[----:B------:R2:W-:Y:S01]  /*6b20*/  STL [R1+0x82c], R222 ;  /* 0x00082cde01007387 */ /* 0x0005e20000100800 */
[-C--:B---3--:R-:W-:Y:S01]  /*6b30*/  LEA.HI.X.SX32 R217, R31, R3.reuse, 0x1, P2 ;  /* 0x000000031fd97211 */ /* 0x088fe200010f0eff */
[----:B----4-:R-:W-:Y:S01]  /*6b40*/  IMAD R31, R100, 0x2, R43 ;  /* 0x00000002641f7824 */ /* 0x010fe200078e022b */
[----:B------:R-:W-:Y:S02]  /*6b50*/  CS2R R100, SRZ ;  /* 0x0000000000647805 */ /* 0x000fe4000001ff00 */
[----:B------:R-:W3:Y:S01]  /*6b60*/  LDC R111, c[0x0][0x268] ;  /* 0x00009a00ff6f7b82 */ /* 0x000ee20000000800 */
[----:B--2---:R-:W-:Y:S01]  /*6b70*/  LEA.HI.X.SX32 R216, R15, R3, 0x1, P3 ;  /* 0x000000030fd87211 */ /* 0x004fe200018f0eff */
[----:B------:R2:W-:Y:S01]  /*6b80*/  STL [R1+0xc94], R217 ;  /* 0x000c94d901007387 */ /* 0x0005e20000100800 */
[----:B------:R-:W-:-:S03]  /*6b90*/  IADD3 R15, P0, R59, R12, RZ ;  /* 0x0000000c3b0f7210 */ /* 0x000fc60007f1e0ff */
[----:B------:R4:W-:Y:S01]  /*6ba0*/  STL [R1+0xc98], R216 ;  /* 0x000c98d801007387 */ /* 0x0009e20000100800 */
[----:B------:R-:W-:Y:S01]  /*6bb0*/  LEA.HI.X.SX32 R222, R59, R3, 0x1, P0 ;  /* 0x000000033bde7211 */ /* 0x000fe200000f0eff */
[----:B------:R-:W3:Y:S02]  /*6bc0*/  LDC R112, c[0x0][0x268] ;  /* 0x00009a00ff707b82 */ /* 0x000ee40000000800 */
[----:B------:R1:W-:Y:S01]  /*6bd0*/  STL [R1+0xc9c], R15 ;  /* 0x000c9c0f01007387 */ /* 0x0003e20000100800 */
[-C--:B--2---:R-:W-:Y:S02]  /*6be0*/  IADD3 R217, P2, R42, R12.reuse, RZ ;  /* 0x0000000c2ad97210 */ /* 0x084fe40007f5e0ff */
[----:B----4-:R-:W-:-:S03]  /*6bf0*/  IADD3 R216, P3, R23, R12, RZ ;  /* 0x0000000c17d87210 */ /* 0x010fc60007f7e0ff */
[----:B------:R2:W-:Y:S01]  /*6c00*/  STL [R1+0xca0], R217 ;  /* 0x000ca0d901007387 */ /* 0x0005e20000100800 */
[----:B------:R-:W4:Y:S01]  /*6c10*/  LDC R116, c[0x0][0x268] ;  /* 0x00009a00ff747b82 */ /* 0x000f220000000800 */
[----:B-1----:R-:W-:Y:S02]  /*6c20*/  IMAD R15, R104, 0x2, R31 ;  /* 0x00000002680f7824 */ /* 0x002fe400078e021f */
[----:B------:R1:W-:Y:S04]  /*6c30*/  STL [R1+0xca4], R216 ;  /* 0x000ca4d801007387 */ /* 0x0003e80000100800 */
[----:B------:R0:W-:Y:S01]  /*6c40*/  STL [R1+0x830], R222 ;  /* 0x000830de01007387 */ /* 0x0001e20000100800 */
[----:B------:R-:W4:Y:S01]  /*6c50*/  LDC R117, c[0x0][0x268] ;  /* 0x00009a00ff757b82 */ /* 0x000f220000000800 */
[----:B--2---:R-:W-:Y:S01]  /*6c60*/  LEA.HI.X.SX32 R217, R42, R3, 0x1, P2 ;  /* 0x000000032ad97211 */ /* 0x004fe200010f0eff */
[----:B------:R-:W-:Y:S01]  /*6c70*/  IMAD R42, R105, 0x2, R15 ;  /* 0x00000002692a7824 */ /* 0x000fe200078e020f */
[----:B------:R-:W-:-:S02]  /*6c80*/  CS2R R104, SRZ ;  /* 0x0000000000687805 */ /* 0x000fc4000001ff00 */
[-C--:B-1----:R-:W-:Y:S01]  /*6c90*/  LEA.HI.X.SX32 R216, R23, R3.reuse, 0x1, P3 ;  /* 0x0000000317d87211 */ /* 0x082fe200018f0eff */
[----:B------:R1:W-:Y:S01]  /*6ca0*/  STL [R1+0xc80], R217 ;  /* 0x000c80d901007387 */ /* 0x0003e20000100800 */
[CC--:B------:R-:W-:Y:S01]  /*6cb0*/  IADD3 R23, P0, R58.reuse, R12.reuse, RZ ;  /* 0x0000000c3a177210 */ /* 0x0c0fe20007f1e0ff */
[----:B------:R-:W2:Y:S02]  /*6cc0*/  LDC R118, c[0x0][0x268] ;  /* 0x00009a00ff767b82 */ /* 0x000ea40000000800 */
[----:B------:R5:W-:Y:S01]  /*6cd0*/  STL [R1+0xc84], R216 ;  /* 0x000c84d801007387 */ /* 0x000be20000100800 */
[----:B0-----:R-:W-:Y:S02]  /*6ce0*/  LEA.HI.X.SX32 R222, R58, R3, 0x1, P0 ;  /* 0x000000033ade7211 */ /* 0x001fe400000f0eff */
[----:B------:R-:W-:Y:S01]  /*6cf0*/  CS2R R58, SRZ ;  /* 0x00000000003a7805 */ /* 0x000fe2000001ff00 */
[----:B------:R0:W-:Y:S01]  /*6d00*/  STL [R1+0xc88], R23 ;  /* 0x000c881701007387 */ /* 0x0001e20000100800 */
[-C--:B-1----:R-:W-:Y:S01]  /*6d10*/  IADD3 R217, P2, R41, R12.reuse, RZ ;  /* 0x0000000c29d97210 */ /* 0x082fe20007f5e0ff */
[----:B------:R-:W1:Y:S01]  /*6d20*/  LDC R122, c[0x0][0x268] ;  /* 0x00009a00ff7a7b82 */ /* 0x000e620000000800 */
[----:B-----5:R-:W-:-:S03]  /*6d30*/  IADD3 R216, P3, R4, R12, RZ ;  /* 0x0000000c04d87210 */ /* 0x020fc60007f7e0ff */
[----:B------:R5:W-:Y:S01]  /*6d40*/  STL [R1+0xc8c], R217 ;  /* 0x000c8cd901007387 */ /* 0x000be20000100800 */
[----:B0-----:R-:W-:-:S03]  /*6d50*/  IMAD R23, R106, 0x2, R42 ;  /* 0x000000026a177824 */ /* 0x001fc600078e022a */
[----:B------:R0:W-:Y:S01]  /*6d60*/  STL [R1+0xc90], R216 ;  /* 0x000c90d801007387 */ /* 0x0001e20000100800 */
[----:B------:R-:W1:Y:S03]  /*6d70*/  LDC R123, c[0x0][0x268] ;  /* 0x00009a00ff7b7b82 */ /* 0x000e660000000800 */
[----:B------:R3:W-:Y:S01]  /*6d80*/  STL [R1+0x834], R222 ;  /* 0x000834de01007387 */ /* 0x0007e20000100800 */
[----:B-----5:R-:W-:-:S04]  /*6d90*/  LEA.HI.X.SX32 R217, R41, R3, 0x1, P2 ;  /* 0x0000000329d97211 */ /* 0x020fc800010f0eff */
[----:B------:R-:W5:Y:S01]  /*6da0*/  LDC R124, c[0x0][0x268] ;  /* 0x00009a00ff7c7b82 */ /* 0x000f620000000800 */
[----:B0-----:R-:W-:Y:S01]  /*6db0*/  LEA.HI.X.SX32 R216, R4, R3, 0x1, P3 ;  /* 0x0000000304d87211 */ /* 0x001fe200018f0eff */
[----:B------:R0:W-:Y:S01]  /*6dc0*/  STL [R1+0xc6c], R217 ;  /* 0x000c6cd901007387 */ /* 0x0001e20000100800 */
[----:B------:R-:W-:Y:S01]  /*6dd0*/  IMAD R4, R110, 0x2, R23 ;  /* 0x000000026e047824 */ /* 0x000fe200078e0217 */
[-C--:B---3--:R-:W-:Y:S02]  /*6de0*/  IADD3 R222, P0, R57, R12.reuse, RZ ;  /* 0x0000000c39de7210 */ /* 0x088fe40007f1e0ff */
[----:B------:R3:W-:Y:S01]  /*6df0*/  STL [R1+0xc70], R216 ;  /* 0x000c70d801007387 */ /* 0x0007e20000100800 */
[----:B------:R-:W-:Y:S01]  /*6e00*/  IMAD R41, R111, 0x2, R4 ;  /* 0x000000026f297824 */ /* 0x000fe200078e0204 */
[----:B------:R-:W5:Y:S01]  /*6e10*/  LDC R128, c[0x0][0x268] ;  /* 0x00009a00ff807b82 */ /* 0x000f620000000800 */
[C---:B------:R-:W-:Y:S01]  /*6e20*/  IMAD R110, R219.reuse, 0x53, RZ ;  /* 0x00000053db6e7824 */ /* 0x040fe200078e02ff */
[----:B------:R4:W-:Y:S01]  /*6e30*/  STL [R1+0xc74], R222 ;  /* 0x000c74de01007387 */ /* 0x0009e20000100800 */
[----:B------:R-:W-:Y:S01]  /*6e40*/  IMAD R111, R219, 0x54, RZ ;  /* 0x00000054db6f7824 */ /* 0x000fe200078e02ff */
[----:B0-----:R-:W-:-:S02]  /*6e50*/  IADD3 R217, P2, R30, R12, RZ ;  /* 0x0000000c1ed97210 */ /* 0x001fc40007f5e0ff */
[----:B---3--:R-:W-:-:S03]  /*6e60*/  IADD3 R216, P3, R18, R12, RZ ;  /* 0x0000000c12d87210 */ /* 0x008fc60007f7e0ff */
[----:B------:R0:W-:Y:S01]  /*6e70*/  STL [R1+0xc78], R217 ;  /* 0x000c78d901007387 */ /* 0x0001e20000100800 */
[----:B------:R-:W3:Y:S01]  /*6e80*/  LDC R129, c[0x0][0x268] ;  /* 0x00009a00ff817b82 */ /* 0x000ee20000000800 */
[-C--:B----4-:R-:W-:Y:S02]  /*6e90*/  LEA.HI.X.SX32 R222, R57, R3.reuse, 0x1, P0 ;  /* 0x0000000339de7211 */ /* 0x090fe400000f0eff */
[----:B------:R4:W-:Y:S04]  /*6ea0*/  STL [R1+0xc7c], R216 ;  /* 0x000c7cd801007387 */ /* 0x0009e80000100800 */
[----:B------:R2:W-:Y:S01]  /*6eb0*/  STL [R1+0x838], R222 ;  /* 0x000838de01007387 */ /* 0x0005e20000100800 */
[----:B------:R-:W3:Y:S01]  /*6ec0*/  LDC R130, c[0x0][0x268] ;  /* 0x00009a00ff827b82 */ /* 0x000ee20000000800 */
[----:B0-----:R-:W-:Y:S01]  /*6ed0*/  LEA.HI.X.SX32 R217, R30, R3, 0x1, P2 ;  /* 0x000000031ed97211 */ /* 0x001fe200010f0eff */
[----:B------:R-:W-:-:S02]  /*6ee0*/  IMAD R30, R112, 0x2, R41 ;  /* 0x00000002701e7824 */ /* 0x000fc400078e0229 */
[----:B------:R-:W-:Y:S01]  /*6ef0*/  IMAD R112, R219, 0x55, RZ ;  /* 0x00000055db707824 */ /* 0x000fe200078e02ff */
[-C--:B----4-:R-:W-:Y:S01]  /*6f00*/  LEA.HI.X.SX32 R216, R18, R3.reuse, 0x1, P3 ;  /* 0x0000000312d87211 */ /* 0x090fe200018f0eff */
[----:B------:R0:W-:Y:S01]  /*6f10*/  STL [R1+0xc58], R217 ;  /* 0x000c58d901007387 */ /* 0x0001e20000100800 */
[CC--:B------:R-:W-:Y:S01]  /*6f20*/  IADD3 R18, P0, R56.reuse, R12.reuse, RZ ;  /* 0x0000000c38127210 */ /* 0x0c0fe20007f1e0ff */
[----:B------:R-:W4:Y:S02]  /*6f30*/  LDC R134, c[0x0][0x268] ;  /* 0x00009a00ff867b82 */ /* 0x000f240000000800 */
[----:B------:R1:W-:Y:S01]  /*6f40*/  STL [R1+0xc5c], R216 ;  /* 0x000c5cd801007387 */ /* 0x0003e20000100800 */
[----:B--2---:R-:W-:Y:S02]  /*6f50*/  LEA.HI.X.SX32 R222, R56, R3, 0x1, P0 ;  /* 0x0000000338de7211 */ /* 0x004fe400000f0eff */
[----:B------:R-:W-:Y:S01]  /*6f60*/  CS2R R56, SRZ ;  /* 0x0000000000387805 */ /* 0x000fe2000001ff00 */
[----:B------:R2:W-:Y:S01]  /*6f70*/  STL [R1+0xc60], R18 ;  /* 0x000c601201007387 */ /* 0x0005e20000100800 */
[-C--:B0-----:R-:W-:Y:S01]  /*6f80*/  IADD3 R217, P2, R40, R12.reuse, RZ ;  /* 0x0000000c28d97210 */ /* 0x081fe20007f5e0ff */
[----:B------:R-:W0:Y:S01]  /*6f90*/  LDC R135, c[0x0][0x268] ;  /* 0x00009a00ff877b82 */ /* 0x000e220000000800 */
[----:B-1----:R-:W-:-:S03]  /*6fa0*/  IADD3 R216, P3, R29, R12, RZ ;  /* 0x0000000c1dd87210 */ /* 0x002fc60007f7e0ff */
[----:B------:R1:W-:Y:S01]  /*6fb0*/  STL [R1+0xc64], R217 ;  /* 0x000c64d901007387 */ /* 0x0003e20000100800 */
[----:B--2---:R-:W-:-:S03]  /*6fc0*/  IMAD R18, R116, 0x2, R30 ;  /* 0x0000000274127824 */ /* 0x004fc600078e021e */
[----:B------:R2:W-:Y:S01]  /*6fd0*/  STL [R1+0xc68], R216 ;  /* 0x000c68d801007387 */ /* 0x0005e20000100800 */
[----:B------:R-:W0:Y:S01]  /*6fe0*/  LDC R136, c[0x0][0x268] ;  /* 0x00009a00ff887b82 */ /* 0x000e220000000800 */
[----:B------:R-:W-:Y:S02]  /*6ff0*/  IMAD R116, R219, 0x59, RZ ;  /* 0x00000059db747824 */ /* 0x000fe400078e02ff */
[----:B------:R5:W-:Y:S01]  /*7000*/  STL [R1+0x83c], R222 ;  /* 0x00083cde01007387 */ /* 0x000be20000100800 */
[----:B-1----:R-:W-:Y:S01]  /*7010*/  LEA.HI.X.SX32 R217, R40, R3, 0x1, P2 ;  /* 0x0000000328d97211 */ /* 0x002fe200010f0eff */
[----:B------:R-:W-:-:S03]  /*7020*/  IMAD R40, R117, 0x2, R18 ;  /* 0x0000000275287824 */ /* 0x000fc600078e0212 */
[----:B------:R-:W1:Y:S01]  /*7030*/  LDC R140, c[0x0][0x268] ;  /* 0x00009a00ff8c7b82 */ /* 0x000e620000000800 */
[----:B--2---:R-:W-:Y:S01]  /*7040*/  LEA.HI.X.SX32 R216, R29, R3, 0x1, P3 ;  /* 0x000000031dd87211 */ /* 0x004fe200018f0eff */
[----:B------:R2:W-:Y:S01]  /*7050*/  STL [R1+0xc44], R217 ;  /* 0x000c44d901007387 */ /* 0x0005e20000100800 */
[----:B------:R-:W-:Y:S01]  /*7060*/  IMAD R29, R118, 0x2, R40 ;  /* 0x00000002761d7824 */ /* 0x000fe200078e0228 */
[-C--:B-----5:R-:W-:Y:S02]  /*7070*/  IADD3 R222, P0, R55, R12.reuse, RZ ;  /* 0x0000000c37de7210 */ /* 0x0a0fe40007f1e0ff */
[----:B------:R5:W-:Y:S01]  /*7080*/  STL [R1+0xc48], R216 ;  /* 0x000c48d801007387 */ /* 0x000be20000100800 */
[C---:B------:R-:W-:Y:S01]  /*7090*/  IMAD R117, R219.reuse, 0x5a, RZ ;  /* 0x0000005adb757824 */ /* 0x040fe200078e02ff */
[----:B------:R-:W1:Y:S01]  /*70a0*/  LDC R141, c[0x0][0x268] ;  /* 0x00009a00ff8d7b82 */ /* 0x000e620000000800 */
[----:B------:R-:W-:Y:S01]  /*70b0*/  IMAD R118, R219, 0x5b, RZ ;  /* 0x0000005bdb767824 */ /* 0x000fe200078e02ff */
[----:B------:R3:W-:Y:S01]  /*70c0*/  STL [R1+0xc4c], R222 ;  /* 0x000c4cde01007387 */ /* 0x0007e20000100800 */
[----:B--2---:R-:W-:-:S02]  /*70d0*/  IADD3 R217, P2, R39, R12, RZ ;  /* 0x0000000c27d97210 */ /* 0x004fc40007f5e0ff */
[----:B-----5:R-:W-:-:S03]  /*70e0*/  IADD3 R216, P3, R6, R12, RZ ;  /* 0x0000000c06d87210 */ /* 0x020fc60007f7e0ff */
[----:B------:R2:W-:Y:S01]  /*70f0*/  STL [R1+0xc50], R217 ;  /* 0x000c50d901007387 */ /* 0x0005e20000100800 */
[----:B------:R-:W5:Y:S01]  /*7100*/  LDC R142, c[0x0][0x268] ;  /* 0x00009a00ff8e7b82 */ /* 0x000f620000000800 */
[-C--:B---3--:R-:W-:Y:S02]  /*7110*/  LEA.HI.X.SX32 R222, R55, R3.reuse, 0x1, P0 ;  /* 0x0000000337de7211 */ /* 0x088fe400000f0eff */
[----:B------:R3:W-:Y:S04]  /*7120*/  STL [R1+0xc54], R216 ;  /* 0x000c54d801007387 */ /* 0x0007e80000100800 */
[----:B------:R4:W-:Y:S01]  /*7130*/  STL [R1+0x840], R222 ;  /* 0x000840de01007387 */ /* 0x0009e20000100800 */
[----:B------:R-:W5:Y:S01]  /*7140*/  LDC R146, c[0x0][0x268] ;  /* 0x00009a00ff927b82 */ /* 0x000f620000000800 */
[----:B--2---:R-:W-:-:S02]  /*7150*/  LEA.HI.X.SX32 R217, R39, R3, 0x1, P2 ;  /* 0x0000000327d97211 */ /* 0x004fc400010f0eff */
[----:B---3--:R-:W-:-:S03]  /*7160*/  LEA.HI.X.SX32 R216, R6, R3, 0x1, P3 ;  /* 0x0000000306d87211 */ /* 0x008fc600018f0eff */
[----:B------:R2:W-:Y:S01]  /*7170*/  STL [R1+0xc30], R217 ;  /* 0x000c30d901007387 */ /* 0x0005e20000100800 */
[----:B------:R-:W-:Y:S01]  /*7180*/  IMAD R6, R122, 0x2, R29 ;  /* 0x000000027a067824 */ /* 0x000fe200078e021d */
[----:B------:R-:W3:Y:S01]  /*7190*/  LDC R147, c[0x0][0x268] ;  /* 0x00009a00ff937b82 */ /* 0x000ee20000000800 */
[-C--:B----4-:R-:W-:Y:S01]  /*71a0*/  IADD3 R222, P0, R54, R12.reuse, RZ ;  /* 0x0000000c36de7210 */ /* 0x090fe20007f1e0ff */
[----:B------:R4:W-:Y:S01]  /*71b0*/  STL [R1+0xc34], R216 ;  /* 0x000c34d801007387 */ /* 0x0009e20000100800 */
[----:B------:R-:W-:Y:S02]  /*71c0*/  IMAD R39, R123, 0x2, R6 ;  /* 0x000000027b277824 */ /* 0x000fe400078e0206 */
[C---:B------:R-:W-:Y:S01]  /*71d0*/  IMAD R122, R219.reuse, 0x5f, RZ ;  /* 0x0000005fdb7a7824 */ /* 0x040fe200078e02ff */
[----:B------:R0:W-:Y:S01]  /*71e0*/  STL [R1+0xc38], R222 ;  /* 0x000c38de01007387 */ /* 0x0001e20000100800 */
[----:B------:R-:W-:Y:S01]  /*71f0*/  IMAD R123, R219, 0x60, RZ ;  /* 0x00000060db7b7824 */ /* 0x000fe200078e02ff */
[-C--:B--2---:R-:W-:Y:S01]  /*7200*/  IADD3 R217, P2, R22, R12.reuse, RZ ;  /* 0x0000000c16d97210 */ /* 0x084fe20007f5e0ff */
[----:B------:R-:W2:Y:S01]  /*7210*/  LDC R148, c[0x0][0x268] ;  /* 0x00009a00ff947b82 */ /* 0x000ea20000000800 */
[----:B----4-:R-:W-:-:S03]  /*7220*/  IADD3 R216, P3, R17, R12, RZ ;  /* 0x0000000c11d87210 */ /* 0x010fc60007f7e0ff */
[----:B------:R4:W-:Y:S01]  /*7230*/  STL [R1+0xc3c], R217 ;  /* 0x000c3cd901007387 */ /* 0x0009e20000100800 */
[----:B0-----:R-:W-:-:S03]  /*7240*/  LEA.HI.X.SX32 R222, R54, R3, 0x1, P0 ;  /* 0x0000000336de7211 */ /* 0x001fc600000f0eff */
[----:B------:R0:W-:Y:S01]  /*7250*/  STL [R1+0xc40], R216 ;  /* 0x000c40d801007387 */ /* 0x0001e20000100800 */
[----:B------:R-:W2:Y:S01]  /*7260*/  LDC R152, c[0x0][0x268] ;  /* 0x00009a00ff987b82 */ /* 0x000ea20000000800 */
[----:B------:R-:W-:Y:S02]  /*7270*/  CS2R R54, SRZ ;  /* 0x0000000000367805 */ /* 0x000fe4000001ff00 */
[----:B------:R1:W-:Y:S01]  /*7280*/  STL [R1+0x844], R222 ;  /* 0x000844de01007387 */ /* 0x0003e20000100800 */
[----:B----4-:R-:W-:Y:S01]  /*7290*/  LEA.HI.X.SX32 R217, R22, R3, 0x1, P2 ;  /* 0x0000000316d97211 */ /* 0x010fe200010f0eff */
[----:B------:R-:W-:-:S03]  /*72a0*/  IMAD R22, R124, 0x2, R39 ;  /* 0x000000027c167824 */ /* 0x000fc600078e0227 */
[----:B------:R-:W4:Y:S01]  /*72b0*/  LDC R153, c[0x0][0x268] ;  /* 0x00009a00ff997b82 */ /* 0x000f220000000800 */
[-C--:B0-----:R-:W-:Y:S01]  /*72c0*/  LEA.HI.X.SX32 R216, R17, R3.reuse, 0x1, P3 ;  /* 0x0000000311d87211 */ /* 0x081fe200018f0eff */
[----:B------:R0:W-:Y:S01]  /*72d0*/  STL [R1+0xc1c], R217 ;  /* 0x000c1cd901007387 */ /* 0x0001e20000100800 */
[-C--:B------:R-:W-:Y:S01]  /*72e0*/  IADD3 R17, P0, R53, R12.reuse, RZ ;  /* 0x0000000c35117210 */ /* 0x080fe20007f1e0ff */
[----:B------:R-:W-:Y:S02]  /*72f0*/  IMAD R124, R219, 0x61, RZ ;  /* 0x00000061db7c7824 */ /* 0x000fe400078e02ff */
[----:B------:R5:W-:Y:S01]  /*7300*/  STL [R1+0xc20], R216 ;  /* 0x000c20d801007387 */ /* 0x000be20000100800 */
[----:B-1----:R-:W-:Y:S01]  /*7310*/  LEA.HI.X.SX32 R222, R53, R3, 0x1, P0 ;  /* 0x0000000335de7211 */ /* 0x002fe200000f0eff */
[----:B------:R-:W1:Y:S02]  /*7320*/  LDC R154, c[0x0][0x268] ;  /* 0x00009a00ff9a7b82 */ /* 0x000e640000000800 */
[----:B------:R3:W-:Y:S01]  /*7330*/  STL [R1+0xc24], R17 ;  /* 0x000c241101007387 */ /* 0x0007e20000100800 */
[----:B0-----:R-:W-:-:S02]  /*7340*/  IADD3 R217, P2, R38, R12, RZ ;  /* 0x0000000c26d97210 */ /* 0x001fc40007f5e0ff */
[----:B-----5:R-:W-:-:S03]  /*7350*/  IADD3 R216, P3, R28, R12, RZ ;  /* 0x0000000c1cd87210 */ /* 0x020fc60007f7e0ff */
[----:B------:R0:W-:Y:S01]  /*7360*/  STL [R1+0xc28], R217 ;  /* 0x000c28d901007387 */ /* 0x0001e20000100800 */
[----:B------:R-:W5:Y:S01]  /*7370*/  LDC R158, c[0x0][0x268] ;  /* 0x00009a00ff9e7b82 */ /* 0x000f620000000800 */
[----:B---3--:R-:W-:Y:S02]  /*7380*/  IMAD R17, R128, 0x2, R22 ;  /* 0x0000000280117824 */ /* 0x008fe400078e0216 */
[----:B------:R3:W-:Y:S01]  /*7390*/  STL [R1+0xc2c], R216 ;  /* 0x000c2cd801007387 */ /* 0x0007e20000100800 */
[----:B------:R-:W-:-:S03]  /*73a0*/  IMAD R128, R219, 0x65, RZ ;  /* 0x00000065db807824 */ /* 0x000fc600078e02ff */
[----:B------:R2:W-:Y:S01]  /*73b0*/  STL [R1+0x848], R222 ;  /* 0x000848de01007387 */ /* 0x0005e20000100800 */
[----:B------:R-:W5:Y:S01]  /*73c0*/  LDC R159, c[0x0][0x268] ;  /* 0x00009a00ff9f7b82 */ /* 0x000f620000000800 */
[-C--:B0-----:R-:W-:Y:S01]  /*73d0*/  LEA.HI.X.SX32 R217, R38, R3.reuse, 0x1, P2 ;  /* 0x0000000326d97211 */ /* 0x081fe200010f0eff */
[----:B------:R-:W-:Y:S02]  /*73e0*/  IMAD R38, R129, 0x2, R17 ;  /* 0x0000000281267824 */ /* 0x000fe400078e0211 */
[C---:B------:R-:W-:Y:S01]  /*73f0*/  IMAD R129, R219.reuse, 0x66, RZ ;  /* 0x00000066db817824 */ /* 0x040fe200078e02ff */
[----:B---3--:R-:W-:Y:S01]  /*7400*/  LEA.HI.X.SX32 R216, R28, R3, 0x1, P3 ;  /* 0x000000031cd87211 */ /* 0x008fe200018f0eff */
[----:B------:R0:W-:Y:S01]  /*7410*/  STL [R1+0xc08], R217 ;  /* 0x000c08d901007387 */ /* 0x0001e20000100800 */
[----:B------:R-:W-:Y:S01]  /*7420*/  IMAD R28, R130, 0x2, R38 ;  /* 0x00000002821c7824 */ /* 0x000fe200078e0226 */
[----:B------:R-:W3:Y:S01]  /*7430*/  LDC R160, c[0x0][0x268] ;  /* 0x00009a00ffa07b82 */ /* 0x000ee20000000800 */
[----:B--2---:R-:W-:Y:S01]  /*7440*/  IADD3 R222, P0, R52, R12, RZ ;  /* 0x0000000c34de7210 */ /* 0x004fe20007f1e0ff */
[----:B------:R2:W-:Y:S01]  /*7450*/  STL [R1+0xc0c], R216 ;  /* 0x000c0cd801007387 */ /* 0x0005e20000100800 */
[----:B------:R-:W-:-:S03]  /*7460*/  IMAD R130, R219, 0x67, RZ ;  /* 0x00000067db827824 */ /* 0x000fc600078e02ff */
[----:B------:R4:W-:Y:S01]  /*7470*/  STL [R1+0xc10], R222 ;  /* 0x000c10de01007387 */ /* 0x0009e20000100800 */
[-C--:B0-----:R-:W-:Y:S01]  /*7480*/  IADD3 R217, P2, R37, R12.reuse, RZ ;  /* 0x0000000c25d97210 */ /* 0x081fe20007f5e0ff */
[----:B------:R-:W0:Y:S01]  /*7490*/  LDC R164, c[0x0][0x268] ;  /* 0x00009a00ffa47b82 */ /* 0x000e220000000800 */
[----:B--2---:R-:W-:-:S03]  /*74a0*/  IADD3 R216, P3, R21, R12, RZ ;  /* 0x0000000c15d87210 */ /* 0x004fc60007f7e0ff */
[----:B------:R2:W-:Y:S01]  /*74b0*/  STL [R1+0xc14], R217 ;  /* 0x000c14d901007387 */ /* 0x0005e20000100800 */
[----:B----4-:R-:W-:-:S03]  /*74c0*/  LEA.HI.X.SX32 R222, R52, R3, 0x1, P0 ;  /* 0x0000000334de7211 */ /* 0x010fc600000f0eff */
[----:B------:R4:W-:Y:S01]  /*74d0*/  STL [R1+0xc18], R216 ;  /* 0x000c18d801007387 */ /* 0x0009e20000100800 */
[----:B------:R-:W0:Y:S01]  /*74e0*/  LDC R165, c[0x0][0x268] ;  /* 0x00009a00ffa57b82 */ /* 0x000e220000000800 */
[----:B------:R-:W-:Y:S02]  /*74f0*/  CS2R R52, SRZ ;  /* 0x0000000000347805 */ /* 0x000fe4000001ff00 */
[----:B------:R1:W-:Y:S01]  /*7500*/  STL [R1+0x84c], R222 ;  /* 0x00084cde01007387 */ /* 0x0003e20000100800 */
[----:B--2---:R-:W-:-:S04]  /*7510*/  LEA.HI.X.SX32 R217, R37, R3, 0x1, P2 ;  /* 0x0000000325d97211 */ /* 0x004fc800010f0eff */
[----:B------:R-:W2:Y:S01]  /*7520*/  LDC R166, c[0x0][0x268] ;  /* 0x00009a00ffa67b82 */ /* 0x000ea20000000800 */
[----:B----4-:R-:W-:Y:S01]  /*7530*/  LEA.HI.X.SX32 R216, R21, R3, 0x1, P3 ;  /* 0x0000000315d87211 */ /* 0x010fe200018f0eff */
[----:B------:R4:W-:Y:S01]  /*7540*/  STL [R1+0xbf4], R217 ;  /* 0x000bf4d901007387 */ /* 0x0009e20000100800 */
[----:B------:R-:W-:Y:S01]  /*7550*/  IMAD R21, R134, 0x2, R28 ;  /* 0x0000000286157824 */ /* 0x000fe200078e021c */
[-C--:B-1----:R-:W-:Y:S02]  /*7560*/  IADD3 R222, P0, R51, R12.reuse, RZ ;  /* 0x0000000c33de7210 */ /* 0x082fe40007f1e0ff */
[----:B------:R1:W-:Y:S01]  /*7570*/  STL [R1+0xbf8], R216 ;  /* 0x000bf8d801007387 */ /* 0x0003e20000100800 */
[----:B------:R-:W-:Y:S01]  /*7580*/  IMAD R37, R135, 0x2, R21 ;  /* 0x0000000287257824 */ /* 0x000fe200078e0215 */
[----:B------:R-:W2:Y:S01]  /*7590*/  LDC R170, c[0x0][0x268] ;  /* 0x00009a00ffaa7b82 */ /* 0x000ea20000000800 */
[C---:B------:R-:W-:Y:S01]  /*75a0*/  IMAD R134, R219.reuse, 0x6b, RZ ;  /* 0x0000006bdb867824 */ /* 0x040fe200078e02ff */
[----:B------:R5:W-:Y:S01]  /*75b0*/  STL [R1+0xbfc], R222 ;  /* 0x000bfcde01007387 */ /* 0x000be20000100800 */
[----:B------:R-:W-:Y:S01]  /*75c0*/  IMAD R135, R219, 0x6c, RZ ;  /* 0x0000006cdb877824 */ /* 0x000fe200078e02ff */
[----:B----4-:R-:W-:-:S02]  /*75d0*/  IADD3 R217, P2, R27, R12, RZ ;  /* 0x0000000c1bd97210 */ /* 0x010fc40007f5e0ff */
[----:B-1----:R-:W-:-:S03]  /*75e0*/  IADD3 R216, P3, R5, R12, RZ ;  /* 0x0000000c05d87210 */ /* 0x002fc60007f7e0ff */
[----:B------:R1:W-:Y:S01]  /*75f0*/  STL [R1+0xc00], R217 ;  /* 0x000c00d901007387 */ /* 0x0003e20000100800 */
[----:B------:R-:W4:Y:S01]  /*7600*/  LDC R171, c[0x0][0x268] ;  /* 0x00009a00ffab7b82 */ /* 0x000f220000000800 */
[-C--:B-----5:R-:W-:Y:S02]  /*7610*/  LEA.HI.X.SX32 R222, R51, R3.reuse, 0x1, P0 ;  /* 0x0000000333de7211 */ /* 0x0a0fe400000f0eff */
[----:B------:R5:W-:Y:S04]  /*7620*/  STL [R1+0xc04], R216 ;  /* 0x000c04d801007387 */ /* 0x000be80000100800 */
[----:B------:R3:W-:Y:S01]  /*7630*/  STL [R1+0x850], R222 ;  /* 0x000850de01007387 */ /* 0x0007e20000100800 */
[----:B------:R-:W4:Y:S01]  /*7640*/  LDC R172, c[0x0][0x268] ;  /* 0x00009a00ffac7b82 */ /* 0x000f220000000800 */
[----:B-1----:R-:W-:Y:S01]  /*7650*/  LEA.HI.X.SX32 R217, R27, R3, 0x1, P2 ;  /* 0x000000031bd97211 */ /* 0x002fe200010f0eff */
[----:B------:R-:W-:-:S02]  /*7660*/  IMAD R27, R136, 0x2, R37 ;  /* 0x00000002881b7824 */ /* 0x000fc400078e0225 */
[----:B------:R-:W-:Y:S01]  /*7670*/  IMAD R136, R219, 0x6d, RZ ;  /* 0x0000006ddb887824 */ /* 0x000fe200078e02ff */
[-C--:B-----5:R-:W-:Y:S01]  /*7680*/  LEA.HI.X.SX32 R216, R5, R3.reuse, 0x1, P3 ;  /* 0x0000000305d87211 */ /* 0x0a0fe200018f0eff */
[----:B------:R1:W-:Y:S01]  /*7690*/  STL [R1+0xbe0], R217 ;  /* 0x000be0d901007387 */ /* 0x0003e20000100800 */
[CC--:B------:R-:W-:Y:S01]  /*76a0*/  IADD3 R5, P0, R50.reuse, R12.reuse, RZ ;  /* 0x0000000c32057210 */ /* 0x0c0fe20007f1e0ff */
[----:B------:R-:W5:Y:S02]  /*76b0*/  LDC R176, c[0x0][0x268] ;  /* 0x00009a00ffb07b82 */ /* 0x000f640000000800 */
[----:B------:R0:W-:Y:S01]  /*76c0*/  STL [R1+0xbe4], R216 ;  /* 0x000be4d801007387 */ /* 0x0001e20000100800 */
[----:B---3--:R-:W-:Y:S02]  /*76d0*/  LEA.HI.X.SX32 R222, R50, R3, 0x1, P0 ;  /* 0x0000000332de7211 */ /* 0x008fe400000f0eff */
[----:B------:R-:W-:Y:S01]  /*76e0*/  CS2R R50, SRZ ;  /* 0x0000000000327805 */ /* 0x000fe2000001ff00 */
[----:B------:R3:W-:Y:S01]  /*76f0*/  STL [R1+0xbe8], R5 ;  /* 0x000be80501007387 */ /* 0x0007e20000100800 */
[-C--:B-1----:R-:W-:Y:S01]  /*7700*/  IADD3 R217, P2, R36, R12.reuse, RZ ;  /* 0x0000000c24d97210 */ /* 0x082fe20007f5e0ff */
[----:B------:R-:W1:Y:S01]  /*7710*/  LDC R177, c[0x0][0x268] ;  /* 0x00009a00ffb17b82 */ /* 0x000e620000000800 */
[----:B0-----:R-:W-:-:S03]  /*7720*/  IADD3 R216, P3, R14, R12, RZ ;  /* 0x0000000c0ed87210 */ /* 0x001fc60007f7e0ff */
[----:B------:R0:W-:Y:S01]  /*7730*/  STL [R1+0xbec], R217 ;  /* 0x000becd901007387 */ /* 0x0001e20000100800 */
[----:B---3--:R-:W-:-:S03]  /*7740*/  IMAD R5, R140, 0x2, R27 ;  /* 0x000000028c057824 */ /* 0x008fc600078e021b */
[----:B------:R3:W-:Y:S01]  /*7750*/  STL [R1+0xbf0], R216 ;  /* 0x000bf0d801007387 */ /* 0x0007e20000100800 */
[----:B------:R-:W1:Y:S01]  /*7760*/  LDC R178, c[0x0][0x268] ;  /* 0x00009a00ffb27b82 */ /* 0x000e620000000800 */
[----:B------:R-:W-:Y:S02]  /*7770*/  IMAD R140, R219, 0x71, RZ ;  /* 0x00000071db8c7824 */ /* 0x000fe400078e02ff */
[----:B------:R2:W-:Y:S01]  /*7780*/  STL [R1+0x854], R222 ;  /* 0x000854de01007387 */ /* 0x0005e20000100800 */
[----:B0-----:R-:W-:Y:S01]  /*7790*/  LEA.HI.X.SX32 R217, R36, R3, 0x1, P2 ;  /* 0x0000000324d97211 */ /* 0x001fe200010f0eff */
[----:B------:R-:W-:-:S03]  /*77a0*/  IMAD R36, R141, 0x2, R5 ;  /* 0x000000028d247824 */ /* 0x000fc600078e0205 */
[----:B------:R-:W0:Y:S01]  /*77b0*/  LDC R182, c[0x0][0x268] ;  /* 0x00009a00ffb67b82 */ /* 0x000e220000000800 */
[-C--:B---3--:R-:W-:Y:S01]  /*77c0*/  LEA.HI.X.SX32 R216, R14, R3.reuse, 0x1, P3 ;  /* 0x000000030ed87211 */ /* 0x088fe200018f0eff */
[----:B------:R3:W-:Y:S01]  /*77d0*/  STL [R1+0xbcc], R217 ;  /* 0x000bccd901007387 */ /* 0x0007e20000100800 */
[-C--:B------:R-:W-:Y:S01]  /*77e0*/  IADD3 R14, P0, R49, R12.reuse, RZ ;  /* 0x0000000c310e7210 */ /* 0x080fe20007f1e0ff */
[----:B------:R-:W-:Y:S02]  /*77f0*/  IMAD R141, R219, 0x72, RZ ;  /* 0x00000072db8d7824 */ /* 0x000fe400078e02ff */
[----:B------:R4:W-:Y:S01]  /*7800*/  STL [R1+0xbd0], R216 ;  /* 0x000bd0d801007387 */ /* 0x0009e20000100800 */
[----:B--2---:R-:W-:Y:S01]  /*7810*/  LEA.HI.X.SX32 R222, R49, R3, 0x1, P0 ;  /* 0x0000000331de7211 */ /* 0x004fe200000f0eff */
[----:B------:R-:W2:Y:S02]  /*7820*/  LDC R183, c[0x0][0x268] ;  /* 0x00009a00ffb77b82 */ /* 0x000ea40000000800 */
[----:B------:R5:W-:Y:S01]  /*7830*/  STL [R1+0xbd4], R14 ;  /* 0x000bd40e01007387 */ /* 0x000be20000100800 */
[----:B---3--:R-:W-:-:S02]  /*7840*/  IADD3 R217, P2, R35, R12, RZ ;  /* 0x0000000c23d97210 */ /* 0x008fc40007f5e0ff */
[----:B----4-:R-:W-:-:S03]  /*7850*/  IADD3 R216, P3, R13, R12, RZ ;  /* 0x0000000c0dd87210 */ /* 0x010fc60007f7e0ff */
[----:B------:R3:W-:Y:S01]  /*7860*/  STL [R1+0xbd8], R217 ;  /* 0x000bd8d901007387 */ /* 0x0007e20000100800 */
[----:B------:R-:W4:Y:S01]  /*7870*/  LDC R184, c[0x0][0x268] ;  /* 0x00009a00ffb87b82 */ /* 0x000f220000000800 */
[----:B-----5:R-:W-:Y:S02]  /*7880*/  IMAD R14, R142, 0x2, R36 ;  /* 0x000000028e0e7824 */ /* 0x020fe400078e0224 */
[----:B------:R5:W-:Y:S01]  /*7890*/  STL [R1+0xbdc], R216 ;  /* 0x000bdcd801007387 */ /* 0x000be20000100800 */
[----:B------:R-:W-:-:S03]  /*78a0*/  IMAD R142, R219, 0x73, RZ ;  /* 0x00000073db8e7824 */ /* 0x000fc600078e02ff */
[----:B------:R1:W-:Y:S01]  /*78b0*/  STL [R1+0x858], R222 ;  /* 0x000858de01007387 */ /* 0x0003e20000100800 */
[----:B------:R-:W4:Y:S01]  /*78c0*/  LDC R188, c[0x0][0x268] ;  /* 0x00009a00ffbc7b82 */ /* 0x000f220000000800 */
[-C--:B---3--:R-:W-:Y:S02]  /*78d0*/  LEA.HI.X.SX32 R217, R35, R3.reuse, 0x1, P2 ;  /* 0x0000000323d97211 */ /* 0x088fe400010f0eff */
[----:B-----5:R-:W-:-:S03]  /*78e0*/  LEA.HI.X.SX32 R216, R13, R3, 0x1, P3 ;  /* 0x000000030dd87211 */ /* 0x020fc600018f0eff */
[----:B------:R3:W-:Y:S01]  /*78f0*/  STL [R1+0xbb8], R217 ;  /* 0x000bb8d901007387 */ /* 0x0007e20000100800 */
[----:B------:R-:W-:Y:S01]  /*7900*/  IMAD R13, R146, 0x2, R14 ;  /* 0x00000002920d7824 */ /* 0x000fe200078e020e */
[----:B------:R-:W5:Y:S01]  /*7910*/  LDC R189, c[0x0][0x268] ;  /* 0x00009a00ffbd7b82 */ /* 0x000f620000000800 */
[-C--:B-1----:R-:W-:Y:S01]  /*7920*/  IADD3 R222, P0, R48, R12.reuse, RZ ;  /* 0x0000000c30de7210 */ /* 0x082fe20007f1e0ff */
[----:B------:R1:W-:Y:S01]  /*7930*/  STL [R1+0xbbc], R216 ;  /* 0x000bbcd801007387 */ /* 0x0003e20000100800 */
[----:B------:R-:W-:Y:S02]  /*7940*/  IMAD R35, R147, 0x2, R13 ;  /* 0x0000000293237824 */ /* 0x000fe400078e020d */
[C---:B------:R-:W-:Y:S01]  /*7950*/  IMAD R146, R219.reuse, 0x77, RZ ;  /* 0x00000077db927824 */ /* 0x040fe200078e02ff */
[----:B------:R0:W-:Y:S01]  /*7960*/  STL [R1+0xbc0], R222 ;  /* 0x000bc0de01007387 */ /* 0x0001e20000100800 */
[----:B------:R-:W-:Y:S01]  /*7970*/  IMAD R147, R219, 0x78, RZ ;  /* 0x00000078db937824 */ /* 0x000fe200078e02ff */
[-C--:B---3--:R-:W-:Y:S01]  /*7980*/  IADD3 R217, P2, R26, R12.reuse, RZ ;  /* 0x0000000c1ad97210 */ /* 0x088fe20007f5e0ff */
[----:B------:R-:W3:Y:S01]  /*7990*/  LDC R190, c[0x0][0x268] ;  /* 0x00009a00ffbe7b82 */ /* 0x000ee20000000800 */
[----:B-1----:R-:W-:-:S03]  /*79a0*/  IADD3 R216, P3, R20, R12, RZ ;  /* 0x0000000c14d87210 */ /* 0x002fc60007f7e0ff */
[----:B------:R1:W-:Y:S01]  /*79b0*/  STL [R1+0xbc4], R217 ;  /* 0x000bc4d901007387 */ /* 0x0003e20000100800 */
[----:B0-----:R-:W-:-:S03]  /*79c0*/  LEA.HI.X.SX32 R222, R48, R3, 0x1, P0 ;  /* 0x0000000330de7211 */ /* 0x001fc600000f0eff */
[----:B------:R0:W-:Y:S01]  /*79d0*/  STL [R1+0xbc8], R216 ;  /* 0x000bc8d801007387 */ /* 0x0001e20000100800 */
[----:B------:R-:W3:Y:S01]  /*79e0*/  LDC R194, c[0x0][0x268] ;  /* 0x00009a00ffc27b82 */ /* 0x000ee20000000800 */
[----:B------:R-:W-:Y:S02]  /*79f0*/  CS2R R48, SRZ ;  /* 0x0000000000307805 */ /* 0x000fe4000001ff00 */
[----:B------:R2:W-:Y:S01]  /*7a00*/  STL [R1+0x85c], R222 ;  /* 0x00085cde01007387 */ /* 0x0005e20000100800 */
[----:B-1----:R-:W-:Y:S01]  /*7a10*/  LEA.HI.X.SX32 R217, R26, R3, 0x1, P2 ;  /* 0x000000031ad97211 */ /* 0x002fe200010f0eff */
[----:B------:R-:W-:-:S03]  /*7a20*/  IMAD R26, R148, 0x2, R35 ;  /* 0x00000002941a7824 */ /* 0x000fc600078e0223 */
[----:B------:R-:W1:Y:S01]  /*7a30*/  LDC R195, c[0x0][0x268] ;  /* 0x00009a00ffc37b82 */ /* 0x000e620000000800 */
[-C--:B0-----:R-:W-:Y:S01]  /*7a40*/  LEA.HI.X.SX32 R216, R20, R3.reuse, 0x1, P3 ;  /* 0x0000000314d87211 */ /* 0x081fe200018f0eff */
[----:B------:R0:W-:Y:S01]  /*7a50*/  STL [R1+0xba4], R217 ;  /* 0x000ba4d901007387 */ /* 0x0001e20000100800 */
[-C--:B------:R-:W-:Y:S01]  /*7a60*/  IADD3 R20, P0, R47, R12.reuse, RZ ;  /* 0x0000000c2f147210 */ /* 0x080fe20007f1e0ff */
[----:B------:R-:W-:Y:S02]  /*7a70*/  IMAD R148, R219, 0x79, RZ ;  /* 0x00000079db947824 */ /* 0x000fe400078e02ff */
[----:B------:R4:W-:Y:S01]  /*7a80*/  STL [R1+0xba8], R216 ;  /* 0x000ba8d801007387 */ /* 0x0009e20000100800 */
[----:B--2---:R-:W-:Y:S01]  /*7a90*/  LEA.HI.X.SX32 R222, R47, R3, 0x1, P0 ;  /* 0x000000032fde7211 */ /* 0x004fe200000f0eff */
[----:B------:R-:W2:Y:S02]  /*7aa0*/  LDC R196, c[0x0][0x268] ;  /* 0x00009a00ffc47b82 */ /* 0x000ea40000000800 */
[----:B------:R5:W-:Y:S01]  /*7ab0*/  STL [R1+0xbac], R20 ;  /* 0x000bac1401007387 */ /* 0x000be20000100800 */
[----:B0-----:R-:W-:-:S02]  /*7ac0*/  IADD3 R217, P2, R34, R12, RZ ;  /* 0x0000000c22d97210 */ /* 0x001fc40007f5e0ff */
        /* <DEDUP_REMOVED lines=8> */
[-C--:B0-----:R-:W-:Y:S01]  /*7b50*/  LEA.HI.X.SX32 R217, R34, R3.reuse, 0x1, P2 ;  /* 0x0000000322d97211 */ /* 0x081fe200010f0eff */
[----:B------:R-:W-:Y:S02]  /*7b60*/  IMAD R34, R153, 0x2, R20 ;  /* 0x0000000299227824 */ /* 0x000fe400078e0214 */
[----:B------:R-:W-:Y:S01]  /*7b70*/  IMAD R153, R219, 0x7e, RZ ;  /* 0x0000007edb997824 */ /* 0x000fe200078e02ff */
[----:B-----5:R-:W-:Y:S01]  /*7b80*/  LEA.HI.X.SX32 R216, R25, R3, 0x1, P3 ;  /* 0x0000000319d87211 */ /* 0x020fe200018f0eff */
[----:B------:R0:W-:Y:S01]  /*7b90*/  STL [R1+0xb90], R217 ;  /* 0x000b90d901007387 */ /* 0x0001e20000100800 */
[----:B------:R-:W-:Y:S01]  /*7ba0*/  IMAD R25, R154, 0x2, R34 ;  /* 0x000000029a197824 */ /* 0x000fe200078e0222 */
[----:B------:R-:W5:Y:S01]  /*7bb0*/  LDC R202, c[0x0][0x268] ;  /* 0x00009a00ffca7b82 */ /* 0x000f620000000800 */
[----:B---3--:R-:W-:Y:S01]  /*7bc0*/  IADD3 R222, P0, R46, R12, RZ ;  /* 0x0000000c2ede7210 */ /* 0x008fe20007f1e0ff */
[----:B------:R3:W-:Y:S01]  /*7bd0*/  STL [R1+0xb94], R216 ;  /* 0x000b94d801007387 */ /* 0x0007e20000100800 */
[----:B------:R-:W-:-:S03]  /*7be0*/  IMAD R154, R219, 0x7f, RZ ;  /* 0x0000007fdb9a7824 */ /* 0x000fc600078e02ff */
[----:B------:R1:W-:Y:S01]  /*7bf0*/  STL [R1+0xb98], R222 ;  /* 0x000b98de01007387 */ /* 0x0003e20000100800 */
[-C--:B0-----:R-:W-:Y:S01]  /*7c00*/  IADD3 R217, P2, R33, R12.reuse, RZ ;  /* 0x0000000c21d97210 */ /* 0x081fe20007f5e0ff */
[----:B------:R-:W0:Y:S01]  /*7c10*/  LDC R206, c[0x0][0x268] ;  /* 0x00009a00ffce7b82 */ /* 0x000e220000000800 */
[----:B---3--:R-:W-:-:S03]  /*7c20*/  IADD3 R216, P3, R16, R12, RZ ;  /* 0x0000000c10d87210 */ /* 0x008fc60007f7e0ff */
[----:B------:R3:W-:Y:S01]  /*7c30*/  STL [R1+0xb9c], R217 ;  /* 0x000b9cd901007387 */ /* 0x0007e20000100800 */
[----:B-1----:R-:W-:-:S03]  /*7c40*/  LEA.HI.X.SX32 R222, R46, R3, 0x1, P0 ;  /* 0x000000032ede7211 */ /* 0x002fc600000f0eff */
[----:B------:R1:W-:Y:S01]  /*7c50*/  STL [R1+0xba0], R216 ;  /* 0x000ba0d801007387 */ /* 0x0003e20000100800 */
[----:B------:R-:W0:Y:S01]  /*7c60*/  LDC R207, c[0x0][0x268] ;  /* 0x00009a00ffcf7b82 */ /* 0x000e220000000800 */
[----:B------:R-:W-:Y:S02]  /*7c70*/  CS2R R46, SRZ ;  /* 0x00000000002e7805 */ /* 0x000fe4000001ff00 */
[----:B------:R2:W-:Y:S01]  /*7c80*/  STL [R1+0x864], R222 ;  /* 0x000864de01007387 */ /* 0x0005e20000100800 */
[----:B---3--:R-:W-:-:S04]  /*7c90*/  LEA.HI.X.SX32 R217, R33, R3, 0x1, P2 ;  /* 0x0000000321d97211 */ /* 0x008fc800010f0eff */
[----:B------:R-:W3:Y:S01]  /*7ca0*/  LDC R208, c[0x0][0x268] ;  /* 0x00009a00ffd07b82 */ /* 0x000ee20000000800 */
[----:B-1----:R-:W-:Y:S01]  /*7cb0*/  LEA.HI.X.SX32 R216, R16, R3, 0x1, P3 ;  /* 0x0000000310d87211 */ /* 0x002fe200018f0eff */
[----:B------:R1:W-:Y:S01]  /*7cc0*/  STL [R1+0xb7c], R217 ;  /* 0x000b7cd901007387 */ /* 0x0003e20000100800 */
[----:B------:R-:W-:Y:S01]  /*7cd0*/  IMAD R16, R158, 0x2, R25 ;  /* 0x000000029e107824 */ /* 0x000fe200078e0219 */
[-C--:B--2---:R-:W-:Y:S02]  /*7ce0*/  IADD3 R222, P0, R45, R12.reuse, RZ ;  /* 0x0000000c2dde7210 */ /* 0x084fe40007f1e0ff */
[----:B------:R2:W-:Y:S01]  /*7cf0*/  STL [R1+0xb80], R216 ;  /* 0x000b80d801007387 */ /* 0x0005e20000100800 */
[----:B------:R-:W-:Y:S01]  /*7d00*/  IMAD R33, R159, 0x2, R16 ;  /* 0x000000029f217824 */ /* 0x000fe200078e0210 */
[----:B------:R-:W3:Y:S01]  /*7d10*/  LDC R212, c[0x0][0x268] ;  /* 0x00009a00ffd47b82 */ /* 0x000ee20000000800 */
[C---:B------:R-:W-:Y:S01]  /*7d20*/  IMAD R158, R219.reuse, 0x5, RZ ;  /* 0x00000005db9e7824 */ /* 0x040fe200078e02ff */
[----:B------:R4:W-:Y:S01]  /*7d30*/  STL [R1+0xb84], R222 ;  /* 0x000b84de01007387 */ /* 0x0009e20000100800 */
[----:B------:R-:W-:Y:S01]  /*7d40*/  IMAD R159, R219, 0x6, RZ ;  /* 0x00000006db9f7824 */ /* 0x000fe200078e02ff */
[----:B-1----:R-:W-:-:S02]  /*7d50*/  IADD3 R217, P2, R19, R12, RZ ;  /* 0x0000000c13d97210 */ /* 0x002fc40007f5e0ff */
[----:B--2---:R-:W-:-:S03]  /*7d60*/  IADD3 R216, P3, R7, R12, RZ ;  /* 0x0000000c07d87210 */ /* 0x004fc60007f7e0ff */
[----:B------:R1:W-:Y:S01]  /*7d70*/  STL [R1+0xb88], R217 ;  /* 0x000b88d901007387 */ /* 0x0003e20000100800 */
[----:B------:R-:W2:Y:S01]  /*7d80*/  LDC R213, c[0x0][0x268] ;  /* 0x00009a00ffd57b82 */ /* 0x000ea20000000800 */
[-C--:B----4-:R-:W-:Y:S02]  /*7d90*/  LEA.HI.X.SX32 R222, R45, R3.reuse, 0x1, P0 ;  /* 0x000000032dde7211 */ /* 0x090fe400000f0eff */
[----:B------:R4:W-:Y:S04]  /*7da0*/  STL [R1+0xb8c], R216 ;  /* 0x000b8cd801007387 */ /* 0x0009e80000100800 */
[----:B------:R5:W-:Y:S01]  /*7db0*/  STL [R1+0x868], R222 ;  /* 0x000868de01007387 */ /* 0x000be20000100800 */
[----:B------:R-:W2:Y:S01]  /*7dc0*/  LDC R214, c[0x0][0x268] ;  /* 0x00009a00ffd67b82 */ /* 0x000ea20000000800 */
[----:B-1----:R-:W-:Y:S01]  /*7dd0*/  LEA.HI.X.SX32 R217, R19, R3, 0x1, P2 ;  /* 0x0000000313d97211 */ /* 0x002fe200010f0eff */
[----:B------:R-:W-:-:S02]  /*7de0*/  IMAD R19, R160, 0x2, R33 ;  /* 0x00000002a0137824 */ /* 0x000fc400078e0221 */
[----:B------:R-:W-:Y:S01]  /*7df0*/  IMAD R160, R219, 0x7, RZ ;  /* 0x00000007dba07824 */ /* 0x000fe200078e02ff */
[-C--:B----4-:R-:W-:Y:S01]  /*7e00*/  LEA.HI.X.SX32 R216, R7, R3.reuse, 0x1, P3 ;  /* 0x0000000307d87211 */ /* 0x090fe200018f0eff */
[----:B------:R1:W-:Y:S01]  /*7e10*/  STL [R1+0xb68], R217 ;  /* 0x000b68d901007387 */ /* 0x0003e20000100800 */
[CC--:B------:R-:W-:Y:S01]  /*7e20*/  IADD3 R7, P0, R44.reuse, R12.reuse, RZ ;  /* 0x0000000c2c077210 */ /* 0x0c0fe20007f1e0ff */
[----:B------:R-:W4:Y:S02]  /*7e30*/  LDC R218, c[0x0][0x268] ;  /* 0x00009a00ffda7b82 */ /* 0x000f240000000800 */
[----:B------:R0:W-:Y:S01]  /*7e40*/  STL [R1+0xb6c], R216 ;  /* 0x000b6cd801007387 */ /* 0x0001e20000100800 */
[----:B-----5:R-:W-:Y:S02]  /*7e50*/  LEA.HI.X.SX32 R222, R44, R3, 0x1, P0 ;  /* 0x000000032cde7211 */ /* 0x020fe400000f0eff */
[----:B------:R-:W-:Y:S01]  /*7e60*/  CS2R R44, SRZ ;  /* 0x00000000002c7805 */ /* 0x000fe2000001ff00 */
[----:B------:R5:W-:Y:S01]  /*7e70*/  STL [R1+0xb70], R7 ;  /* 0x000b700701007387 */ /* 0x000be20000100800 */
[-C--:B-1----:R-:W-:Y:S01]  /*7e80*/  IADD3 R217, P2, R32, R12.reuse, RZ ;  /* 0x0000000c20d97210 */ /* 0x082fe20007f5e0ff */
[----:B------:R-:W1:Y:S01]  /*7e90*/  LDC R220, c[0x0][0x268] ;  /* 0x00009a00ffdc7b82 */ /* 0x000e620000000800 */
[----:B0-----:R-:W-:-:S03]  /*7ea0*/  IADD3 R216, P3, R24, R12, RZ ;  /* 0x0000000c18d87210 */ /* 0x001fc60007f7e0ff */
[----:B------:R0:W-:Y:S01]  /*7eb0*/  STL [R1+0xb74], R217 ;  /* 0x000b74d901007387 */ /* 0x0001e20000100800 */
[----:B-----5:R-:W-:-:S03]  /*7ec0*/  IMAD R7, R164, 0x2, R19 ;  /* 0x00000002a4077824 */ /* 0x020fc600078e0213 */
[----:B------:R5:W-:Y:S01]  /*7ed0*/  STL [R1+0xb78], R216 ;  /* 0x000b78d801007387 */ /* 0x000be20000100800 */
[----:B------:R-:W1:Y:S03]  /*7ee0*/  LDC R221, c[0x0][0x268] ;  /* 0x00009a00ffdd7b82 */ /* 0x000e660000000800 */
[----:B------:R3:W-:Y:S01]  /*7ef0*/  STL [R1+0x86c], R222 ;  /* 0x00086cde01007387 */ /* 0x0007e20000100800 */
[----:B0-----:R-:W-:Y:S01]  /*7f00*/  LEA.HI.X.SX32 R217, R32, R3, 0x1, P2 ;  /* 0x0000000320d97211 */ /* 0x001fe200010f0eff */
[----:B------:R-:W-:-:S03]  /*7f10*/  IMAD R32, R165, 0x2, R7 ;  /* 0x00000002a5207824 */ /* 0x000fc600078e0207 */
[----:B------:R-:W0:Y:S01]  /*7f20*/  LDC R225, c[0x0][0x268] ;  /* 0x00009a00ffe17b82 */ /* 0x000e220000000800 */
[----:B-----5:R-:W-:Y:S01]  /*7f30*/  LEA.HI.X.SX32 R216, R24, R3, 0x1, P3 ;  /* 0x0000000318d87211 */ /* 0x020fe200018f0eff */
[----:B------:R5:W-:Y:S01]  /*7f40*/  STL [R1+0xb54], R217 ;  /* 0x000b54d901007387 */ /* 0x000be20000100800 */
[----:B------:R-:W-:Y:S01]  /*7f50*/  IMAD R24, R166, 0x2, R32 ;  /* 0x00000002a6187824 */ /* 0x000fe200078e0220 */
[-C--:B---3--:R-:W-:Y:S02]  /*7f60*/  IADD3 R222, P0, R43, R12.reuse, RZ ;  /* 0x0000000c2bde7210 */ /* 0x088fe40007f1e0ff */
[----:B------:R3:W-:Y:S02]  /*7f70*/  STL [R1+0xb58], R216 ;  /* 0x000b58d801007387 */ /* 0x0007e40000100800 */
[----:B------:R-:W0:Y:S02]  /*7f80*/  LDC R226, c[0x0][0x268] ;  /* 0x00009a00ffe27b82 */ /* 0x000e240000000800 */
[----:B------:R2:W-:Y:S01]  /*7f90*/  STL [R1+0xb5c], R222 ;  /* 0x000b5cde01007387 */ /* 0x0005e20000100800 */
[----:B-----5:R-:W-:-:S02]  /*7fa0*/  IADD3 R217, P2, R31, R12, RZ ;  /* 0x0000000c1fd97210 */ /* 0x020fc40007f5e0ff */
[----:B---3--:R-:W-:-:S03]  /*7fb0*/  IADD3 R216, P3, R15, R12, RZ ;  /* 0x0000000c0fd87210 */ /* 0x008fc60007f7e0ff */
[----:B------:R3:W-:Y:S01]  /*7fc0*/  STL [R1+0xb60], R217 ;  /* 0x000b60d901007387 */ /* 0x0007e20000100800 */
[----:B------:R-:W5:Y:S01]  /*7fd0*/  LDC R227, c[0x0][0x268] ;  /* 0x00009a00ffe37b82 */ /* 0x000f620000000800 */
[-C--:B--2---:R-:W-:Y:S02]  /*7fe0*/  LEA.HI.X.SX32 R222, R43, R3.reuse, 0x1, P0 ;  /* 0x000000032bde7211 */ /* 0x084fe400000f0eff */
[----:B------:R2:W-:Y:S04]  /*7ff0*/  STL [R1+0xb64], R216 ;  /* 0x000b64d801007387 */ /* 0x0005e80000100800 */
[----:B------:R4:W-:Y:S01]  /*8000*/  STL [R1+0x870], R222 ;  /* 0x000870de01007387 */ /* 0x0009e20000100800 */
[----:B------:R-:W5:Y:S01]  /*8010*/  LDC R231, c[0x0][0x268] ;  /* 0x00009a00ffe77b82 */ /* 0x000f620000000800 */
[----:B---3--:R-:W-:-:S02]  /*8020*/  LEA.HI.X.SX32 R217, R31, R3, 0x1, P2 ;  /* 0x000000031fd97211 */ /* 0x008fc400010f0eff */
[----:B--2---:R-:W-:-:S03]  /*8030*/  LEA.HI.X.SX32 R216, R15, R3, 0x1, P3 ;  /* 0x000000030fd87211 */ /* 0x004fc600018f0eff */
[----:B------:R2:W-:Y:S01]  /*8040*/  STL [R1+0xb40], R217 ;  /* 0x000b40d901007387 */ /* 0x0005e20000100800 */
[----:B------:R-:W-:Y:S01]  /*8050*/  IMAD R15, R170, 0x2, R24 ;  /* 0x00000002aa0f7824 */ /* 0x000fe200078e0218 */
[----:B------:R-:W3:Y:S01]  /*8060*/  LDC R232, c[0x0][0x268] ;  /* 0x00009a00ffe87b82 */ /* 0x000ee20000000800 */
[----:B----4-:R-:W-:Y:S01]  /*8070*/  IADD3 R222, P0, R42, R12, RZ ;  /* 0x0000000c2ade7210 */ /* 0x010fe20007f1e0ff */
[----:B------:R4:W-:Y:S01]  /*8080*/  STL [R1+0xb44], R216 ;  /* 0x000b44d801007387 */ /* 0x0009e20000100800 */
[----:B------:R-:W-:-:S03]  /*8090*/  IMAD R31, R171, 0x2, R15 ;  /* 0x00000002ab1f7824 */ /* 0x000fc600078e020f */
[----:B------:R1:W-:Y:S01]  /*80a0*/  STL [R1+0xb48], R222 ;  /* 0x000b48de01007387 */ /* 0x0003e20000100800 */
[-C--:B--2---:R-:W-:Y:S01]  /*80b0*/  IADD3 R217, P2, R23, R12.reuse, RZ ;  /* 0x0000000c17d97210 */ /* 0x084fe20007f5e0ff */
[----:B------:R-:W2:Y:S01]  /*80c0*/  LDC R233, c[0x0][0x268] ;  /* 0x00009a00ffe97b82 */ /* 0x000ea20000000800 */
[----:B----4-:R-:W-:-:S03]  /*80d0*/  IADD3 R216, P3, R4, R12, RZ ;  /* 0x0000000c04d87210 */ /* 0x010fc60007f7e0ff */
[----:B------:R4:W-:Y:S01]  /*80e0*/  STL [R1+0xb4c], R217 ;  /* 0x000b4cd901007387 */ /* 0x0009e20000100800 */
[----:B-1----:R-:W-:-:S03]  /*80f0*/  LEA.HI.X.SX32 R222, R42, R3, 0x1, P0 ;  /* 0x000000032ade7211 */ /* 0x002fc600000f0eff */
[----:B------:R1:W-:Y:S01]  /*8100*/  STL [R1+0xb50], R216 ;  /* 0x000b50d801007387 */ /* 0x0003e20000100800 */
[----:B------:R-:W2:Y:S01]  /*8110*/  LDC R237, c[0x0][0x268] ;  /* 0x00009a00ffed7b82 */ /* 0x000ea20000000800 */
[----:B------:R-:W-:Y:S02]  /*8120*/  CS2R R42, SRZ ;  /* 0x00000000002a7805 */ /* 0x000fe4000001ff00 */
[----:B------:R0:W-:Y:S01]  /*8130*/  STL [R1+0x874], R222 ;  /* 0x000874de01007387 */ /* 0x0001e20000100800 */
[----:B----4-:R-:W-:Y:S01]  /*8140*/  LEA.HI.X.SX32 R217, R23, R3, 0x1, P2 ;  /* 0x0000000317d97211 */ /* 0x010fe200010f0eff */
[----:B------:R-:W-:-:S03]  /*8150*/  IMAD R23, R172, 0x2, R31 ;  /* 0x00000002ac177824 */ /* 0x000fc600078e021f */
[----:B------:R-:W4:Y:S01]  /*8160*/  LDC R238, c[0x0][0x268] ;  /* 0x00009a00ffee7b82 */ /* 0x000f220000000800 */
[----:B-1----:R-:W-:Y:S01]  /*8170*/  LEA.HI.X.SX32 R216, R4, R3, 0x1, P3 ;  /* 0x0000000304d87211 */ /* 0x002fe200018f0eff */
[----:B------:R1:W-:Y:S01]  /*8180*/  STL [R1+0xb2c], R217 ;  /* 0x000b2cd901007387 */ /* 0x0003e20000100800 */
[----:B------:R-:W-:-:S03]  /*8190*/  IADD3 R4, P0, R41, R12, RZ ;  /* 0x0000000c29047210 */ /* 0x000fc60007f1e0ff */
[----:B------:R5:W-:Y:S01]  /*81a0*/  STL [R1+0xb30], R216 ;  /* 0x000b30d801007387 */ /* 0x000be20000100800 */
[----:B0-----:R-:W-:Y:S01]  /*81b0*/  LEA.HI.X.SX32 R222, R41, R3, 0x1, P0 ;  /* 0x0000000329de7211 */ /* 0x001fe200000f0eff */
[----:B------:R-:W0:Y:S02]  /*81c0*/  LDC R242, c[0x0][0x268] ;  /* 0x00009a00fff27b82 */ /* 0x000e240000000800 */
[----:B------:R3:W-:Y:S01]  /*81d0*/  STL [R1+0xb34], R4 ;  /* 0x000b340401007387 */ /* 0x0007e20000100800 */
[-C--:B-1----:R-:W-:Y:S02]  /*81e0*/  IADD3 R217, P2, R30, R12.reuse, RZ ;  /* 0x0000000c1ed97210 */ /* 0x082fe40007f5e0ff */
[----:B-----5:R-:W-:-:S03]  /*81f0*/  IADD3 R216, P3, R18, R12, RZ ;  /* 0x0000000c12d87210 */ /* 0x020fc60007f7e0ff */
[----:B------:R1:W-:Y:S01]  /*8200*/  STL [R1+0xb38], R217 ;  /* 0x000b38d901007387 */ /* 0x0003e20000100800 */
[----:B------:R-:W5:Y:S01]  /*8210*/  LDC R243, c[0x0][0x268] ;  /* 0x00009a00fff37b82 */ /* 0x000f620000000800 */
[----:B---3--:R-:W-:Y:S02]  /*8220*/  IMAD R4, R176, 0x2, R23 ;  /* 0x00000002b0047824 */ /* 0x008fe400078e0217 */
[----:B------:R3:W-:Y:S04]  /*8230*/  STL [R1+0xb3c], R216 ;  /* 0x000b3cd801007387 */ /* 0x0007e80000100800 */
[----:B------:R2:W-:Y:S01]  /*8240*/  STL [R1+0x878], R222 ;  /* 0x000878de01007387 */ /* 0x0005e20000100800 */
[----:B------:R-:W5:Y:S01]  /*8250*/  LDC R244, c[0x0][0x268] ;  /* 0x00009a00fff47b82 */ /* 0x000f620000000800 */
[-C--:B-1----:R-:W-:Y:S01]  /*8260*/  LEA.HI.X.SX32 R217, R30, R3.reuse, 0x1, P2 ;  /* 0x000000031ed97211 */ /* 0x082fe200010f0eff */
[----:B------:R-:W-:Y:S01]  /*8270*/  IMAD R30, R177, 0x2, R4 ;  /* 0x00000002b11e7824 */ /* 0x000fe200078e0204 */
[----:B---3--:R-:W-:-:S03]  /*8280*/  LEA.HI.X.SX32 R216, R18, R3, 0x1, P3 ;  /* 0x0000000312d87211 */ /* 0x008fc600018f0eff */
[----:B------:R1:W-:Y:S01]  /*8290*/  STL [R1+0xb18], R217 ;  /* 0x000b18d901007387 */ /* 0x0003e20000100800 */
[CC--:B------:R-:W-:Y:S01]  /*82a0*/  IADD3 R18, P0, R40.reuse, R12.reuse, RZ ;  /* 0x0000000c28127210 */ /* 0x0c0fe20007f1e0ff */
[----:B------:R-:W3:Y:S02]  /*82b0*/  LDC R245, c[0x0][0x268] ;  /* 0x00009a00fff57b82 */ /* 0x000ee40000000800 */
[----:B------:R4:W-:Y:S01]  /*82c0*/  STL [R1+0xb1c], R216 ;  /* 0x000b1cd801007387 */ /* 0x0009e20000100800 */
[----:B--2---:R-:W-:Y:S02]  /*82d0*/  LEA.HI.X.SX32 R222, R40, R3, 0x1, P0 ;  /* 0x0000000328de7211 */ /* 0x004fe400000f0eff */
[----:B------:R-:W-:Y:S01]  /*82e0*/  CS2R R40, SRZ ;  /* 0x0000000000287805 */ /* 0x000fe2000001ff00 */
[----:B------:R2:W-:Y:S01]  /*82f0*/  STL [R1+0xb20], R18 ;  /* 0x000b201201007387 */ /* 0x0005e20000100800 */
[-C--:B-1----:R-:W-:Y:S01]  /*8300*/  IADD3 R217, P2, R29, R12.reuse, RZ ;  /* 0x0000000c1dd97210 */ /* 0x082fe20007f5e0ff */
[----:B------:R-:W1:Y:S01]  /*8310*/  LDC R246, c[0x0][0x268] ;  /* 0x00009a00fff67b82 */ /* 0x000e620000000800 */
[----:B----4-:R-:W-:-:S03]  /*8320*/  IADD3 R216, P3, R6, R12, RZ ;  /* 0x0000000c06d87210 */ /* 0x010fc60007f7e0ff */
[----:B------:R4:W-:Y:S01]  /*8330*/  STL [R1+0xb24], R217 ;  /* 0x000b24d901007387 */ /* 0x0009e20000100800 */
[----:B--2---:R-:W-:-:S03]  /*8340*/  IMAD R18, R178, 0x2, R30 ;  /* 0x00000002b2127824 */ /* 0x004fc600078e021e */
[----:B------:R2:W-:Y:S01]  /*8350*/  STL [R1+0xb28], R216 ;  /* 0x000b28d801007387 */ /* 0x0005e20000100800 */
[----:B------:R-:W1:Y:S03]  /*8360*/  LDC R247, c[0x0][0x268] ;  /* 0x00009a00fff77b82 */ /* 0x000e660000000800 */
[----:B------:R0:W-:Y:S01]  /*8370*/  STL [R1+0x87c], R222 ;  /* 0x00087cde01007387 */ /* 0x0001e20000100800 */
[----:B----4-:R-:W-:-:S04]  /*8380*/  LEA.HI.X.SX32 R217, R29, R3, 0x1, P2 ;  /* 0x000000031dd97211 */ /* 0x010fc800010f0eff */
[----:B------:R-:W4:Y:S01]  /*8390*/  LDC R248, c[0x0][0x268] ;  /* 0x00009a00fff87b82 */ /* 0x000f220000000800 */
[----:B--2---:R-:W-:Y:S01]  /*83a0*/  LEA.HI.X.SX32 R216, R6, R3, 0x1, P3 ;  /* 0x0000000306d87211 */ /* 0x004fe200018f0eff */
[----:B------:R2:W-:Y:S01]  /*83b0*/  STL [R1+0xb04], R217 ;  /* 0x000b04d901007387 */ /* 0x0005e20000100800 */
[----:B------:R-:W-:Y:S01]  /*83c0*/  IMAD R6, R182, 0x2, R18 ;  /* 0x00000002b6067824 */ /* 0x000fe200078e0212 */
[-C--:B0-----:R-:W-:Y:S02]  /*83d0*/  IADD3 R222, P0, R39, R12.reuse, RZ ;  /* 0x0000000c27de7210 */ /* 0x081fe40007f1e0ff */
[----:B------:R0:W-:Y:S01]  /*83e0*/  STL [R1+0xb08], R216 ;  /* 0x000b08d801007387 */ /* 0x0001e20000100800 */
[----:B------:R-:W-:Y:S01]  /*83f0*/  IMAD R29, R183, 0x2, R6 ;  /* 0x00000002b71d7824 */ /* 0x000fe200078e0206 */
[----:B------:R-:W4:Y:S02]  /*8400*/  LDC R249, c[0x0][0x268] ;  /* 0x00009a00fff97b82 */ /* 0x000f240000000800 */
[----:B------:R5:W-:Y:S01]  /*8410*/  STL [R1+0xb0c], R222 ;  /* 0x000b0cde01007387 */ /* 0x000be20000100800 */
[----:B--2---:R-:W-:-:S02]  /*8420*/  IADD3 R217, P2, R22, R12, RZ ;  /* 0x0000000c16d97210 */ /* 0x004fc40007f5e0ff */
[----:B0-----:R-:W-:-:S03]  /*8430*/  IADD3 R216, P3, R17, R12, RZ ;  /* 0x0000000c11d87210 */ /* 0x001fc60007f7e0ff */
[----:B------:R0:W-:Y:S01]  /*8440*/  STL [R1+0xb10], R217 ;  /* 0x000b10d901007387 */ /* 0x0001e20000100800 */
[----:B------:R-:W2:Y:S01]  /*8450*/  LDC R250, c[0x0][0x268] ;  /* 0x00009a00fffa7b82 */ /* 0x000ea20000000800 */
[-C--:B-----5:R-:W-:Y:S02]  /*8460*/  LEA.HI.X.SX32 R222, R39, R3.reuse, 0x1, P0 ;  /* 0x0000000327de7211 */ /* 0x0a0fe400000f0eff */
[----:B------:R5:W-:Y:S04]  /*8470*/  STL [R1+0xb14], R216 ;  /* 0x000b14d801007387 */ /* 0x000be80000100800 */
[----:B------:R3:W-:Y:S01]  /*8480*/  STL [R1+0x880], R222 ;  /* 0x000880de01007387 */ /* 0x0007e20000100800 */
[----:B------:R-:W2:Y:S01]  /*8490*/  LDC R251, c[0x0][0x268] ;  /* 0x00009a00fffb7b82 */ /* 0x000ea20000000800 */
[-C--:B0-----:R-:W-:Y:S01]  /*84a0*/  LEA.HI.X.SX32 R217, R22, R3.reuse, 0x1, P2 ;  /* 0x0000000316d97211 */ /* 0x081fe200010f0eff */
[----:B------:R-:W-:Y:S01]  /*84b0*/  IMAD R22, R184, 0x2, R29 ;  /* 0x00000002b8167824 */ /* 0x000fe200078e021d */
[----:B-----5:R-:W-:-:S03]  /*84c0*/  LEA.HI.X.SX32 R216, R17, R3, 0x1, P3 ;  /* 0x0000000311d87211 */ /* 0x020fc600018f0eff */
[----:B------:R0:W-:Y:S01]  /*84d0*/  STL [R1+0xaf0], R217 ;  /* 0x000af0d901007387 */ /* 0x0001e20000100800 */
[CC--:B------:R-:W-:Y:S01]  /*84e0*/  IADD3 R17, P0, R38.reuse, R12.reuse, RZ ;  /* 0x0000000c26117210 */ /* 0x0c0fe20007f1e0ff */
[----:B------:R-:W5:Y:S02]  /*84f0*/  LDC R252, c[0x0][0x268] ;  /* 0x00009a00fffc7b82 */ /* 0x000f640000000800 */
[----:B------:R1:W-:Y:S01]  /*8500*/  STL [R1+0xaf4], R216 ;  /* 0x000af4d801007387 */ /* 0x0003e20000100800 */
[----:B---3--:R-:W-:Y:S02]  /*8510*/  LEA.HI.X.SX32 R222, R38, R3, 0x1, P0 ;  /* 0x0000000326de7211 */ /* 0x008fe400000f0eff */
[----:B------:R-:W-:Y:S01]  /*8520*/  CS2R R38, SRZ ;  /* 0x0000000000267805 */ /* 0x000fe2000001ff00 */
[----:B------:R3:W-:Y:S01]  /*8530*/  STL [R1+0xaf8], R17 ;  /* 0x000af81101007387 */ /* 0x0007e20000100800 */
[-C--:B0-----:R-:W-:Y:S01]  /*8540*/  IADD3 R217, P2, R28, R12.reuse, RZ ;  /* 0x0000000c1cd97210 */ /* 0x081fe20007f5e0ff */
[----:B------:R-:W0:Y:S01]  /*8550*/  LDC R239, c[0x0][0x268] ;  /* 0x00009a00ffef7b82 */ /* 0x000e220000000800 */
[----:B-1----:R-:W-:-:S03]  /*8560*/  IADD3 R216, P3, R21, R12, RZ ;  /* 0x0000000c15d87210 */ /* 0x002fc60007f7e0ff */
[----:B------:R1:W-:Y:S01]  /*8570*/  STL [R1+0xafc], R217 ;  /* 0x000afcd901007387 */ /* 0x0003e20000100800 */
[----:B---3--:R-:W-:-:S03]  /*8580*/  IMAD R17, R188, 0x2, R22 ;  /* 0x00000002bc117824 */ /* 0x008fc600078e0216 */
[----:B------:R3:W-:Y:S04]  /*8590*/  STL [R1+0xb00], R216 ;  /* 0x000b00d801007387 */ /* 0x0007e80000100800 */
[----:B------:R4:W-:Y:S01]  /*85a0*/  STL [R1+0x884], R222 ;  /* 0x000884de01007387 */ /* 0x0009e20000100800 */
[-C--:B-1----:R-:W-:Y:S01]  /*85b0*/  LEA.HI.X.SX32 R217, R28, R3.reuse, 0x1, P2 ;  /* 0x000000031cd97211 */ /* 0x082fe200010f0eff */
[----:B------:R-:W-:Y:S01]  /*85c0*/  IMAD R28, R189, 0x2, R17 ;  /* 0x00000002bd1c7824 */ /* 0x000fe200078e0211 */
[----:B---3--:R-:W-:-:S03]  /*85d0*/  LEA.HI.X.SX32 R216, R21, R3, 0x1, P3 ;  /* 0x0000000315d87211 */ /* 0x008fc600018f0eff */
[----:B------:R1:W-:Y:S01]  /*85e0*/  STL [R1+0xadc], R217 ;  /* 0x000adcd901007387 */ /* 0x0003e20000100800 */
[----:B------:R-:W-:-:S03]  /*85f0*/  IADD3 R21, P0, R37, R12, RZ ;  /* 0x0000000c25157210 */ /* 0x000fc60007f1e0ff */
[----:B------:R3:W-:Y:S01]  /*8600*/  STL [R1+0xae0], R216 ;  /* 0x000ae0d801007387 */ /* 0x0007e20000100800 */
[----:B----4-:R-:W-:-:S03]  /*8610*/  LEA.HI.X.SX32 R222, R37, R3, 0x1, P0 ;  /* 0x0000000325de7211 */ /* 0x010fc600000f0eff */
[----:B------:R4:W-:Y:S01]  /*8620*/  STL [R1+0xae4], R21 ;  /* 0x000ae41501007387 */ /* 0x0009e20000100800 */
[-C--:B-1----:R-:W-:Y:S02]  /*8630*/  IADD3 R217, P2, R27, R12.reuse, RZ ;  /* 0x0000000c1bd97210 */ /* 0x082fe40007f5e0ff */
[----:B---3--:R-:W-:-:S03]  /*8640*/  IADD3 R216, P3, R5, R12, RZ ;  /* 0x0000000c05d87210 */ /* 0x008fc60007f7e0ff */
[----:B------:R1:W-:Y:S01]  /*8650*/  STL [R1+0xae8], R217 ;  /* 0x000ae8d901007387 */ /* 0x0003e20000100800 */
[----:B----4-:R-:W-:-:S03]  /*8660*/  IMAD R21, R190, 0x2, R28 ;  /* 0x00000002be157824 */ /* 0x010fc600078e021c */
[----:B------:R3:W-:Y:S04]  /*8670*/  STL [R1+0xaec], R216 ;  /* 0x000aecd801007387 */ /* 0x0007e80000100800 */
[----:B------:R4:W-:Y:S01]  /*8680*/  STL [R1+0x888], R222 ;  /* 0x000888de01007387 */ /* 0x0009e20000100800 */
[-C--:B-1----:R-:W-:Y:S02]  /*8690*/  LEA.HI.X.SX32 R217, R27, R3.reuse, 0x1, P2 ;  /* 0x000000031bd97211 */ /* 0x082fe400010f0eff */
[----:B---3--:R-:W-:-:S03]  /*86a0*/  LEA.HI.X.SX32 R216, R5, R3, 0x1, P3 ;  /* 0x0000000305d87211 */ /* 0x008fc600018f0eff */
[----:B------:R1:W-:Y:S01]  /*86b0*/  STL [R1+0xac8], R217 ;  /* 0x000ac8d901007387 */ /* 0x0003e20000100800 */
[----:B------:R-:W-:Y:S01]  /*86c0*/  IMAD R5, R194, 0x2, R21 ;  /* 0x00000002c2057824 */ /* 0x000fe200078e0215 */
[----:B----4-:R-:W-:Y:S02]  /*86d0*/  IADD3 R222, P0, R36, R12, RZ ;  /* 0x0000000c24de7210 */ /* 0x010fe40007f1e0ff */
[----:B------:R3:W-:Y:S01]  /*86e0*/  STL [R1+0xacc], R216 ;  /* 0x000accd801007387 */ /* 0x0007e20000100800 */
[----:B------:R-:W-:-:S03]  /*86f0*/  IMAD R27, R195, 0x2, R5 ;  /* 0x00000002c31b7824 */ /* 0x000fc600078e0205 */
[----:B------:R4:W-:Y:S01]  /*8700*/  STL [R1+0xad0], R222 ;  /* 0x000ad0de01007387 */ /* 0x0009e20000100800 */
[-C--:B-1----:R-:W-:Y:S02]  /*8710*/  IADD3 R217, P2, R14, R12.reuse, RZ ;  /* 0x0000000c0ed97210 */ /* 0x082fe40007f5e0ff */
[----:B---3--:R-:W-:-:S03]  /*8720*/  IADD3 R216, P3, R13, R12, RZ ;  /* 0x0000000c0dd87210 */ /* 0x008fc60007f7e0ff */
[----:B------:R1:W-:Y:S01]  /*8730*/  STL [R1+0xad4], R217 ;  /* 0x000ad4d901007387 */ /* 0x0003e20000100800 */
[----:B----4-:R-:W-:-:S03]  /*8740*/  LEA.HI.X.SX32 R222, R36, R3, 0x1, P0 ;  /* 0x0000000324de7211 */ /* 0x010fc600000f0eff */
[----:B------:R3:W-:Y:S01]  /*8750*/  STL [R1+0xad8], R216 ;  /* 0x000ad8d801007387 */ /* 0x0007e20000100800 */
[----:B------:R-:W-:-:S03]  /*8760*/  CS2R R36, SRZ ;  /* 0x0000000000247805 */ /* 0x000fc6000001ff00 */
        /* <DEDUP_REMOVED lines=21> */
[----:B----4-:R-:W-:Y:S02]  /*88c0*/  LEA.HI.X.SX32 R222, R34, R3, 0x1, P0 ;  /* 0x0000000322de7211 */ /* 0x010fe400000f0eff */
[----:B------:R-:W-:Y:S01]  /*88d0*/  CS2R R34, SRZ ;  /* 0x0000000000227805 */ /* 0x000fe2000001ff00 */
        /* <DEDUP_REMOVED lines=35> */
[----:B------:R-:W-:Y:S01]  /*8b10*/  STL [R1+0x89c], R222 ;  /* 0x00089cde01007387 */ /* 0x000fe20000100800 */
[-C--:B-1----:R-:W-:Y:S01]  /*8b20*/  LEA.HI.X.SX32 R217, R24, R3.reuse, 0x1, P2 ;  /* 0x0000000318d97211 */ /* 0x082fe200010f0eff */
[----:B------:R-:W-:Y:S01]  /*8b30*/  IMAD R24, R213, 0x2, R7 ;  /* 0x00000002d5187824 */ /* 0x000fe200078e0207 */
[----:B---3--:R-:W-:-:S03]  /*8b40*/  LEA.HI.X.SX32 R216, R15, R3, 0x1, P3 ;  /* 0x000000030fd87211 */ /* 0x008fc600018f0eff */
[----:B------:R1:W-:Y:S01]  /*8b50*/  STL [R1+0xa64], R217 ;  /* 0x000a64d901007387 */ /* 0x0003e20000100800 */
[----:B------:R-:W-:-:S03]  /*8b60*/  IADD3 R15, P0, R31, R12, RZ ;  /* 0x0000000c1f0f7210 */ /* 0x000fc60007f1e0ff */
[----:B------:R3:W-:Y:S04]  /*8b70*/  STL [R1+0xa68], R216 ;  /* 0x000a68d801007387 */ /* 0x0007e80000100800 */
[----:B------:R4:W-:Y:S01]  /*8b80*/  STL [R1+0xa6c], R15 ;  /* 0x000a6c0f01007387 */ /* 0x0009e20000100800 */
[-C--:B-1----:R-:W-:Y:S02]  /*8b90*/  IADD3 R217, P2, R23, R12.reuse, RZ ;  /* 0x0000000c17d97210 */ /* 0x082fe40007f5e0ff */
[----:B---3--:R-:W-:-:S03]  /*8ba0*/  IADD3 R216, P3, R4, R12, RZ ;  /* 0x0000000c04d87210 */ /* 0x008fc60007f7e0ff */
[----:B------:R1:W-:Y:S01]  /*8bb0*/  STL [R1+0xa70], R217 ;  /* 0x000a70d901007387 */ /* 0x0003e20000100800 */
[-C--:B------:R-:W-:Y:S01]  /*8bc0*/  LEA.HI.X.SX32 R23, R23, R3.reuse, 0x1, P2 ;  /* 0x0000000317177211 */ /* 0x080fe200010f0eff */
[----:B----4-:R-:W-:Y:S02]  /*8bd0*/  IMAD R15, R214, 0x2, R24 ;  /* 0x00000002d60f7824 */ /* 0x010fe400078e0218 */
[----:B------:R3:W-:Y:S01]  /*8be0*/  STL [R1+0xa74], R216 ;  /* 0x000a74d801007387 */ /* 0x0007e20000100800 */
[-C--:B-1----:R-:W-:Y:S02]  /*8bf0*/  LEA.HI.X.SX32 R217, R31, R3.reuse, 0x1, P0 ;  /* 0x000000031fd97211 */ /* 0x082fe400000f0eff */
[----:B---3--:R-:W-:-:S03]  /*8c00*/  LEA.HI.X.SX32 R216, R4, R3, 0x1, P3 ;  /* 0x0000000304d87211 */ /* 0x008fc600018f0eff */
[----:B------:R1:W-:Y:S01]  /*8c10*/  STL [R1+0x8a0], R217 ;  /* 0x0008a0d901007387 */ /* 0x0003e20000100800 */
[----:B------:R-:W-:-:S03]  /*8c20*/  IMAD R4, R218, 0x2, R15 ;  /* 0x00000002da047824 */ /* 0x000fc600078e020f */
[----:B------:R3:W-:Y:S04]  /*8c30*/  STL [R1+0xa50], R23 ;  /* 0x000a501701007387 */ /* 0x0007e80000100800 */
[----:B------:R4:W-:Y:S01]  /*8c40*/  STL [R1+0xa54], R216 ;  /* 0x000a54d801007387 */ /* 0x0009e20000100800 */
[-C--:B-1----:R-:W-:Y:S02]  /*8c50*/  IADD3 R217, P2, R18, R12.reuse, RZ ;  /* 0x0000000c12d97210 */ /* 0x082fe40007f5e0ff */
[-C--:B---3--:R-:W-:Y:S02]  /*8c60*/  IADD3 R23, P0, R30, R12.reuse, RZ ;  /* 0x0000000c1e177210 */ /* 0x088fe40007f1e0ff */
[----:B----4-:R-:W-:-:S03]  /*8c70*/  IADD3 R216, P3, R6, R12, RZ ;  /* 0x0000000c06d87210 */ /* 0x010fc60007f7e0ff */
[----:B------:R1:W-:Y:S01]  /*8c80*/  STL [R1+0xa58], R23 ;  /* 0x000a581701007387 */ /* 0x0003e20000100800 */
[----:B------:R-:W-:Y:S02]  /*8c90*/  LEA.HI.X.SX32 R218, R30, R3, 0x1, P0 ;  /* 0x000000031eda7211 */ /* 0x000fe400000f0eff */
[----:B------:R-:W-:Y:S01]  /*8ca0*/  CS2R R30, SRZ ;  /* 0x00000000001e7805 */ /* 0x000fe2000001ff00 */
[----:B------:R3:W-:Y:S04]  /*8cb0*/  STL [R1+0xa5c], R217 ;  /* 0x000a5cd901007387 */ /* 0x0007e80000100800 */
[----:B------:R4:W-:Y:S01]  /*8cc0*/  STL [R1+0xa60], R216 ;  /* 0x000a60d801007387 */ /* 0x0009e20000100800 */
[----:B-1----:R-:W-:-:S03]  /*8cd0*/  IMAD R23, R220, 0x2, R4 ;  /* 0x00000002dc177824 */ /* 0x002fc600078e0204 */
[----:B------:R1:W-:Y:S01]  /*8ce0*/  STL [R1+0x8a4], R218 ;  /* 0x0008a4da01007387 */ /* 0x0003e20000100800 */
[-C--:B---3--:R-:W-:Y:S01]  /*8cf0*/  LEA.HI.X.SX32 R217, R18, R3.reuse, 0x1, P2 ;  /* 0x0000000312d97211 */ /* 0x088fe200010f0eff */
[----:B------:R-:W-:Y:S01]  /*8d00*/  IMAD R18, R221, 0x2, R23 ;  /* 0x00000002dd127824 */ /* 0x000fe200078e0217 */
[----:B----4-:R-:W-:-:S03]  /*8d10*/  LEA.HI.X.SX32 R216, R6, R3, 0x1, P3 ;  /* 0x0000000306d87211 */ /* 0x010fc600018f0eff */
[----:B------:R3:W-:Y:S01]  /*8d20*/  STL [R1+0xa3c], R217 ;  /* 0x000a3cd901007387 */ /* 0x0007e20000100800 */
[----:B------:R-:W-:-:S03]  /*8d30*/  IADD3 R6, P0, R29, R12, RZ ;  /* 0x0000000c1d067210 */ /* 0x000fc60007f1e0ff */
[----:B------:R4:W-:Y:S01]  /*8d40*/  STL [R1+0xa40], R216 ;  /* 0x000a40d801007387 */ /* 0x0009e20000100800 */
[----:B-1----:R-:W-:-:S03]  /*8d50*/  LEA.HI.X.SX32 R218, R29, R3, 0x1, P0 ;  /* 0x000000031dda7211 */ /* 0x002fc600000f0eff */
[----:B------:R1:W-:Y:S01]  /*8d60*/  STL [R1+0xa44], R6 ;  /* 0x000a440601007387 */ /* 0x0003e20000100800 */
[-C--:B---3--:R-:W-:Y:S02]  /*8d70*/  IADD3 R217, P2, R22, R12.reuse, RZ ;  /* 0x0000000c16d97210 */ /* 0x088fe40007f5e0ff */
[----:B----4-:R-:W-:-:S03]  /*8d80*/  IADD3 R216, P3, R17, R12, RZ ;  /* 0x0000000c11d87210 */ /* 0x010fc60007f7e0ff */
[----:B------:R3:W-:Y:S01]  /*8d90*/  STL [R1+0xa48], R217 ;  /* 0x000a48d901007387 */ /* 0x0007e20000100800 */
[----:B-1----:R-:W-:-:S03]  /*8da0*/  IMAD R6, R225, 0x2, R18 ;  /* 0x00000002e1067824 */ /* 0x002fc600078e0212 */
[----:B------:R1:W-:Y:S04]  /*8db0*/  STL [R1+0xa4c], R216 ;  /* 0x000a4cd801007387 */ /* 0x0003e80000100800 */
[----:B------:R-:W-:Y:S01]  /*8dc0*/  STL [R1+0x8a8], R218 ;  /* 0x0008a8da01007387 */ /* 0x000fe20000100800 */
[-C--:B---3--:R-:W-:Y:S01]  /*8dd0*/  LEA.HI.X.SX32 R217, R22, R3.reuse, 0x1, P2 ;  /* 0x0000000316d97211 */ /* 0x088fe200010f0eff */
[----:B------:R-:W-:Y:S01]  /*8de0*/  IMAD R22, R226, 0x2, R6 ;  /* 0x00000002e2167824 */ /* 0x000fe200078e0206 */
[----:B-1----:R-:W-:-:S03]  /*8df0*/  LEA.HI.X.SX32 R216, R17, R3, 0x1, P3 ;  /* 0x0000000311d87211 */ /* 0x002fc600018f0eff */
        /* <DEDUP_REMOVED lines=11> */
[----:B------:R-:W-:Y:S02]  /*8eb0*/  CS2R R28, SRZ ;  /* 0x00000000001c7805 */ /* 0x000fe4000001ff00 */
[----:B---3--:R-:W-:Y:S01]  /*8ec0*/  LEA.HI.X.SX32 R216, R5, R3, 0x1, P3 ;  /* 0x0000000305d87211 */ /* 0x008fe200018f0eff */
        /* <DEDUP_REMOVED lines=8> */
[----:B------:R-:W-:-:S03]  /*8f50*/  LEA.HI.X.SX32 R218, R27, R3, 0x1, P0 ;  /* 0x000000031bda7211 */ /* 0x000fc600000f0eff */
        /* <DEDUP_REMOVED lines=10> */
[----:B-1----:R-:W-:Y:S02]  /*9000*/  LEA.HI.X.SX32 R218, R26, R3, 0x1, P0 ;  /* 0x000000031ada7211 */ /* 0x002fe400000f0eff */
[----:B------:R-:W-:Y:S01]  /*9010*/  CS2R R26, SRZ ;  /* 0x00000000001a7805 */ /* 0x000fe2000001ff00 */
        /* <DEDUP_REMOVED lines=35> */
[----:B------:R-:W-:Y:S01]  /*9250*/  STL [R1+0x8bc], R218 ;  /* 0x0008bcda01007387 */ /* 0x000fe20000100800 */
[-C--:B---3--:R-:W-:Y:S01]  /*9260*/  LEA.HI.X.SX32 R217, R15, R3.reuse, 0x1, P2 ;  /* 0x000000030fd97211 */ /* 0x088fe200010f0eff */
[----:B------:R-:W-:Y:S01]  /*9270*/  IMAD R15, R245, 0x2, R19 ;  /* 0x00000002f50f7824 */ /* 0x000fe200078e0213 */
[----:B----4-:R-:W-:-:S03]  /*9280*/  LEA.HI.X.SX32 R216, R4, R3, 0x1, P3 ;  /* 0x0000000304d87211 */ /* 0x010fc600018f0eff */
[----:B------:R1:W-:Y:S01]  /*9290*/  STL [R1+0x9c4], R217 ;  /* 0x0009c4d901007387 */ /* 0x0003e20000100800 */
[----:B------:R-:W-:-:S03]  /*92a0*/  IADD3 R4, P0, R23, R12, RZ ;  /* 0x0000000c17047210 */ /* 0x000fc60007f1e0ff */
[----:B------:R3:W-:Y:S04]  /*92b0*/  STL [R1+0x9c8], R216 ;  /* 0x0009c8d801007387 */ /* 0x0007e80000100800 */
[----:B------:R4:W-:Y:S01]  /*92c0*/  STL [R1+0x9cc], R4 ;  /* 0x0009cc0401007387 */ /* 0x0009e20000100800 */
[-C--:B-1----:R-:W-:Y:S02]  /*92d0*/  IADD3 R217, P2, R18, R12.reuse, RZ ;  /* 0x0000000c12d97210 */ /* 0x082fe40007f5e0ff */
[----:B---3--:R-:W-:-:S03]  /*92e0*/  IADD3 R216, P3, R6, R12, RZ ;  /* 0x0000000c06d87210 */ /* 0x008fc60007f7e0ff */
[----:B------:R1:W-:Y:S01]  /*92f0*/  STL [R1+0x9d0], R217 ;  /* 0x0009d0d901007387 */ /* 0x0003e20000100800 */
[----:B----4-:R-:W-:-:S03]  /*9300*/  IMAD R4, R246, 0x2, R15 ;  /* 0x00000002f6047824 */ /* 0x010fc600078e020f */
[----:B------:R3:W-:Y:S01]  /*9310*/  STL [R1+0x9d4], R216 ;  /* 0x0009d4d801007387 */ /* 0x0007e20000100800 */
[-C--:B-1----:R-:W-:Y:S02]  /*9320*/  LEA.HI.X.SX32 R217, R23, R3.reuse, 0x1, P0 ;  /* 0x0000000317d97211 */ /* 0x082fe400000f0eff */
[-C--:B------:R-:W-:Y:S02]  /*9330*/  LEA.HI.X.SX32 R23, R6, R3.reuse, 0x1, P3 ;  /* 0x0000000306177211 */ /* 0x080fe400018f0eff */
[----:B---3--:R-:W-:Y:S01]  /*9340*/  LEA.HI.X.SX32 R216, R18, R3, 0x1, P2 ;  /* 0x0000000312d87211 */ /* 0x008fe200010f0eff */
[----:B------:R-:W-:Y:S01]  /*9350*/  STL [R1+0x8c0], R217 ;  /* 0x0008c0d901007387 */ /* 0x000fe20000100800 */
[-C--:B------:R-:W-:Y:S01]  /*9360*/  IADD3 R6, P0, R22, R12.reuse, RZ ;  /* 0x0000000c16067210 */ /* 0x080fe20007f1e0ff */
[----:B------:R-:W-:Y:S02]  /*9370*/  IMAD R18, R247, 0x2, R4 ;  /* 0x00000002f7127824 */ /* 0x000fe400078e0204 */
[----:B------:R1:W-:Y:S04]  /*9380*/  STL [R1+0x9b0], R216 ;  /* 0x0009b0d801007387 */ /* 0x0003e80000100800 */
[----:B------:R3:W-:Y:S04]  /*9390*/  STL [R1+0x9b4], R23 ;  /* 0x0009b41701007387 */ /* 0x0007e80000100800 */
[----:B------:R4:W-:Y:S01]  /*93a0*/  STL [R1+0x9b8], R6 ;  /* 0x0009b80601007387 */ /* 0x0009e20000100800 */
[----:B-1----:R-:W-:-:S02]  /*93b0*/  IADD3 R216, P3, R5, R12, RZ ;  /* 0x0000000c05d87210 */ /* 0x002fc40007f7e0ff */
[----:B---3--:R-:W-:-:S04]  /*93c0*/  IADD3 R23, P2, R17, R12, RZ ;  /* 0x0000000c11177210 */ /* 0x008fc80007f5e0ff */
[----:B------:R-:W-:Y:S01]  /*93d0*/  LEA.HI.X.SX32 R17, R17, R3, 0x1, P2 ;  /* 0x0000000311117211 */ /* 0x000fe200010f0eff */
[----:B------:R1:W-:Y:S01]  /*93e0*/  STL [R1+0x9bc], R23 ;  /* 0x0009bc1701007387 */ /* 0x0003e20000100800 */
[----:B----4-:R-:W-:-:S03]  /*93f0*/  IMAD R6, R248, 0x2, R18 ;  /* 0x00000002f8067824 */ /* 0x010fc600078e0212 */
[----:B------:R-:W-:Y:S01]  /*9400*/  STL [R1+0x9c0], R216 ;  /* 0x0009c0d801007387 */ /* 0x000fe20000100800 */
[-C--:B-1----:R-:W-:Y:S02]  /*9410*/  LEA.HI.X.SX32 R23, R22, R3.reuse, 0x1, P0 ;  /* 0x0000000316177211 */ /* 0x082fe400000f0eff */
[----:B------:R-:W-:Y:S01]  /*9420*/  LEA.HI.X.SX32 R22, R5, R3, 0x1, P3 ;  /* 0x0000000305167211 */ /* 0x000fe200018f0eff */
[----:B------:R-:W-:Y:S02]  /*9430*/  IMAD R5, R249, 0x2, R6 ;  /* 0x00000002f9057824 */ /* 0x000fe400078e0206 */
[----:B------:R1:W-:Y:S04]  /*9440*/  STL [R1+0x8c4], R23 ;  /* 0x0008c41701007387 */ /* 0x0003e80000100800 */
[----:B------:R3:W-:Y:S04]  /*9450*/  STL [R1+0x99c], R17 ;  /* 0x00099c1101007387 */ /* 0x0007e80000100800 */
[----:B------:R4:W-:Y:S01]  /*9460*/  STL [R1+0x9a0], R22 ;  /* 0x0009a01601007387 */ /* 0x0009e20000100800 */
[----:B-1----:R-:W-:-:S02]  /*9470*/  IADD3 R23, P2, R14, R12, RZ ;  /* 0x0000000c0e177210 */ /* 0x002fc40007f5e0ff */
[-C--:B---3--:R-:W-:Y:S02]  /*9480*/  IADD3 R17, P0, R21, R12.reuse, RZ ;  /* 0x0000000c15117210 */ /* 0x088fe40007f1e0ff */
[----:B----4-:R-:W-:-:S03]  /*9490*/  IADD3 R22, P3, R13, R12, RZ ;  /* 0x0000000c0d167210 */ /* 0x010fc60007f7e0ff */
[----:B------:R2:W-:Y:S04]  /*94a0*/  STL [R1+0x9a4], R17 ;  /* 0x0009a41101007387 */ /* 0x0005e80000100800 */
[----:B------:R1:W-:Y:S04]  /*94b0*/  STL [R1+0x9a8], R23 ;  /* 0x0009a81701007387 */ /* 0x0003e80000100800 */
[----:B------:R3:W-:Y:S01]  /*94c0*/  STL [R1+0x9ac], R22 ;  /* 0x0009ac1601007387 */ /* 0x0007e20000100800 */
[----:B--2---:R-:W-:Y:S01]  /*94d0*/  IMAD R17, R250, 0x2, R5 ;  /* 0x00000002fa117824 */ /* 0x004fe200078e0205 */
[----:B-1----:R-:W-:-:S02]  /*94e0*/  LEA.HI.X.SX32 R23, R21, R3, 0x1, P0 ;  /* 0x0000000315177211 */ /* 0x002fc400000f0eff */
[-C--:B------:R-:W-:Y:S02]  /*94f0*/  LEA.HI.X.SX32 R21, R13, R3.reuse, 0x1, P3 ;  /* 0x000000030d157211 */ /* 0x080fe400018f0eff */
[----:B---3--:R-:W-:Y:S01]  /*9500*/  LEA.HI.X.SX32 R22, R14, R3, 0x1, P2 ;  /* 0x000000030e167211 */ /* 0x008fe200010f0eff */
[----:B------:R1:W-:Y:S01]  /*9510*/  STL [R1+0x8c8], R23 ;  /* 0x0008c81701007387 */ /* 0x0003e20000100800 */
[----:B------:R-:W-:Y:S01]  /*9520*/  IADD3 R13, P0, R20, R12, RZ ;  /* 0x0000000c140d7210 */ /* 0x000fe20007f1e0ff */
[----:B------:R-:W-:Y:S02]  /*9530*/  IMAD R14, R251, 0x2, R17 ;  /* 0x00000002fb0e7824 */ /* 0x000fe400078e0211 */
[----:B------:R2:W-:Y:S04]  /*9540*/  STL [R1+0x988], R22 ;  /* 0x0009881601007387 */ /* 0x0005e80000100800 */
[----:B------:R3:W-:Y:S01]  /*9550*/  STL [R1+0x98c], R21 ;  /* 0x00098c1501007387 */ /* 0x0007e20000100800 */
[----:B-1----:R-:W-:-:S03]  /*9560*/  IMAD R23, R219, 0x4f, RZ ;  /* 0x0000004fdb177824 */ /* 0x002fc600078e02ff */
[----:B------:R5:W-:Y:S01]  /*9570*/  STL [R1+0x990], R13 ;  /* 0x0009900d01007387 */ /* 0x000be20000100800 */
[-C--:B--2---:R-:W-:Y:S02]  /*9580*/  IADD3 R22, P2, R16, R12.reuse, RZ ;  /* 0x0000000c10167210 */ /* 0x084fe40007f5e0ff */
[----:B---3--:R-:W-:-:S03]  /*9590*/  IADD3 R21, P3, R7, R12, RZ ;  /* 0x0000000c07157210 */ /* 0x008fc60007f7e0ff */
[----:B------:R1:W-:Y:S01]  /*95a0*/  STL [R1+0x994], R22 ;  /* 0x0009941601007387 */ /* 0x0003e20000100800 */
[----:B-----5:R-:W-:-:S03]  /*95b0*/  IMAD R13, R252, 0x2, R14 ;  /* 0x00000002fc0d7824 */ /* 0x020fc600078e020e */
[----:B------:R2:W-:Y:S01]  /*95c0*/  STL [R1+0x998], R21 ;  /* 0x0009981501007387 */ /* 0x0005e20000100800 */
[-C--:B------:R-:W-:Y:S01]  /*95d0*/  LEA.HI.X.SX32 R7, R7, R3.reuse, 0x1, P3 ;  /* 0x0000000307077211 */ /* 0x080fe200018f0eff */
[----:B-1----:R-:W-:Y:S01]  /*95e0*/  IMAD R22, R219, 0x4e, RZ ;  /* 0x0000004edb167824 */ /* 0x002fe200078e02ff */
[-C--:B--2---:R-:W-:Y:S02]  /*95f0*/  LEA.HI.X.SX32 R21, R20, R3.reuse, 0x1, P0 ;  /* 0x0000000314157211 */ /* 0x084fe400000f0eff */
[----:B------:R-:W-:Y:S01]  /*9600*/  LEA.HI.X.SX32 R20, R16, R3, 0x1, P2 ;  /* 0x0000000310147211 */ /* 0x000fe200010f0eff */
[----:B0-----:R-:W-:Y:S02]  /*9610*/  IMAD R16, R239, 0x2, R13 ;  /* 0x00000002ef107824 */ /* 0x001fe400078e020d */
[----:B------:R-:W0:Y:S01]  /*9620*/  LDC R239, c[0x0][0x268] ;  /* 0x00009a00ffef7b82 */ /* 0x000e220000000800 */
[----:B------:R1:W-:Y:S04]  /*9630*/  STL [R1+0x8cc], R21 ;  /* 0x0008cc1501007387 */ /* 0x0003e80000100800 */
[----:B------:R2:W-:Y:S04]  /*9640*/  STL [R1+0x974], R20 ;  /* 0x0009741401007387 */ /* 0x0005e80000100800 */
[----:B------:R3:W-:Y:S01]  /*9650*/  STL [R1+0x978], R7 ;  /* 0x0009780701007387 */ /* 0x0007e20000100800 */
[----:B-1----:R-:W-:-:S02]  /*9660*/  IADD3 R21, P2, R15, R12, RZ ;  /* 0x0000000c0f157210 */ /* 0x002fc40007f5e0ff */
[-C--:B--2---:R-:W-:Y:S02]  /*9670*/  IADD3 R20, P3, R4, R12.reuse, RZ ;  /* 0x0000000c04147210 */ /* 0x084fe40007f7e0ff */
[----:B---3--:R-:W-:-:S05]  /*9680*/  IADD3 R7, P0, R19, R12, RZ ;  /* 0x0000000c13077210 */ /* 0x008fca0007f1e0ff */
[----:B------:R0:W-:Y:S04]  /*9690*/  STL [R1+0x97c], R7 ;  /* 0x00097c0701007387 */ /* 0x0001e80000100800 */
[----:B------:R1:W-:Y:S04]  /*96a0*/  STL [R1+0x980], R21 ;  /* 0x0009801501007387 */ /* 0x0003e80000100800 */
[----:B------:R2:W-:Y:S01]  /*96b0*/  STL [R1+0x984], R20 ;  /* 0x0009841401007387 */ /* 0x0005e20000100800 */
[----:B0-----:R-:W-:Y:S02]  /*96c0*/  IMAD R7, R239, 0x2, R16 ;  /* 0x00000002ef077824 */ /* 0x001fe400078e0210 */
[----:B------:R-:W0:Y:S01]  /*96d0*/  LDC R239, c[0x0][0x268] ;  /* 0x00009a00ffef7b82 */ /* 0x000e220000000800 */
[----:B-1----:R-:W-:Y:S01]  /*96e0*/  IMAD R21, R219, 0x4d, RZ ;  /* 0x0000004ddb157824 */ /* 0x002fe200078e02ff */
[----:B--2---:R-:W-:-:S02]  /*96f0*/  LEA.HI.X.SX32 R20, R19, R3, 0x1, P0 ;  /* 0x0000000313147211 */ /* 0x004fc400000f0eff */
[-C--:B------:R-:W-:Y:S02]  /*9700*/  LEA.HI.X.SX32 R19, R15, R3.reuse, 0x1, P2 ;  /* 0x000000030f137211 */ /* 0x080fe400010f0eff */
[----:B------:R-:W-:Y:S01]  /*9710*/  LEA.HI.X.SX32 R15, R4, R3, 0x1, P3 ;  /* 0x00000003040f7211 */ /* 0x000fe200018f0eff */
[----:B------:R1:W-:Y:S04]  /*9720*/  STL [R1+0x8d0], R20 ;  /* 0x0008d01401007387 */ /* 0x0003e80000100800 */
[----:B------:R2:W-:Y:S04]  /*9730*/  STL [R1+0x960], R19 ;  /* 0x0009601301007387 */ /* 0x0005e80000100800 */
[----:B------:R3:W-:Y:S01]  /*9740*/  STL [R1+0x964], R15 ;  /* 0x0009640f01007387 */ /* 0x0007e20000100800 */
[-C--:B-1----:R-:W-:Y:S01]  /*9750*/  IADD3 R20, P2, R6, R12.reuse, RZ ;  /* 0x0000000c06147210 */ /* 0x082fe20007f5e0ff */
[----:B0-----:R-:W-:Y:S01]  /*9760*/  IMAD R4, R239, 0x2, R7 ;  /* 0x00000002ef047824 */ /* 0x001fe200078e0207 */
[-C--:B--2---:R-:W-:Y:S01]  /*9770*/  IADD3 R19, P3, R5, R12.reuse, RZ ;  /* 0x0000000c05137210 */ /* 0x084fe20007f7e0ff */
[----:B------:R-:W0:Y:S01]  /*9780*/  LDC R239, c[0x0][0x268] ;  /* 0x00009a00ffef7b82 */ /* 0x000e220000000800 */
[----:B---3--:R-:W-:-:S02]  /*9790*/  IADD3 R15, P0, R18, R12, RZ ;  /* 0x0000000c120f7210 */ /* 0x008fc40007f1e0ff */
[----:B------:R-:W-:-:S03]  /*97a0*/  LEA.HI.X.SX32 R5, R5, R3, 0x1, P3 ;  /* 0x0000000305057211 */ /* 0x000fc600018f0eff */
[----:B------:R-:W-:Y:S04]  /*97b0*/  STL [R1+0x968], R15 ;  /* 0x0009680f01007387 */ /* 0x000fe80000100800 */
[----:B------:R1:W-:Y:S04]  /*97c0*/  STL [R1+0x96c], R20 ;  /* 0x00096c1401007387 */ /* 0x0003e80000100800 */
[----:B------:R2:W-:Y:S01]  /*97d0*/  STL [R1+0x970], R19 ;  /* 0x0009701301007387 */ /* 0x0005e20000100800 */
[----:B-1----:R-:W-:Y:S02]  /*97e0*/  IMAD R20, R219, 0x4c, RZ ;  /* 0x0000004cdb147824 */ /* 0x002fe400078e02ff */
[----:B0-----:R-:W-:-:S02]  /*97f0*/  IMAD R15, R239, 0x2, R4 ;  /* 0x00000002ef0f7824 */ /* 0x001fc400078e0204 */
[----:B------:R-:W0:Y:S01]  /*9800*/  LDC R239, c[0x0][0x268] ;  /* 0x00009a00ffef7b82 */ /* 0x000e220000000800 */
[-C--:B--2---:R-:W-:Y:S02]  /*9810*/  LEA.HI.X.SX32 R19, R18, R3.reuse, 0x1, P0 ;  /* 0x0000000312137211 */ /* 0x084fe400000f0eff */
[----:B------:R-:W-:-:S03]  /*9820*/  LEA.HI.X.SX32 R18, R6, R3, 0x1, P2 ;  /* 0x0000000306127211 */ /* 0x000fc600010f0eff */
[----:B------:R1:W-:Y:S04]  /*9830*/  STL [R1+0x8d4], R19 ;  /* 0x0008d41301007387 */ /* 0x0003e80000100800 */
[----:B------:R2:W-:Y:S04]  /*9840*/  STL [R1+0x94c], R18 ;  /* 0x00094c1201007387 */ /* 0x0005e80000100800 */
[----:B------:R3:W-:Y:S01]  /*9850*/  STL [R1+0x950], R5 ;  /* 0x0009500501007387 */ /* 0x0007e20000100800 */
[-C--:B-1----:R-:W-:Y:S02]  /*9860*/  IADD3 R19, P2, R14, R12.reuse, RZ ;  /* 0x0000000c0e137210 */ /* 0x082fe40007f5e0ff */
[-C--:B--2---:R-:W-:Y:S01]  /*9870*/  IADD3 R18, P3, R13, R12.reuse, RZ ;  /* 0x0000000c0d127210 */ /* 0x084fe20007f7e0ff */
[----:B0-----:R-:W-:Y:S01]  /*9880*/  IMAD R6, R239, 0x2, R15 ;  /* 0x00000002ef067824 */ /* 0x001fe200078e020f */
[----:B---3--:R-:W-:Y:S01]  /*9890*/  IADD3 R5, P0, R17, R12, RZ ;  /* 0x0000000c11057210 */ /* 0x008fe20007f1e0ff */
[----:B------:R-:W0:Y:S01]  /*98a0*/  LDC R239, c[0x0][0x268] ;  /* 0x00009a00ffef7b82 */ /* 0x000e220000000800 */
[----:B------:R-:W-:-:S03]  /*98b0*/  LEA.HI.X.SX32 R13, R13, R3, 0x1, P3 ;  /* 0x000000030d0d7211 */ /* 0x000fc600018f0eff */
[----:B------:R-:W-:Y:S04]  /*98c0*/  STL [R1+0x954], R5 ;  /* 0x0009540501007387 */ /* 0x000fe80000100800 */
[----:B------:R1:W-:Y:S04]  /*98d0*/  STL [R1+0x958], R19 ;  /* 0x0009581301007387 */ /* 0x0003e80000100800 */
[----:B------:R2:W-:Y:S01]  /*98e0*/  STL [R1+0x95c], R18 ;  /* 0x00095c1201007387 */ /* 0x0005e20000100800 */
[----:B-1----:R-:W-:Y:S01]  /*98f0*/  IMAD R19, R219, 0x4b, RZ ;  /* 0x0000004bdb137824 */ /* 0x002fe200078e02ff */
[-C--:B--2---:R-:W-:Y:S01]  /*9900*/  LEA.HI.X.SX32 R18, R17, R3.reuse, 0x1, P0 ;  /* 0x0000000311127211 */ /* 0x084fe200000f0eff */
[----:B0-----:R-:W-:Y:S01]  /*9910*/  IMAD R5, R239, 0x2, R6 ;  /* 0x00000002ef057824 */ /* 0x001fe200078e0206 */
[----:B------:R-:W-:Y:S01]  /*9920*/  LEA.HI.X.SX32 R17, R14, R3, 0x1, P2 ;  /* 0x000000030e117211 */ /* 0x000fe200010f0eff */
[----:B------:R-:W0:Y:S02]  /*9930*/  LDC R239, c[0x0][0x268] ;  /* 0x00009a00ffef7b82 */ /* 0x000e240000000800 */
[----:B------:R1:W-:Y:S04]  /*9940*/  STL [R1+0x8d8], R18 ;  /* 0x0008d81201007387 */ /* 0x0003e80000100800 */
[----:B------:R2:W-:Y:S04]  /*9950*/  STL [R1+0x938], R17 ;  /* 0x0009381101007387 */ /* 0x0005e80000100800 */
[----:B------:R3:W-:Y:S01]  /*9960*/  STL [R1+0x93c], R13 ;  /* 0x00093c0d01007387 */ /* 0x0007e20000100800 */
[----:B-1----:R-:W-:-:S02]  /*9970*/  IADD3 R18, P2, R7, R12, RZ ;  /* 0x0000000c07127210 */ /* 0x002fc40007f5e0ff */
[-C--:B--2---:R-:W-:Y:S02]  /*9980*/  IADD3 R17, P3, R4, R12.reuse, RZ ;  /* 0x0000000c04117210 */ /* 0x084fe40007f7e0ff */
[----:B---3--:R-:W-:Y:S01]  /*9990*/  IADD3 R13, P0, R16, R12, RZ ;  /* 0x0000000c100d7210 */ /* 0x008fe20007f1e0ff */
[----:B0-----:R-:W-:-:S04]  /*99a0*/  IMAD R14, R239, 0x2, R5 ;  /* 0x00000002ef0e7824 */ /* 0x001fc800078e0205 */
[----:B------:R-:W-:Y:S01]  /*99b0*/  STL [R1+0x940], R13 ;  /* 0x0009400d01007387 */ /* 0x000fe20000100800 */
[----:B------:R-:W0:Y:S03]  /*99c0*/  LDC R239, c[0x0][0x268] ;  /* 0x00009a00ffef7b82 */ /* 0x000e260000000800 */
[----:B------:R1:W-:Y:S04]  /*99d0*/  STL [R1+0x944], R18 ;  /* 0x0009441201007387 */ /* 0x0003e80000100800 */
[----:B------:R2:W-:Y:S01]  /*99e0*/  STL [R1+0x948], R17 ;  /* 0x0009481101007387 */ /* 0x0005e20000100800 */
[----:B-1----:R-:W-:Y:S01]  /*99f0*/  IMAD R18, R219, 0x4a, RZ ;  /* 0x0000004adb127824 */ /* 0x002fe200078e02ff */
[----:B--2---:R-:W-:-:S02]  /*9a00*/  LEA.HI.X.SX32 R17, R16, R3, 0x1, P0 ;  /* 0x0000000310117211 */ /* 0x004fc400000f0eff */
[-C--:B------:R-:W-:Y:S02]  /*9a10*/  LEA.HI.X.SX32 R16, R7, R3.reuse, 0x1, P2 ;  /* 0x0000000307107211 */ /* 0x080fe400010f0eff */
[----:B------:R-:W-:Y:S01]  /*9a20*/  LEA.HI.X.SX32 R7, R4, R3, 0x1, P3 ;  /* 0x0000000304077211 */ /* 0x000fe200018f0eff */
[----:B------:R1:W-:Y:S01]  /*9a30*/  STL [R1+0x8dc], R17 ;  /* 0x0008dc1101007387 */ /* 0x0003e20000100800 */
[----:B0-----:R-:W-:Y:S02]  /*9a40*/  IMAD R13, R239, 0x2, R14 ;  /* 0x00000002ef0d7824 */ /* 0x001fe400078e020e */
[----:B------:R-:W0:Y:S01]  /*9a50*/  LDC R239, c[0x0][0x268] ;  /* 0x00009a00ffef7b82 */ /* 0x000e220000000800 */
[----:B------:R2:W-:Y:S04]  /*9a60*/  STL [R1+0x924], R16 ;  /* 0x0009241001007387 */ /* 0x0005e80000100800 */
[----:B------:R3:W-:Y:S01]  /*9a70*/  STL [R1+0x928], R7 ;  /* 0x0009280701007387 */ /* 0x0007e20000100800 */
[----:B-1----:R-:W-:-:S02]  /*9a80*/  IADD3 R17, P2, R6, R12, RZ ;  /* 0x0000000c06117210 */ /* 0x002fc40007f5e0ff */
[-C--:B--2---:R-:W-:Y:S02]  /*9a90*/  IADD3 R16, P3, R5, R12.reuse, RZ ;  /* 0x0000000c05107210 */ /* 0x084fe40007f7e0ff */
[----:B---3--:R-:W-:Y:S02]  /*9aa0*/  IADD3 R7, P0, R15, R12, RZ ;  /* 0x0000000c0f077210 */ /* 0x008fe40007f1e0ff */
[----:B------:R-:W-:-:S03]  /*9ab0*/  LEA.HI.X.SX32 R5, R5, R3, 0x1, P3 ;  /* 0x0000000305057211 */ /* 0x000fc600018f0eff */
[----:B------:R-:W-:Y:S01]  /*9ac0*/  STL [R1+0x92c], R7 ;  /* 0x00092c0701007387 */ /* 0x000fe20000100800 */
[----:B0-----:R-:W-:-:S03]  /*9ad0*/  IMAD R4, R239, 0x2, R13 ;  /* 0x00000002ef047824 */ /* 0x001fc600078e020d */
[----:B------:R0:W-:Y:S01]  /*9ae0*/  STL [R1+0x930], R17 ;  /* 0x0009301101007387 */ /* 0x0001e20000100800 */
[----:B------:R-:W1:Y:S03]  /*9af0*/  LDC R239, c[0x0][0x268] ;  /* 0x00009a00ffef7b82 */ /* 0x000e660000000800 */
[----:B------:R2:W-:Y:S01]  /*9b00*/  STL [R1+0x934], R16 ;  /* 0x0009341001007387 */ /* 0x0005e20000100800 */
[----:B0-----:R-:W-:Y:S01]  /*9b10*/  IMAD R17, R219, 0x49, RZ ;  /* 0x00000049db117824 */ /* 0x001fe200078e02ff */
[-C--:B--2---:R-:W-:Y:S02]  /*9b20*/  LEA.HI.X.SX32 R16, R15, R3.reuse, 0x1, P0 ;  /* 0x000000030f107211 */ /* 0x084fe400000f0eff */
[----:B------:R-:W-:-:S03]  /*9b30*/  LEA.HI.X.SX32 R15, R6, R3, 0x1, P2 ;  /* 0x00000003060f7211 */ /* 0x000fc600010f0eff */
[----:B------:R0:W-:Y:S04]  /*9b40*/  STL [R1+0x8e0], R16 ;  /* 0x0008e01001007387 */ /* 0x0001e80000100800 */
[----:B------:R2:W-:Y:S01]  /*9b50*/  STL [R1+0x910], R15 ;  /* 0x0009100f01007387 */ /* 0x0005e20000100800 */
[----:B-1----:R-:W-:Y:S02]  /*9b60*/  IMAD R7, R239, 0x2, R4 ;  /* 0x00000002ef077824 */ /* 0x002fe400078e0204 */
[----:B------:R-:W1:Y:S01]  /*9b70*/  LDC R239, c[0x0][0x268] ;  /* 0x00009a00ffef7b82 */ /* 0x000e620000000800 */
[----:B------:R3:W-:Y:S01]  /*9b80*/  STL [R1+0x914], R5 ;  /* 0x0009140501007387 */ /* 0x0007e20000100800 */
[-C--:B0-----:R-:W-:Y:S02]  /*9b90*/  IADD3 R16, P2, R13, R12.reuse, RZ ;  /* 0x0000000c0d107210 */ /* 0x081fe40007f5e0ff */
[----:B--2---:R-:W-:-:S02]  /*9ba0*/  IADD3 R15, P3, R4, R12, RZ ;  /* 0x0000000c040f7210 */ /* 0x004fc40007f7e0ff */
[----:B---3--:R-:W-:-:S05]  /*9bb0*/  IADD3 R5, P0, R14, R12, RZ ;  /* 0x0000000c0e057210 */ /* 0x008fca0007f1e0ff */
[----:B------:R-:W-:Y:S04]  /*9bc0*/  STL [R1+0x918], R5 ;  /* 0x0009180501007387 */ /* 0x000fe80000100800 */
[----:B------:R0:W-:Y:S01]  /*9bd0*/  STL [R1+0x91c], R16 ;  /* 0x00091c1001007387 */ /* 0x0001e20000100800 */
[----:B-1----:R-:W-:-:S03]  /*9be0*/  IMAD R6, R239, 0x2, R7 ;  /* 0x00000002ef067824 */ /* 0x002fc600078e0207 */
[----:B------:R1:W-:Y:S01]  /*9bf0*/  STL [R1+0x920], R15 ;  /* 0x0009200f01007387 */ /* 0x0003e20000100800 */
[----:B------:R-:W2:Y:S01]  /*9c00*/  LDC R239, c[0x0][0x268] ;  /* 0x00009a00ffef7b82 */ /* 0x000ea20000000800 */
[----:B0-----:R-:W-:Y:S01]  /*9c10*/  IMAD R16, R219, 0x48, RZ ;  /* 0x00000048db107824 */ /* 0x001fe200078e02ff */
[-C--:B-1----:R-:W-:Y:S02]  /*9c20*/  LEA.HI.X.SX32 R15, R14, R3.reuse, 0x1, P0 ;  /* 0x000000030e0f7211 */ /* 0x082fe400000f0eff */
[-C--:B------:R-:W-:Y:S02]  /*9c30*/  LEA.HI.X.SX32 R14, R13, R3.reuse, 0x1, P2 ;  /* 0x000000030d0e7211 */ /* 0x080fe400010f0eff */
[----:B------:R-:W-:Y:S01]  /*9c40*/  LEA.HI.X.SX32 R13, R4, R3, 0x1, P3 ;  /* 0x00000003040d7211 */ /* 0x000fe200018f0eff */
[----:B------:R0:W-:Y:S04]  /*9c50*/  STL [R1+0x8e4], R15 ;  /* 0x0008e40f01007387 */ /* 0x0001e80000100800 */
[----:B------:R1:W-:Y:S04]  /*9c60*/  STL [R1+0x8e8], R14 ;  /* 0x0008e80e01007387 */ /* 0x0003e80000100800 */
[----:B------:R3:W-:Y:S01]  /*9c70*/  STL [R1+0x900], R13 ;  /* 0x0009000d01007387 */ /* 0x0007e20000100800 */
[----:B--2---:R-:W-:Y:S01]  /*9c80*/  IMAD R5, R239, 0x2, R6 ;  /* 0x00000002ef057824 */ /* 0x004fe200078e0206 */
[-C--:B0-----:R-:W-:Y:S01]  /*9c90*/  IADD3 R15, P0, R7, R12.reuse, RZ ;  /* 0x0000000c070f7210 */ /* 0x081fe20007f1e0ff */
[----:B------:R-:W0:Y:S01]  /*9ca0*/  LDC R239, c[0x0][0x268] ;  /* 0x00009a00ffef7b82 */ /* 0x000e220000000800 */
[----:B-1----:R-:W-:-:S02]  /*9cb0*/  IADD3 R14, P2, R6, R12, RZ ;  /* 0x0000000c060e7210 */ /* 0x002fc40007f5e0ff */
[-C--:B------:R-:W-:Y:S01]  /*9cc0*/  LEA.HI.X.SX32 R7, R7, R3.reuse, 0x1, P0 ;  /* 0x0000000307077211 */ /* 0x080fe200000f0eff */
[----:B------:R1:W-:Y:S01]  /*9cd0*/  STL [R1+0x904], R15 ;  /* 0x0009040f01007387 */ /* 0x0003e20000100800 */
[----:B---3--:R-:W-:Y:S02]  /*9ce0*/  IADD3 R13, P3, R5, R12, RZ ;  /* 0x0000000c050d7210 */ /* 0x008fe40007f7e0ff */
[----:B------:R-:W-:Y:S01]  /*9cf0*/  LEA.HI.X.SX32 R6, R6, R3, 0x1, P2 ;  /* 0x0000000306067211 */ /* 0x000fe200010f0eff */
[----:B------:R2:W-:Y:S04]  /*9d00*/  STL [R1+0x908], R14 ;  /* 0x0009080e01007387 */ /* 0x0005e80000100800 */
[----:B------:R3:W-:Y:S01]  /*9d10*/  STL [R1+0x90c], R13 ;  /* 0x00090c0d01007387 */ /* 0x0007e20000100800 */
[----:B-1----:R-:W-:-:S02]  /*9d20*/  IMAD R15, R219, 0x47, RZ ;  /* 0x00000047db0f7824 */ /* 0x002fc400078e02ff */
[C---:B--2---:R-:W-:Y:S02]  /*9d30*/  IMAD R14, R219.reuse, 0x46, RZ ;  /* 0x00000046db0e7824 */ /* 0x044fe400078e02ff */
[----:B---3--:R-:W-:Y:S02]  /*9d40*/  IMAD R13, R219, 0x45, RZ ;  /* 0x00000045db0d7824 */ /* 0x008fe400078e02ff */
[----:B0-----:R-:W-:Y:S01]  /*9d50*/  IMAD R4, R239, 0x2, R5 ;  /* 0x00000002ef047824 */ /* 0x001fe200078e0205 */
[----:B------:R-:W-:Y:S01]  /*9d60*/  LEA.HI.X.SX32 R5, R5, R3, 0x1, P3 ;  /* 0x0000000305057211 */ /* 0x000fe200018f0eff */
[----:B------:R-:W0:Y:S03]  /*9d70*/  S2R R239, SR_TID.X ;  /* 0x0000000000ef7919 */ /* 0x000e260000002100 */
[----:B------:R-:W-:-:S04]  /*9d80*/  IADD3 R12, P4, R4, R12, RZ ;  /* 0x0000000c040c7210 */ /* 0x000fc80007f9e0ff */
[----:B------:R-:W-:Y:S01]  /*9d90*/  LEA.HI.X.SX32 R4, R4, R3, 0x1, P4 ;  /* 0x0000000304047211 */ /* 0x000fe200020f0eff */
[----:B------:R1:W-:Y:S01]  /*9da0*/  STL [R1+0x8fc], R12 ;  /* 0x0008fc0c01007387 */ /* 0x0003e20000100800 */
[----:B------:R-:W-:-:S03]  /*9db0*/  IMAD.MOV.U32 R3, RZ, RZ, 0x3f800000 ;  /* 0x3f800000ff037424 */ /* 0x000fc600078e00ff */
[----:B------:R2:W-:Y:S04]  /*9dc0*/  STL [R1+0x8ec], R7 ;  /* 0x0008ec0701007387 */ /* 0x0005e80000100800 */
[----:B------:R3:W-:Y:S01]  /*9dd0*/  STL [R1+0x8f0], R6 ;  /* 0x0008f00601007387 */ /* 0x0007e20000100800 */
[----:B-1----:R-:W-:-:S03]  /*9de0*/  IMAD.MOV.U32 R12, RZ, RZ, RZ ;  /* 0x000000ffff0c7224 */ /* 0x002fc600078e00ff */
[----:B------:R1:W-:Y:S01]  /*9df0*/  STL [R1+0x8f4], R5 ;  /* 0x0008f40501007387 */ /* 0x0003e20000100800 */
[----:B--2---:R-:W-:-:S03]  /*9e00*/  IMAD R7, R219, 0x44, RZ ;  /* 0x00000044db077824 */ /* 0x004fc600078e02ff */
[----:B------:R2:W-:Y:S01]  /*9e10*/  STL [R1+0x8f8], R4 ;  /* 0x0008f80401007387 */ /* 0x0005e20000100800 */
[----:B---3--:R-:W-:Y:S01]  /*9e20*/  IMAD R6, R219, 0x42, RZ ;  /* 0x00000042db067824 */ /* 0x008fe200078e02ff */
[CC--:B------:R-:W-:Y:S02]  /*9e30*/  IADD3 RZ, P5, R7.reuse, R8.reuse, RZ ;  /* 0x0000000807ff7210 */ /* 0x0c0fe40007fbe0ff */
[----:B------:R3:W-:Y:S01]  /*9e40*/  STL [R1+0x340], R3 ;  /* 0x0003400301007387 */ /* 0x0007e20000100800 */
[-C--:B------:R-:W-:Y:S01]  /*9e50*/  IADD3 RZ, P3, R7, R9.reuse, RZ ;  /* 0x0000000907ff7210 */ /* 0x080fe20007f7e0ff */
[----:B-1----:R-:W-:Y:S01]  /*9e60*/  IMAD.MOV.U32 R5, RZ, RZ, -0x800000 ;  /* 0xff800000ff057424 */ /* 0x002fe200078e00ff */
[C---:B------:R-:W-:Y:S02]  /*9e70*/  IADD3 RZ, P2, R6.reuse, R8, RZ ;  /* 0x0000000806ff7210 */ /* 0x040fe40007f5e0ff */
[----:B------:R-:W-:Y:S01]  /*9e80*/  IADD3 RZ, P6, R6, R9, RZ ;  /* 0x0000000906ff7210 */ /* 0x000fe20007fde0ff */
[----:B--2---:R-:W-:Y:S01]  /*9e90*/  IMAD.MOV.U32 R4, RZ, RZ, -0x800000 ;  /* 0xff800000ff047424 */ /* 0x004fe200078e00ff */
[----:B------:R-:W-:-:S02]  /*9ea0*/  SHF.R.S32.HI R6, RZ, 0x1f, R6 ;  /* 0x0000001fff067819 */ /* 0x000fc40000011406 */
[----:B------:R-:W-:Y:S01]  /*9eb0*/  SHF.R.S32.HI R7, RZ, 0x1f, R7 ;  /* 0x0000001fff077819 */ /* 0x000fe20000011407 */
[----:B---3--:R-:W-:Y:S01]  /*9ec0*/  IMAD.MOV.U32 R3, RZ, RZ, RZ ;  /* 0x000000ffff037224 */ /* 0x008fe200078e00ff */
[----:B------:R1:W-:Y:S01]  /*9ed0*/  STL [R1+0x338], R4 ;  /* 0x0003380401007387 */ /* 0x0003e20000100800 */
[C---:B------:R-:W-:Y:S01]  /*9ee0*/  IMAD.X R216, R6.reuse, 0x1, R10, P2 ;  /* 0x0000000106d87824 */ /* 0x040fe200010e060a */
[----:B------:R-:W-:Y:S01]  /*9ef0*/  IADD3 RZ, P2, R13, R8, RZ ;  /* 0x000000080dff7210 */ /* 0x000fe20007f5e0ff */
[----:B------:R-:W-:Y:S01]  /*9f00*/  IMAD.X R6, R6, 0x1, R11, P6 ;  /* 0x0000000106067824 */ /* 0x000fe200030e060b */
[----:B------:R2:W-:Y:S01]  /*9f10*/  STL [R1+0x334], R5 ;  /* 0x0003340501007387 */ /* 0x0005e20000100800 */
[----:B0-----:R-:W-:-:S03]  /*9f20*/  LOP3.LUT P0, RZ, R239, 0x1, RZ, 0xc0, !PT ;  /* 0x00000001efff7812 */ /* 0x001fc6000780c0ff */
[----:B------:R-:W-:Y:S01]  /*9f30*/  STL [R1+0x330], RZ ;  /* 0x000330ff01007387 */ /* 0x000fe20000100800 */
[----:B-1----:R-:W-:Y:S02]  /*9f40*/  IMAD.MOV.U32 R4, RZ, RZ, 0x3f800000 ;  /* 0x3f800000ff047424 */ /* 0x002fe400078e00ff */
[----:B--2---:R-:W-:-:S03]  /*9f50*/  IMAD R5, R219, 0x43, RZ ;  /* 0x00000043db057824 */ /* 0x004fc600078e02ff */
[----:B------:R0:W-:Y:S02]  /*9f60*/  STL [R1+0x33c], R4 ;  /* 0x00033c0401007387 */ /* 0x0001e40000100800 */
[C---:B------:R-:W-:Y:S02]  /*9f70*/  IADD3 RZ, P4, R5.reuse, R9, RZ ;  /* 0x0000000905ff7210 */ /* 0x040fe40007f9e0ff */
[----:B------:R1:W-:Y:S04]  /*9f80*/  STL [R1+0x348], R216 ;  /* 0x000348d801007387 */ /* 0x0003e80000100800 */
[----:B------:R2:W-:Y:S01]  /*9f90*/  STL [R1+0x34c], R6 ;  /* 0x00034c0601007387 */ /* 0x0005e20000100800 */
[----:B0-----:R-:W-:Y:S02]  /*9fa0*/  SEL R4, RZ, 0x90, !P1 ;  /* 0x00000090ff047807 */ /* 0x001fe40004800000 */
[----:B------:R-:W-:-:S02]  /*9fb0*/  IADD3 RZ, P1, R5, R8, RZ ;  /* 0x0000000805ff7210 */ /* 0x000fc40007f3e0ff */
[----:B------:R-:W-:Y:S02]  /*9fc0*/  SHF.R.S32.HI R5, RZ, 0x1f, R5 ;  /* 0x0000001fff057819 */ /* 0x000fe40000011405 */
[----:B------:R-:W-:-:S03]  /*9fd0*/  LOP3.LUT R4, R4, 0x7f, R239, 0x78, !PT ;  /* 0x0000007f04047812 */ /* 0x000fc600078e78ef */
[--C-:B-1----:R-:W-:Y:S01]  /*9fe0*/  IMAD.X R216, R5, 0x1, R10.reuse, P1 ;  /* 0x0000000105d87824 */ /* 0x102fe200008e060a */
[-C--:B------:R-:W-:Y:S01]  /*9ff0*/  IADD3 RZ, P1, R13, R9.reuse, RZ ;  /* 0x000000090dff7210 */ /* 0x080fe20007f3e0ff */
[----:B------:R-:W-:Y:S01]  /*a000*/  IMAD.X R5, R5, 0x1, R11, P4 ;  /* 0x0000000105057824 */ /* 0x000fe200020e060b */
[----:B--2---:R-:W-:Y:S01]  /*a010*/  SHF.R.S32.HI R6, RZ, 0x1f, R13 ;  /* 0x0000001fff067819 */ /* 0x004fe2000001140d */
[C---:B------:R-:W-:Y:S01]  /*a020*/  IMAD.X R13, R7.reuse, 0x1, R10, P5 ;  /* 0x00000001070d7824 */ /* 0x040fe200028e060a */
[----:B------:R-:W-:Y:S01]  /*a030*/  STL [R1+0x350], R216 ;  /* 0x000350d801007387 */ /* 0x000fe20000100800 */
[----:B------:R-:W-:Y:S01]  /*a040*/  IMAD.X R7, R7, 0x1, R11, P3 ;  /* 0x0000000107077824 */ /* 0x000fe200018e060b */
[C---:B------:R-:W-:Y:S02]  /*a050*/  IADD3 RZ, P4, R14.reuse, R8, RZ ;  /* 0x000000080eff7210 */ /* 0x040fe40007f9e0ff */
[----:B------:R0:W-:Y:S01]  /*a060*/  STL [R1+0x354], R5 ;  /* 0x0003540501007387 */ /* 0x0001e20000100800 */
[----:B------:R-:W-:-:S02]  /*a070*/  IADD3 RZ, P5, R14, R9, RZ ;  /* 0x000000090eff7210 */ /* 0x000fc40007fbe0ff */
[CC--:B------:R-:W-:Y:S01]  /*a080*/  IADD3 RZ, P3, R15.reuse, R8.reuse, RZ ;  /* 0x000000080fff7210 */ /* 0x0c0fe20007f7e0ff */
[----:B------:R1:W-:Y:S04]  /*a090*/  STL [R1+0x358], R13 ;  /* 0x0003580d01007387 */ /* 0x0003e80000100800 */
[----:B------:R2:W-:Y:S01]  /*a0a0*/  STL [R1+0x35c], R7 ;  /* 0x00035c0701007387 */ /* 0x0005e20000100800 */
[----:B0-----:R-:W-:Y:S02]  /*a0b0*/  SHF.R.S32.HI R5, RZ, 0x1f, R14 ;  /* 0x0000001fff057819 */ /* 0x001fe4000001140e */
[----:B------:R-:W-:Y:S01]  /*a0c0*/  SHF.R.S32.HI R14, RZ, 0x1f, R153 ;  /* 0x0000001fff0e7819 */ /* 0x000fe20000011499 */
[C---:B-1----:R-:W-:Y:S01]  /*a0d0*/  IMAD.X R13, R6.reuse, 0x1, R10, P2 ;  /* 0x00000001060d7824 */ /* 0x042fe200010e060a */
[----:B------:R-:W-:Y:S01]  /*a0e0*/  IADD3 RZ, P2, R15, R9, RZ ;  /* 0x000000090fff7210 */ /* 0x000fe20007f5e0ff */
[----:B------:R-:W-:Y:S01]  /*a0f0*/  IMAD.X R6, R6, 0x1, R11, P1 ;  /* 0x0000000106067824 */ /* 0x000fe200008e060b */
[----:B------:R-:W-:-:S02]  /*a100*/  IADD3 RZ, P1, R16, R8, RZ ;  /* 0x0000000810ff7210 */ /* 0x000fc40007f3e0ff */
[----:B------:R0:W-:Y:S01]  /*a110*/  STL [R1+0x360], R13 ;  /* 0x0003600d01007387 */ /* 0x0001e20000100800 */
[----:B--2---:R-:W-:Y:S02]  /*a120*/  SHF.R.S32.HI R7, RZ, 0x1f, R15 ;  /* 0x0000001fff077819 */ /* 0x004fe4000001140f */
[----:B------:R-:W-:Y:S01]  /*a130*/  SHF.R.S32.HI R15, RZ, 0x1f, R154 ;  /* 0x0000001fff0f7819 */ /* 0x000fe2000001149a */
[----:B------:R1:W-:Y:S01]  /*a140*/  STL [R1+0x364], R6 ;  /* 0x0003640601007387 */ /* 0x0003e20000100800 */
[C---:B0-----:R-:W-:Y:S01]  /*a150*/  IMAD.X R13, R5.reuse, 0x1, R10, P4 ;  /* 0x00000001050d7824 */ /* 0x041fe200020e060a */
[----:B------:R-:W-:Y:S01]  /*a160*/  IADD3 RZ, P4, R16, R9, RZ ;  /* 0x0000000910ff7210 */ /* 0x000fe20007f9e0ff */
[----:B------:R-:W-:Y:S01]  /*a170*/  IMAD.X R5, R5, 0x1, R11, P5 ;  /* 0x0000000105057824 */ /* 0x000fe200028e060b */
[----:B------:R-:W-:Y:S02]  /*a180*/  IADD3 RZ, P5, R17, R8, RZ ;  /* 0x0000000811ff7210 */ /* 0x000fe40007fbe0ff */
[----:B------:R0:W-:Y:S01]  /*a190*/  STL [R1+0x368], R13 ;  /* 0x0003680d01007387 */ /* 0x0001e20000100800 */
[----:B-1----:R-:W-:Y:S01]  /*a1a0*/  SHF.R.S32.HI R6, RZ, 0x1f, R16 ;  /* 0x0000001fff067819 */ /* 0x002fe20000011410 */
[----:B------:R-:W-:-:S02]  /*a1b0*/  IMAD.IADD R16, R155, 0x1, R8 ;  /* 0x000000019b107824 */ /* 0x000fc400078e0208 */
[----:B------:R1:W-:Y:S01]  /*a1c0*/  STL [R1+0x36c], R5 ;  /* 0x00036c0501007387 */ /* 0x0003e20000100800 */
[--C-:B------:R-:W-:Y:S02]  /*a1d0*/  IMAD.IADD R16, R156, 0x1, R8.reuse ;  /* 0x000000019c107824 */ /* 0x100fe400078e0208 */
[--C-:B------:R-:W-:Y:S02]  /*a1e0*/  IMAD.IADD R16, R157, 0x1, R8.reuse ;  /* 0x000000019d107824 */ /* 0x100fe400078e0208 */
[----:B------:R-:W-:Y:S02]  /*a1f0*/  IMAD.IADD R16, R158, 0x1, R8 ;  /* 0x000000019e107824 */ /* 0x000fe400078e0208 */
[----:B0-----:R-:W-:Y:S01]  /*a200*/  IMAD.X R13, R7, 0x1, R10, P3 ;  /* 0x00000001070d7824 */ /* 0x001fe200018e060a */
[----:B------:R-:W-:Y:S01]  /*a210*/  IADD3 RZ, P3, R17, R9, RZ ;  /* 0x0000000911ff7210 */ /* 0x000fe20007f7e0ff */
[----:B------:R-:W-:Y:S01]  /*a220*/  IMAD.X R7, R7, 0x1, R11, P2 ;  /* 0x0000000107077824 */ /* 0x000fe200010e060b */
[----:B-1----:R-:W-:Y:S01]  /*a230*/  SHF.R.S32.HI R5, RZ, 0x1f, R17 ;  /* 0x0000001fff057819 */ /* 0x002fe20000011411 */
[--C-:B------:R-:W-:Y:S01]  /*a240*/  IMAD.IADD R16, R159, 0x1, R8.reuse ;  /* 0x000000019f107824 */ /* 0x100fe200078e0208 */
[----:B------:R0:W-:Y:S01]  /*a250*/  STL [R1+0x370], R13 ;  /* 0x0003700d01007387 */ /* 0x0001e20000100800 */
[----:B------:R-:W-:Y:S01]  /*a260*/  IADD3 RZ, P2, R18, R8, RZ ;  /* 0x0000000812ff7210 */ /* 0x000fe20007f5e0ff */
[----:B------:R-:W-:-:S02]  /*a270*/  IMAD.IADD R16, R160, 0x1, R8 ;  /* 0x00000001a0107824 */ /* 0x000fc400078e0208 */
[----:B------:R1:W-:Y:S01]  /*a280*/  STL [R1+0x374], R7 ;  /* 0x0003740701007387 */ /* 0x0003e20000100800 */
[--C-:B------:R-:W-:Y:S02]  /*a290*/  IMAD.IADD R16, R161, 0x1, R8.reuse ;  /* 0x00000001a1107824 */ /* 0x100fe400078e0208 */
[----:B------:R-:W-:Y:S02]  /*a2a0*/  IMAD.IADD R16, R162, 0x1, R8 ;  /* 0x00000001a2107824 */ /* 0x000fe400078e0208 */
        /* <DEDUP_REMOVED lines=17> */
[----:B------:R-:W-:Y:S01]  /*a3c0*/  IMAD.IADD R17, R161, 0x1, R9 ;  /* 0x00000001a1117824 */ /* 0x000fe200078e0209 */
[----:B------:R0:W-:Y:S01]  /*a3d0*/  STL [R1+0x380], R13 ;  /* 0x0003800d01007387 */ /* 0x0001e20000100800 */
[----:B------:R-:W-:-:S03]  /*a3e0*/  IADD3 RZ, P3, R20, R8, RZ ;  /* 0x0000000814ff7210 */ /* 0x000fc60007f7e0ff */
[----:B------:R1:W-:Y:S01]  /*a3f0*/  STL [R1+0x384], R5 ;  /* 0x0003840501007387 */ /* 0x0003e20000100800 */
[C---:B0-----:R-:W-:Y:S01]  /*a400*/  IMAD.X R13, R7.reuse, 0x1, R10, P2 ;  /* 0x00000001070d7824 */ /* 0x041fe200010e060a */
[----:B------:R-:W-:Y:S01]  /*a410*/  IADD3 RZ, P2, R20, R9, RZ ;  /* 0x0000000914ff7210 */ /* 0x000fe20007f5e0ff */
[----:B------:R-:W-:Y:S01]  /*a420*/  IMAD.X R7, R7, 0x1, R11, P1 ;  /* 0x0000000107077824 */ /* 0x000fe200008e060b */
[----:B------:R-:W-:Y:S02]  /*a430*/  IADD3 RZ, P1, R21, R8, RZ ;  /* 0x0000000815ff7210 */ /* 0x000fe40007f3e0ff */
[----:B------:R0:W-:Y:S01]  /*a440*/  STL [R1+0x388], R13 ;  /* 0x0003880d01007387 */ /* 0x0001e20000100800 */
[----:B-1----:R-:W-:-:S03]  /*a450*/  SHF.R.S32.HI R5, RZ, 0x1f, R20 ;  /* 0x0000001fff057819 */ /* 0x002fc60000011414 */
        /* <DEDUP_REMOVED lines=15> */
[----:B0-----:R-:W-:Y:S01]  /*a550*/  IMAD.X R13, R7, 0x1, R10, P1 ;  /* 0x00000001070d7824 */ /* 0x001fe200008e060a */
[----:B------:R-:W-:Y:S01]  /*a560*/  IADD3 RZ, P1, R23, R9, RZ ;  /* 0x0000000917ff7210 */ /* 0x000fe20007f3e0ff */
[----:B------:R-:W-:Y:S01]  /*a570*/  IMAD.X R7, R7, 0x1, R11, P4 ;  /* 0x0000000107077824 */ /* 0x000fe200020e060b */
[----:B------:R-:W-:Y:S02]  /*a580*/  IADD3 RZ, P4, R107, R8, RZ ;  /* 0x000000086bff7210 */ /* 0x000fe40007f9e0ff */
[----:B------:R0:W-:Y:S01]  /*a590*/  STL [R1+0x3a4], R13 ;  /* 0x0003a40d01007387 */ /* 0x0001e20000100800 */
[----:B-1----:R-:W-:-:S03]  /*a5a0*/  SHF.R.S32.HI R5, RZ, 0x1f, R23 ;  /* 0x0000001fff057819 */ /* 0x002fc60000011417 */
[----:B------:R1:W-:Y:S01]  /*a5b0*/  STL [R1+0x3a8], R7 ;  /* 0x0003a80701007387 */ /* 0x0003e20000100800 */
[C-C-:B0-----:R-:W-:Y:S01]  /*a5c0*/  IMAD.X R13, R6.reuse, 0x1, R10.reuse, P5 ;  /* 0x00000001060d7824 */ /* 0x141fe200028e060a */
[-C--:B------:R-:W-:Y:S01]  /*a5d0*/  IADD3 RZ, P5, R107, R9.reuse, RZ ;  /* 0x000000096bff7210 */ /* 0x080fe20007fbe0ff */
[----:B------:R-:W-:Y:S01]  /*a5e0*/  IMAD.X R6, R6, 0x1, R11, P3 ;  /* 0x0000000106067824 */ /* 0x000fe200018e060b */
[CC--:B------:R-:W-:Y:S02]  /*a5f0*/  IADD3 RZ, P3, R108.reuse, R8.reuse, RZ ;  /* 0x000000086cff7210 */ /* 0x0c0fe40007f7e0ff */
[----:B------:R0:W-:Y:S01]  /*a600*/  STL [R1+0x3ac], R13 ;  /* 0x0003ac0d01007387 */ /* 0x0001e20000100800 */
[----:B-1----:R-:W-:Y:S02]  /*a610*/  SHF.R.S32.HI R7, RZ, 0x1f, R107 ;  /* 0x0000001fff077819 */ /* 0x002fe4000001146b */
[----:B------:R-:W-:Y:S01]  /*a620*/  CS2R R106, SRZ ;  /* 0x00000000006a7805 */ /* 0x000fe2000001ff00 */
[----:B------:R1:W-:Y:S01]  /*a630*/  STL [R1+0x3b0], R6 ;  /* 0x0003b00601007387 */ /* 0x0003e20000100800 */
[C---:B0-----:R-:W-:Y:S01]  /*a640*/  IMAD.X R13, R5.reuse, 0x1, R10, P2 ;  /* 0x00000001050d7824 */ /* 0x041fe200010e060a */
[----:B------:R-:W-:Y:S01]  /*a650*/  IADD3 RZ, P2, R108, R9, RZ ;  /* 0x000000096cff7210 */ /* 0x000fe20007f5e0ff */
[----:B------:R-:W-:Y:S01]  /*a660*/  IMAD.X R5, R5, 0x1, R11, P1 ;  /* 0x0000000105057824 */ /* 0x000fe200008e060b */
[----:B------:R-:W-:-:S02]  /*a670*/  IADD3 RZ, P1, R109, R8, RZ ;  /* 0x000000086dff7210 */ /* 0x000fc40007f3e0ff */
[----:B------:R0:W-:Y:S01]  /*a680*/  STL [R1+0x3b4], R13 ;  /* 0x0003b40d01007387 */ /* 0x0001e20000100800 */
[----:B-1----:R-:W-:-:S03]  /*a690*/  SHF.R.S32.HI R6, RZ, 0x1f, R108 ;  /* 0x0000001fff067819 */ /* 0x002fc6000001146c */
[----:B------:R1:W-:Y:S01]  /*a6a0*/  STL [R1+0x3b8], R5 ;  /* 0x0003b80501007387 */ /* 0x0003e20000100800 */
[--C-:B0-----:R-:W-:Y:S01]  /*a6b0*/  IMAD.X R13, R7, 0x1, R10.reuse, P4 ;  /* 0x00000001070d7824 */ /* 0x101fe200020e060a */
[-C--:B------:R-:W-:Y:S01]  /*a6c0*/  IADD3 RZ, P4, R109, R9.reuse, RZ ;  /* 0x000000096dff7210 */ /* 0x080fe20007f9e0ff */
[----:B------:R-:W-:Y:S01]  /*a6d0*/  IMAD.X R7, R7, 0x1, R11, P5 ;  /* 0x0000000107077824 */ /* 0x000fe200028e060b */
[-C--:B------:R-:W-:Y:S02]  /*a6e0*/  IADD3 RZ, P5, R110, R8.reuse, RZ ;  /* 0x000000086eff7210 */ /* 0x080fe40007fbe0ff */
[----:B------:R0:W-:Y:S01]  /*a6f0*/  STL [R1+0x3bc], R13 ;  /* 0x0003bc0d01007387 */ /* 0x0001e20000100800 */
[----:B-1----:R-:W-:Y:S02]  /*a700*/  SHF.R.S32.HI R5, RZ, 0x1f, R109 ;  /* 0x0000001fff057819 */ /* 0x002fe4000001146d */
[----:B------:R-:W-:Y:S01]  /*a710*/  CS2R R108, SRZ ;  /* 0x00000000006c7805 */ /* 0x000fe2000001ff00 */
[----:B------:R1:W-:Y:S01]  /*a720*/  STL [R1+0x3c0], R7 ;  /* 0x0003c00701007387 */ /* 0x0003e20000100800 */
[----:B0-----:R-:W-:Y:S01]  /*a730*/  IMAD.X R13, R6, 0x1, R10, P3 ;  /* 0x00000001060d7824 */ /* 0x001fe200018e060a */
        /* <DEDUP_REMOVED lines=307> */
[-C--:B------:R-:W-:Y:S02]  /*ba70*/  IADD3 RZ, P1, R151, R9.reuse, RZ ;  /* 0x0000000997ff7210 */ /* 0x080fe40007f3e0ff */
[----:B-1----:R-:W-:Y:S02]  /*ba80*/  SHF.R.S32.HI R5, RZ, 0x1f, R151 ;  /* 0x0000001fff057819 */ /* 0x002fe40000011497 */
[----:B------:R0:W-:Y:S01]  /*ba90*/  STL [R1+0x50c], R13 ;  /* 0x00050c0d01007387 */ /* 0x0001e20000100800 */
[----:B------:R-:W-:Y:S01]  /*baa0*/  CS2R R150, SRZ ;  /* 0x0000000000967805 */ /* 0x000fe2000001ff00 */
[----:B0-----:R-:W-:Y:S01]  /*bab0*/  IMAD.X R13, R7, 0x1, R11, P4 ;  /* 0x00000001070d7824 */ /* 0x001fe200020e060b */
[----:B------:R-:W-:Y:S01]  /*bac0*/  IADD3 RZ, P4, R152, R8, RZ ;  /* 0x0000000898ff7210 */ /* 0x000fe20007f9e0ff */
[----:B------:R-:W-:Y:S01]  /*bad0*/  IMAD.X R7, R6, 0x1, R10, P5 ;  /* 0x0000000106077824 */ /* 0x000fe200028e060a */
[----:B------:R-:W-:-:S02]  /*bae0*/  IADD3 RZ, P5, R152, R9, RZ ;  /* 0x0000000998ff7210 */ /* 0x000fc40007fbe0ff */
[----:B------:R0:W-:Y:S04]  /*baf0*/  STL [R1+0x510], R13 ;  /* 0x0005100d01007387 */ /* 0x0001e80000100800 */
[----:B------:R1:W-:Y:S01]  /*bb00*/  STL [R1+0x514], R7 ;  /* 0x0005140701007387 */ /* 0x0003e20000100800 */
[----:B0-----:R-:W-:Y:S01]  /*bb10*/  SHF.R.S32.HI R13, RZ, 0x1f, R152 ;  /* 0x0000001fff0d7819 */ /* 0x001fe20000011498 */
[----:B-1----:R-:W-:Y:S01]  /*bb20*/  IMAD.X R7, R6, 0x1, R11, P3 ;  /* 0x0000000106077824 */ /* 0x002fe200018e060b */
[----:B------:R-:W-:Y:S01]  /*bb30*/  IADD3 RZ, P3, R153, R8, RZ ;  /* 0x0000000899ff7210 */ /* 0x000fe20007f7e0ff */
[--C-:B------:R-:W-:Y:S01]  /*bb40*/  IMAD.X R6, R5, 0x1, R10.reuse, P2 ;  /* 0x0000000105067824 */ /* 0x100fe200010e060a */
[----:B------:R-:W-:Y:S02]  /*bb50*/  IADD3 RZ, P2, R153, R9, RZ ;  /* 0x0000000999ff7210 */ /* 0x000fe40007f5e0ff */
[----:B------:R0:W-:Y:S01]  /*bb60*/  STL [R1+0x518], R7 ;  /* 0x0005180701007387 */ /* 0x0001e20000100800 */
[----:B------:R-:W-:-:S03]  /*bb70*/  IMAD.X R16, R14, 0x1, R10, P3 ;  /* 0x000000010e107824 */ /* 0x000fc600018e060a */
[----:B------:R1:W-:Y:S01]  /*bb80*/  STL [R1+0x51c], R6 ;  /* 0x00051c0601007387 */ /* 0x0003e20000100800 */
[----:B0-----:R-:W-:Y:S02]  /*bb90*/  IMAD.IADD R7, R0, 0x1, R4 ;  /* 0x0000000100077824 */ /* 0x001fe400078e0204 */
[--C-:B-1----:R-:W-:Y:S01]  /*bba0*/  IMAD.X R6, R5, 0x1, R11.reuse, P1 ;  /* 0x0000000105067824 */ /* 0x102fe200008e060b */
[C---:B------:R-:W-:Y:S01]  /*bbb0*/  IADD3 RZ, P1, R154.reuse, R8, RZ ;  /* 0x000000089aff7210 */ /* 0x040fe20007f3e0ff */
[C---:B------:R-:W-:Y:S01]  /*bbc0*/  IMAD.X R5, R13.reuse, 0x1, R10, P4 ;  /* 0x000000010d057824 */ /* 0x040fe200020e060a */
[----:B------:R-:W-:Y:S01]  /*bbd0*/  IADD3 RZ, P4, R154, R9, RZ ;  /* 0x000000099aff7210 */ /* 0x000fe20007f9e0ff */
[----:B------:R-:W-:Y:S01]  /*bbe0*/  IMAD.X R13, R13, 0x1, R11, P5 ;  /* 0x000000010d0d7824 */ /* 0x000fe200028e060b */
[----:B------:R0:W-:Y:S04]  /*bbf0*/  STL [R1+0x520], R6 ;  /* 0x0005200601007387 */ /* 0x0001e80000100800 */
[----:B------:R1:W-:Y:S04]  /*bc00*/  STL [R1+0x524], R5 ;  /* 0x0005240501007387 */ /* 0x0003e80000100800 */
[----:B------:R2:W-:Y:S01]  /*bc10*/  STL [R1+0x528], R13 ;  /* 0x0005280d01007387 */ /* 0x0005e20000100800 */
[----:B0-----:R-:W-:-:S03]  /*bc20*/  LOP3.LUT R6, R4, 0x20, RZ, 0x3c, !PT ;  /* 0x0000002004067812 */ /* 0x001fc600078e3cff */
[----:B------:R-:W-:Y:S01]  /*bc30*/  STL [R1+0x52c], R16 ;  /* 0x00052c1001007387 */ /* 0x000fe20000100800 */
[----:B-1----:R-:W-:Y:S01]  /*bc40*/  LOP3.LUT R5, R4, 0x40, RZ, 0x3c, !PT ;  /* 0x0000004004057812 */ /* 0x002fe200078e3cff */
[----:B------:R-:W-:Y:S01]  /*bc50*/  IMAD.IADD R6, R0, 0x1, R6 ;  /* 0x0000000100067824 */ /* 0x000fe200078e0206 */
[----:B------:R-:W-:Y:S01]  /*bc60*/  LOP3.LUT R4, R4, 0x60, RZ, 0x3c, !PT ;  /* 0x0000006004047812 */ /* 0x000fe200078e3cff */
[----:B--2---:R-:W-:Y:S02]  /*bc70*/  IMAD.X R13, R14, 0x1, R11, P2 ;  /* 0x000000010e0d7824 */ /* 0x004fe400010e060b */
[----:B------:R-:W-:Y:S02]  /*bc80*/  IMAD.X R14, R15, 0x1, R10, P1 ;  /* 0x000000010f0e7824 */ /* 0x000fe400008e060a */
[C---:B------:R-:W-:Y:S01]  /*bc90*/  IMAD.IADD R5, R0.reuse, 0x1, R5 ;  /* 0x0000000100057824 */ /* 0x040fe200078e0205 */
[----:B------:R0:W-:Y:S01]  /*bca0*/  STL [R1+0x530], R13 ;  /* 0x0005300d01007387 */ /* 0x0001e20000100800 */
[----:B------:R-:W-:-:S03]  /*bcb0*/  IMAD.IADD R4, R0, 0x1, R4 ;  /* 0x0000000100047824 */ /* 0x000fc600078e0204 */
[----:B------:R-:W-:Y:S01]  /*bcc0*/  STL [R1+0x534], R14 ;  /* 0x0005340e01007387 */ /* 0x000fe20000100800 */
[----:B0-----:R-:W-:-:S05]  /*bcd0*/  IMAD.X R13, R15, 0x1, R11, P4 ;  /* 0x000000010f0d7824 */ /* 0x001fca00020e060b */
[----:B------:R0:W-:Y:S02]  /*bce0*/  STL [R1+0x538], R13 ;  /* 0x0005380d01007387 */ /* 0x0001e40000100800 */
[----:B0-----:R-:W-:-:S07]  /*bcf0*/  IMAD.IADD R13, R9, 0x1, R219 ;  /* 0x00000001090d7824 */ /* 0x001fce00078e02db */
.L_x_1:
[----:B------:R0:W-:Y:S01]  /*bd00*/  STL [R1+0xe98], R0 ;  /* 0x000e980001007387 */ /* 0x0001e20000100800 */
[----:B-----5:R-:W-:Y:S02]  /*bd10*/  IADD3 R14, P4, R8, R219, RZ ;  /* 0x000000db080e7210 */ /* 0x020fe40007f9e0ff */
[----:B------:R-:W-:Y:S01]  /*bd20*/  SHF.R.S32.HI R21, RZ, 0x1f, R219 ;  /* 0x0000001fff157819 */ /* 0x000fe200000114db */
[----:B------:R1:W-:Y:S01]  /*bd30*/  STL [R1+0xe08], R3 ;  /* 0x000e080301007387 */ /* 0x0003e20000100800 */
[----:B------:R-:W-:Y:S02]  /*bd40*/  SHF.R.S32.HI R13, RZ, 0x1f, R12 ;  /* 0x0000001fff0d7819 */ /* 0x000fe4000001140c */
[C---:B------:R-:W-:Y:S01]  /*bd50*/  IADD3 R18, P1, R12.reuse, R8, RZ ;  /* 0x000000080c127210 */ /* 0x040fe20007f3e0ff */
[----:B------:R2:W-:Y:S01]  /*bd60*/  STL [R1+0xe04], R7 ;  /* 0x000e040701007387 */ /* 0x0005e20000100800 */
[C---:B------:R-:W-:Y:S01]  /*bd70*/  IADD3 R16, P2, R12.reuse, R9, RZ ;  /* 0x000000090c107210 */ /* 0x040fe20007f5e0ff */
[--C-:B------:R-:W-:Y:S01]  /*bd80*/  IMAD.X R15, R21, 0x1, R10.reuse, P4 ;  /* 0x00000001150f7824 */ /* 0x100fe200020e060a */
[----:B0-----:R-:W-:Y:S01]  /*bd90*/  MOV R0, UR50 ;  /* 0x0000003200007c02 */ /* 0x001fe20008000f00 */
[----:B------:R0:W-:Y:S01]  /*bda0*/  STL [R1+0xdb4], R6 ;  /* 0x000db40601007387 */ /* 0x0001e20000100800 */
[----:B------:R-:W-:Y:S01]  /*bdb0*/  IADD3 R14, P3, R12, R14, RZ ;  /* 0x0000000e0c0e7210 */ /* 0x000fe20007f7e0ff */
[C---:B------:R-:W-:Y:S01]  /*bdc0*/  IMAD.X R19, R13.reuse, 0x1, R10, P1 ;  /* 0x000000010d137824 */ /* 0x040fe200008e060a */
[----:B-1----:R-:W-:Y:S01]  /*bdd0*/  MOV R3, UR49 ;  /* 0x0000003100037c02 */ /* 0x002fe20008000f00 */
[----:B------:R1:W-:Y:S01]  /*bde0*/  STL [R1+0xd98], R5 ;  /* 0x000d980501007387 */ /* 0x0003e20000100800 */
[C---:B------:R-:W-:Y:S01]  /*bdf0*/  IMAD.X R17, R13.reuse, 0x1, R11, P2 ;  /* 0x000000010d117824 */ /* 0x040fe200010e060b */
[----:B--2---:R-:W-:Y:S01]  /*be00*/  MOV R7, UR48 ;  /* 0x0000003000077c02 */ /* 0x004fe20008000f00 */
[----:B------:R-:W-:Y:S01]  /*be10*/  IMAD.X R15, R13, 0x1, R15, P3 ;  /* 0x000000010d0f7824 */ /* 0x000fe200018e060f */
[----:B------:R2:W-:Y:S01]  /*be20*/  STL [R1+0xd70], R4 ;  /* 0x000d700401007387 */ /* 0x0005e20000100800 */
[----:B------:R-:W-:Y:S01]  /*be30*/  IMAD.IADD R20, R9, 0x1, R219 ;  /* 0x0000000109147824 */ /* 0x000fe200078e02db */
[----:B0-----:R-:W-:-:S02]  /*be40*/  MOV R6, UR52 ;  /* 0x0000003400067c02 */ /* 0x001fc40008000f00 */
[----:B------:R0:W-:Y:S01]  /*be50*/  STL [R1+0xd4c], R2 ;  /* 0x000d4c0201007387 */ /* 0x0001e20000100800 */
[----:B-1----:R-:W-:Y:S02]  /*be60*/  MOV R5, UR53 ;  /* 0x0000003500057c02 */ /* 0x002fe40008000f00 */
[----:B--2---:R-:W-:Y:S02]  /*be70*/  MOV R4, UR54 ;  /* 0x0000003600047c02 */ /* 0x004fe40008000f00 */
[----:B0-----:R-:W-:-:S05]  /*be80*/  MOV R2, UR51 ;  /* 0x0000003300027c02 */ /* 0x001fca0008000f00 */
[----:B------:R0:W-:Y:S04]  /*be90*/  STL [R1+0x254], R2 ;  /* 0x0002540201007387 */ /* 0x0001e80000100800 */
[----:B------:R-:W-:Y:S04]  /*bea0*/  STL [R1+0xe0c], R3 ;  /* 0x000e0c0301007387 */ /* 0x000fe80000100800 */
[----:B------:R-:W-:Y:S01]  /*beb0*/  STL [R1+0x250], R0 ;  /* 0x0002500001007387 */ /* 0x000fe20000100800 */
[----:B0-----:R-:W-:-:S03]  /*bec0*/  MOV R2, UR55 ;  /* 0x0000003700027c02 */ /* 0x001fc60008000f00 */
[----:B------:R0:W-:Y:S04]  /*bed0*/  STL [R1+0xe10], R7 ;  /* 0x000e100701007387 */ /* 0x0001e80000100800 */
[----:B------:R-:W-:Y:S04]  /*bee0*/  STL [R1+0xe14], R2 ;  /* 0x000e140201007387 */ /* 0x000fe80000100800 */
[----:B------:R1:W-:Y:S04]  /*bef0*/  STL [R1+0xe18], R4 ;  /* 0x000e180401007387 */ /* 0x0003e80000100800 */
[----:B------:R2:W-:Y:S04]  /*bf00*/  STL [R1+0xe1c], R5 ;  /* 0x000e1c0501007387 */ /* 0x0005e80000100800 */
[----:B0-----:R-:W3:Y:S04]  /*bf10*/  LDG.E.U8 R7, desc[UR4][R18.64] ;  /* 0x0000000412077981 */ /* 0x001ee8000c1e1100 */
[----:B-1----:R0:W4:Y:S04]  /*bf20*/  LDG.E.U8 R4, desc[UR4][R14.64] ;  /* 0x000000040e047981 */ /* 0x002128000c1e1100 */
[----:B--2---:R1:W2:Y:S01]  /*bf30*/  LDG.E.U8 R5, desc[UR4][R16.64] ;  /* 0x0000000410057981 */ /* 0x0042a2000c1e1100 */
[----:B------:R-:W-:-:S02]  /*bf40*/  IADD3 RZ, P1, R9, R219, RZ ;  /* 0x000000db09ff7210 */ /* 0x000fc40007f3e0ff */
[----:B------:R-:W-:Y:S01]  /*bf50*/  IADD3 R20, P2, R12, R20, RZ ;  /* 0x000000140c147210 */ /* 0x000fe20007f5e0ff */
[----:B------:R1:W-:Y:S02]  /*bf60*/  STL [R1+0xe20], R6 ;  /* 0x000e200601007387 */ /* 0x0003e40000100800 */
[----:B0-----:R-:W-:-:S04]  /*bf70*/  IMAD.X R14, R21, 0x1, R11, P1 ;  /* 0x00000001150e7824 */ /* 0x001fc800008e060b */
[----:B------:R-:W-:-:S05]  /*bf80*/  IMAD.X R21, R13, 0x1, R14, P2 ;  /* 0x000000010d157824 */ /* 0x000fca00010e060e */
[----:B-1----:R0:W4:Y:S01]  /*bf90*/  LDG.E.U8 R6, desc[UR4][R20.64] ;  /* 0x0000000414067981 */ /* 0x002122000c1e1100 */
[----:B------:R-:W-:-:S05]  /*bfa0*/  IMAD R16, R219, 0xa, RZ ;  /* 0x0000000adb107824 */ /* 0x000fca00078e02ff */
[C---:B------:R-:W-:Y:S02]  /*bfb0*/  IADD3 R18, P3, R16.reuse, R8, RZ ;  /* 0x0000000810127210 */ /* 0x040fe40007f7e0ff */
[----:B------:R-:W-:Y:S02]  /*bfc0*/  SHF.R.S32.HI R152, RZ, 0x1f, R16 ;  /* 0x0000001fff987819 */ /* 0x000fe40000011410 */
[----:B------:R-:W-:Y:S01]  /*bfd0*/  IADD3 R16, P4, R16, R9, RZ ;  /* 0x0000000910107210 */ /* 0x000fe20007f9e0ff */
[----:B------:R-:W-:Y:S02]  /*bfe0*/  IMAD R23, R219, 0xb, RZ ;  /* 0x0000000bdb177824 */ /* 0x000fe400078e02ff */
[----:B------:R-:W-:Y:S01]  /*bff0*/  IMAD.X R17, R152, 0x1, R10, P3 ;  /* 0x0000000198117824 */ /* 0x000fe200018e060a */
[----:B------:R-:W-:Y:S01]  /*c000*/  IADD3 R18, P3, R12, R18, RZ ;  /* 0x000000120c127210 */ /* 0x000fe20007f7e0ff */
[----:B------:R-:W-:Y:S01]  /*c010*/  IMAD.X R152, R152, 0x1, R11, P4 ;  /* 0x0000000198987824 */ /* 0x000fe200020e060b */
[----:B------:R-:W-:-:S02]  /*c020*/  IADD3 R16, P4, R12, R16, RZ ;  /* 0x000000100c107210 */ /* 0x000fc40007f9e0ff */
[----:B------:R-:W-:Y:S02]  /*c030*/  IADD3 R15, P1, R23, R8, RZ ;  /* 0x00000008170f7210 */ /* 0x000fe40007f3e0ff */
[----:B------:R-:W-:Y:S01]  /*c040*/  SHF.R.S32.HI R22, RZ, 0x1f, R23 ;  /* 0x0000001fff167819 */ /* 0x000fe20000011417 */
[C---:B------:R-:W-:Y:S01]  /*c050*/  IMAD.X R19, R13.reuse, 0x1, R17, P3 ;  /* 0x000000010d137824 */ /* 0x040fe200018e0611 */
[----:B------:R-:W-:Y:S01]  /*c060*/  IADD3 R14, P2, R12, R15, RZ ;  /* 0x0000000f0c0e7210 */ /* 0x000fe20007f5e0ff */
[C---:B------:R-:W-:Y:S02]  /*c070*/  IMAD.X R17, R13.reuse, 0x1, R152, P4 ;  /* 0x000000010d117824 */ /* 0x040fe400020e0698 */
[----:B------:R-:W-:Y:S01]  /*c080*/  IMAD.X R15, R22, 0x1, R10, P1 ;  /* 0x00000001160f7824 */ /* 0x000fe200008e060a */
[----:B------:R-:W4:Y:S03]  /*c090*/  LDG.E.U8 R3, desc[UR4][R18.64] ;  /* 0x0000000412037981 */ /* 0x000f26000c1e1100 */
[----:B------:R-:W-:Y:S01]  /*c0a0*/  IMAD.X R15, R13, 0x1, R15, P2 ;  /* 0x000000010d0f7824 */ /* 0x000fe200010e060f */
[----:B------:R1:W4:Y:S01]  /*c0b0*/  LDG.E.U8 R2, desc[UR4][R16.64] ;  /* 0x0000000410027981 */ /* 0x000322000c1e1100 */
[----:B0-----:R-:W-:Y:S01]  /*c0c0*/  IADD3 R20, P2, R23, R9, RZ ;  /* 0x0000000917147210 */ /* 0x001fe20007f5e0ff */
[----:B------:R-:W-:-:S02]  /*c0d0*/  IMAD R152, R219, 0xd, RZ ;  /* 0x0000000ddb987824 */ /* 0x000fc400078e02ff */
[----:B------:R0:W4:Y:S01]  /*c0e0*/  LDG.E.U8 R0, desc[UR4][R14.64] ;  /* 0x000000040e007981 */ /* 0x000122000c1e1100 */
[----:B-1----:R-:W-:Y:S02]  /*c0f0*/  IMAD R16, R219, 0xc, RZ ;  /* 0x0000000cdb107824 */ /* 0x002fe400078e02ff */
[----:B------:R-:W-:Y:S01]  /*c100*/  SHF.R.S32.HI R23, RZ, 0x1f, R152 ;  /* 0x0000001fff177819 */ /* 0x000fe20000011498 */
[----:B0-----:R-:W-:Y:S02]  /*c110*/  IMAD.X R15, R22, 0x1, R11, P2 ;  /* 0x00000001160f7824 */ /* 0x001fe400010e060b */
[C---:B------:R-:W-:Y:S02]  /*c120*/  IADD3 R18, P3, R16.reuse, R8, RZ ;  /* 0x0000000810127210 */ /* 0x040fe40007f7e0ff */
[----:B------:R-:W-:Y:S02]  /*c130*/  SHF.R.S32.HI R19, RZ, 0x1f, R16 ;  /* 0x0000001fff137819 */ /* 0x000fe40000011410 */
[----:B------:R-:W-:-:S02]  /*c140*/  IADD3 R16, P4, R16, R9, RZ ;  /* 0x0000000910107210 */ /* 0x000fc40007f9e0ff */
[----:B------:R-:W-:Y:S01]  /*c150*/  IADD3 R20, P2, R12, R20, RZ ;  /* 0x000000140c147210 */ /* 0x000fe20007f5e0ff */
[C-C-:B------:R-:W-:Y:S01]  /*c160*/  IMAD.X R17, R19.reuse, 0x1, R10.reuse, P3 ;  /* 0x0000000113117824 */ /* 0x140fe200018e060a */
[----:B------:R-:W-:Y:S01]  /*c170*/  IADD3 R14, P1, R152, R8, RZ ;  /* 0x00000008980e7210 */ /* 0x000fe20007f3e0ff */
[----:B------:R-:W-:Y:S01]  /*c180*/  IMAD.X R22, R19, 0x1, R11, P4 ;  /* 0x0000000113167824 */ /* 0x000fe200020e060b */
[C---:B------:R-:W-:Y:S01]  /*c190*/  IADD3 R18, P3, R12.reuse, R18, RZ ;  /* 0x000000120c127210 */ /* 0x040fe20007f7e0ff */
[----:B------:R-:W-:Y:S01]  /*c1a0*/  IMAD.X R21, R13, 0x1, R15, P2 ;  /* 0x000000010d157824 */ /* 0x000fe200010e060f */
[C---:B------:R-:W-:Y:S01]  /*c1b0*/  IADD3 R16, P4, R12.reuse, R16, RZ ;  /* 0x000000100c107210 */ /* 0x040fe20007f9e0ff */
[----:B------:R-:W-:Y:S01]  /*c1c0*/  IMAD.X R15, R23, 0x1, R10, P1 ;  /* 0x00000001170f7824 */ /* 0x000fe200008e060a */
[----:B------:R-:W-:Y:S01]  /*c1d0*/  IADD3 R14, P2, R12, R14, RZ ;  /* 0x0000000e0c0e7210 */ /* 0x000fe20007f5e0ff */
[C---:B------:R-:W-:Y:S01]  /*c1e0*/  IMAD.X R19, R13.reuse, 0x1, R17, P3 ;  /* 0x000000010d137824 */ /* 0x040fe200018e0611 */
[----:B------:R0:W4:Y:S01]  /*c1f0*/  LDG.E.U8 R216, desc[UR4][R20.64] ;  /* 0x0000000414d87981 */ /* 0x000122000c1e1100 */
[----:B------:R-:W-:-:S02]  /*c200*/  IMAD.X R17, R13, 0x1, R22, P4 ;  /* 0x000000010d117824 */ /* 0x000fc400020e0616 */
[----:B------:R-:W-:Y:S01]  /*c210*/  IMAD.X R15, R13, 0x1, R15, P2 ;  /* 0x000000010d0f7824 */ /* 0x000fe200010e060f */
[----:B0-----:R-:W-:Y:S01]  /*c220*/  IADD3 R20, P2, R152, R9, RZ ;  /* 0x0000000998147210 */ /* 0x001fe20007f5e0ff */
[----:B---3--:R0:W-:Y:S04]  /*c230*/  STL [R1+0x5c], R7 ;  /* 0x00005c0701007387 */ /* 0x0081e80000100800 */
[----:B--2---:R1:W-:Y:S04]  /*c240*/  STL [R1+0x58], R5 ;  /* 0x0000580501007387 */ /* 0x0043e80000100800 */
[----:B0-----:R-:W2:Y:S04]  /*c250*/  LDG.E.U8 R7, desc[UR4][R18.64] ;  /* 0x0000000412077981 */ /* 0x001ea8000c1e1100 */
[----:B----4-:R0:W-:Y:S04]  /*c260*/  STL [R1+0xc4], R4 ;  /* 0x0000c40401007387 */ /* 0x0101e80000100800 */
[----:B-1----:R-:W3:Y:S04]  /*c270*/  LDG.E.U8 R5, desc[UR4][R16.64] ;  /* 0x0000000410057981 */ /* 0x002ee8000c1e1100 */
[----:B0-----:R0:W4:Y:S02]  /*c280*/  LDG.E.U8 R4, desc[UR4][R14.64] ;  /* 0x000000040e047981 */ /* 0x001124000c1e1100 */
[----:B0-----:R-:W-:Y:S01]  /*c290*/  IMAD.X R15, R23, 0x1, R11, P2 ;  /* 0x00000001170f7824 */ /* 0x001fe200010e060b */
[----:B------:R-:W-:Y:S01]  /*c2a0*/  IADD3 R20, P2, R12, R20, RZ ;  /* 0x000000140c147210 */ /* 0x000fe20007f5e0ff */
[----:B------:R0:W-:Y:S04]  /*c2b0*/  STL [R1+0xc0], R6 ;  /* 0x0000c00601007387 */ /* 0x0001e80000100800 */
[----:B------:R-:W-:-:S05]  /*c2c0*/  IMAD.X R21, R13, 0x1, R15, P2 ;  /* 0x000000010d157824 */ /* 0x000fca00010e060f */
[----:B0-----:R0:W4:Y:S01]  /*c2d0*/  LDG.E.U8 R6, desc[UR4][R20.64] ;  /* 0x0000000414067981 */ /* 0x001122000c1e1100 */
[----:B------:R-:W-:-:S05]  /*c2e0*/  IMAD R16, R219, 0xe, RZ ;  /* 0x0000000edb107824 */ /* 0x000fca00078e02ff */
[C---:B------:R-:W-:Y:S02]  /*c2f0*/  IADD3 R18, P3, R16.reuse, R8, RZ ;  /* 0x0000000810127210 */ /* 0x040fe40007f7e0ff */
[----:B------:R-:W-:Y:S02]  /*c300*/  SHF.R.S32.HI R19, RZ, 0x1f, R16 ;  /* 0x0000001fff137819 */ /* 0x000fe40000011410 */
[----:B------:R-:W-:Y:S01]  /*c310*/  IADD3 R16, P4, R16, R9, RZ ;  /* 0x0000000910107210 */ /* 0x000fe20007f9e0ff */
[----:B------:R-:W-:Y:S02]  /*c320*/  IMAD R22, R219, 0xf, RZ ;  /* 0x0000000fdb167824 */ /* 0x000fe400078e02ff */
[C---:B------:R-:W-:Y:S01]  /*c330*/  IMAD.X R17, R19.reuse, 0x1, R10, P3 ;  /* 0x0000000113117824 */ /* 0x040fe200018e060a */
[C---:B------:R-:W-:Y:S01]  /*c340*/  IADD3 R18, P3, R12.reuse, R18, RZ ;  /* 0x000000120c127210 */ /* 0x040fe20007f7e0ff */
[----:B------:R-:W-:Y:S01]  /*c350*/  IMAD.X R23, R19, 0x1, R11, P4 ;  /* 0x0000000113177824 */ /* 0x000fe200020e060b */
[----:B------:R-:W-:-:S02]  /*c360*/  IADD3 R16, P4, R12, R16, RZ ;  /* 0x000000100c107210 */ /* 0x000fc40007f9e0ff */
[----:B------:R-:W-:Y:S02]  /*c370*/  IADD3 R14, P1, R22, R8, RZ ;  /* 0x00000008160e7210 */ /* 0x000fe40007f3e0ff */
[----:B------:R-:W-:Y:S01]  /*c380*/  SHF.R.S32.HI R152, RZ, 0x1f, R22 ;  /* 0x0000001fff987819 */ /* 0x000fe20000011416 */
[C---:B------:R-:W-:Y:S01]  /*c390*/  IMAD.X R19, R13.reuse, 0x1, R17, P3 ;  /* 0x000000010d137824 */ /* 0x040fe200018e0611 */
[----:B------:R-:W-:Y:S01]  /*c3a0*/  IADD3 R14, P2, R12, R14, RZ ;  /* 0x0000000e0c0e7210 */ /* 0x000fe20007f5e0ff */
[----:B------:R-:W-:Y:S01]  /*c3b0*/  IMAD.X R17, R13, 0x1, R23, P4 ;  /* 0x000000010d117824 */ /* 0x000fe200020e0617 */
[----:B------:R1:W-:Y:S01]  /*c3c0*/  STL [R1+0x140], R3 ;  /* 0x0001400301007387 */ /* 0x0003e20000100800 */
[----:B------:R-:W-:-:S03]  /*c3d0*/  IMAD.X R15, R152, 0x1, R10, P1 ;  /* 0x00000001980f7824 */ /* 0x000fc600008e060a */
[----:B------:R1:W-:Y:S01]  /*c3e0*/  STL [R1+0x13c], R2 ;  /* 0x00013c0201007387 */ /* 0x0003e20000100800 */
[----:B------:R-:W-:Y:S01]  /*c3f0*/  IMAD.X R15, R13, 0x1, R15, P2 ;  /* 0x000000010d0f7824 */ /* 0x000fe200010e060f */
[----:B0-----:R-:W-:Y:S02]  /*c400*/  IADD3 R20, P2, R22, R9, RZ ;  /* 0x0000000916147210 */ /* 0x001fe40007f5e0ff */
[----:B-1----:R-:W4:Y:S04]  /*c410*/  LDG.E.U8 R3, desc[UR4][R18.64] ;  /* 0x0000000412037981 */ /* 0x002f28000c1e1100 */
[----:B------:R0:W4:Y:S01]  /*c420*/  LDG.E.U8 R2, desc[UR4][R16.64] ;  /* 0x0000000410027981 */ /* 0x000122000c1e1100 */
[----:B------:R-:W-:-:S03]  /*c430*/  IMAD R23, R219, 0x11, RZ ;  /* 0x00000011db177824 */ /* 0x000fc600078e02ff */
[----:B------:R1:W-:Y:S01]  /*c440*/  STL [R1+0x1c0], R0 ;  /* 0x0001c00001007387 */ /* 0x0003e20000100800 */
[----:B0-----:R-:W-:-:S03]  /*c450*/  IMAD.SHL.U32 R16, R219, 0x10, RZ ;  /* 0x00000010db107824 */ /* 0x001fc600078e00ff */
[----:B-1----:R0:W4:Y:S02]  /*c460*/  LDG.E.U8 R0, desc[UR4][R14.64] ;  /* 0x000000040e007981 */ /* 0x002124000c1e1100 */
[C---:B------:R-:W-:Y:S02]  /*c470*/  IADD3 R18, P3, R16.reuse, R8, RZ ;  /* 0x0000000810127210 */ /* 0x040fe40007f7e0ff */
[----:B------:R-:W-:Y:S02]  /*c480*/  SHF.R.S32.HI R19, RZ, 0x1f, R16 ;  /* 0x0000001fff137819 */ /* 0x000fe40000011410 */
[----:B------:R-:W-:Y:S02]  /*c490*/  IADD3 R16, P4, R16, R9, RZ ;  /* 0x0000000910107210 */ /* 0x000fe40007f9e0ff */
[----:B------:R-:W-:Y:S01]  /*c4a0*/  SHF.R.S32.HI R22, RZ, 0x1f, R23 ;  /* 0x0000001fff167819 */ /* 0x000fe20000011417 */
[--C-:B0-----:R-:W-:Y:S01]  /*c4b0*/  IMAD.X R15, R152, 0x1, R11.reuse, P2 ;  /* 0x00000001980f7824 */ /* 0x101fe200010e060b */
[C---:B------:R-:W-:Y:S01]  /*c4c0*/  IADD3 R20, P2, R12.reuse, R20, RZ ;  /* 0x000000140c147210 */ /* 0x040fe20007f5e0ff */
[--C-:B------:R-:W-:Y:S01]  /*c4d0*/  IMAD.X R17, R19, 0x1, R10.reuse, P3 ;  /* 0x0000000113117824 */ /* 0x100fe200018e060a */
[----:B------:R-:W-:Y:S01]  /*c4e0*/  IADD3 R14, P1, R23, R8, RZ ;  /* 0x00000008170e7210 */ /* 0x000fe20007f3e0ff */
[----:B------:R-:W-:Y:S01]  /*c4f0*/  IMAD.X R152, R19, 0x1, R11, P4 ;  /* 0x0000000113987824 */ /* 0x000fe200020e060b */
[C---:B------:R-:W-:Y:S01]  /*c500*/  IADD3 R18, P3, R12.reuse, R18, RZ ;  /* 0x000000120c127210 */ /* 0x040fe20007f7e0ff */
[C---:B------:R-:W-:Y:S01]  /*c510*/  IMAD.X R21, R13.reuse, 0x1, R15, P2 ;  /* 0x000000010d157824 */ /* 0x040fe200010e060f */
[----:B------:R-:W-:Y:S01]  /*c520*/  IADD3 R16, P4, R12, R16, RZ ;  /* 0x000000100c107210 */ /* 0x000fe20007f9e0ff */
[----:B------:R-:W-:Y:S01]  /*c530*/  IMAD.X R15, R22, 0x1, R10, P1 ;  /* 0x00000001160f7824 */ /* 0x000fe200008e060a */
[----:B------:R-:W-:Y:S01]  /*c540*/  IADD3 R14, P2, R12, R14, RZ ;  /* 0x0000000e0c0e7210 */ /* 0x000fe20007f5e0ff */
[C---:B------:R-:W-:Y:S01]  /*c550*/  IMAD.X R19, R13.reuse, 0x1, R17, P3 ;  /* 0x000000010d137824 */ /* 0x040fe200018e0611 */
[----:B------:R0:W-:Y:S01]  /*c560*/  STL [R1+0x1bc], R216 ;  /* 0x0001bcd801007387 */ /* 0x0001e20000100800 */
[----:B------:R-:W-:-:S02]  /*c570*/  IMAD.X R17, R13, 0x1, R152, P4 ;  /* 0x000000010d117824 */ /* 0x000fc400020e0698 */
[----:B------:R-:W-:Y:S01]  /*c580*/  IMAD.X R15, R13, 0x1, R15, P2 ;  /* 0x000000010d0f7824 */ /* 0x000fe200010e060f */
[----:B0-----:R0:W4:Y:S02]  /*c590*/  LDG.E.U8 R216, desc[UR4][R20.64] ;  /* 0x0000000414d87981 */ /* 0x001124000c1e1100 */
[----:B0-----:R-:W-:Y:S02]  /*c5a0*/  IADD3 R20, P2, R23, R9, RZ ;  /* 0x0000000917147210 */ /* 0x001fe40007f5e0ff */
[----:B--2---:R0:W-:Y:S04]  /*c5b0*/  STL [R1+0x234], R7 ;  /* 0x0002340701007387 */ /* 0x0041e80000100800 */
[----:B---3--:R1:W-:Y:S04]  /*c5c0*/  STL [R1+0x230], R5 ;  /* 0x0002300501007387 */ /* 0x0083e80000100800 */
        /* <DEDUP_REMOVED lines=32> */
[----:B0-----:R-:W-:-:S03]  /*c7d0*/  IMAD R16, R219, 0x14, RZ ;  /* 0x00000014db107824 */ /* 0x001fc600078e02ff */
[----:B-1----:R0:W4:Y:S02]  /*c7e0*/  LDG.E.U8 R0, desc[UR4][R14.64] ;  /* 0x000000040e007981 */ /* 0x002124000c1e1100 */
[C---:B------:R-:W-:Y:S02]  /*c7f0*/  IADD3 R18, P3, R16.reuse, R8, RZ ;  /* 0x0000000810127210 */ /* 0x040fe40007f7e0ff */
[----:B------:R-:W-:Y:S02]  /*c800*/  SHF.R.S32.HI R19, RZ, 0x1f, R16 ;  /* 0x0000001fff137819 */ /* 0x000fe40000011410 */
[----:B------:R-:W-:Y:S02]  /*c810*/  IADD3 R16, P4, R16, R9, RZ ;  /* 0x0000000910107210 */ /* 0x000fe40007f9e0ff */
[----:B------:R-:W-:Y:S01]  /*c820*/  SHF.R.S32.HI R152, RZ, 0x1f, R22 ;  /* 0x0000001fff987819 */ /* 0x000fe20000011416 */
[--C-:B0-----:R-:W-:Y:S01]  /*c830*/  IMAD.X R15, R23, 0x1, R11.reuse, P2 ;  /* 0x00000001170f7824 */ /* 0x101fe200010e060b */
[----:B------:R-:W-:Y:S01]  /*c840*/  IADD3 R20, P2, R12, R20, RZ ;  /* 0x000000140c147210 */ /* 0x000fe20007f5e0ff */
[C-C-:B------:R-:W-:Y:S01]  /*c850*/  IMAD.X R17, R19.reuse, 0x1, R10.reuse, P3 ;  /* 0x0000000113117824 */ /* 0x140fe200018e060a */
        /* <DEDUP_REMOVED lines=10> */
[C---:B------:R-:W-:Y:S01]  /*c900*/  IMAD.X R15, R13.reuse, 0x1, R15, P2 ;  /* 0x000000010d0f7824 */ /* 0x040fe200010e060f */
        /* <DEDUP_REMOVED lines=255> */
[----:B0-----:R-:W-:Y:S01]  /*d900*/  IADD3 R20, P2, R22, R9, RZ ;  /* 0x0000000916147210 */ /* 0x001fe20007f5e0ff */
[C---:B------:R-:W-:Y:S01]  /*d910*/  IMAD R23, R219.reuse, 0x29, RZ ;  /* 0x00000029db177824 */ /* 0x040fe200078e02ff */
[----:B-1----:R-:W4:Y:S04]  /*d920*/  LDG.E.U8 R3, desc[UR4][R18.64] ;  /* 0x0000000412037981 */ /* 0x002f28000c1e1100 */
[----:B------:R0:W4:Y:S04]  /*d930*/  LDG.E.U8 R2, desc[UR4][R16.64] ;  /* 0x0000000410027981 */ /* 0x000128000c1e1100 */
        /* <DEDUP_REMOVED lines=34> */
[C---:B------:R-:W-:Y:S02]  /*db60*/  IMAD R16, R219.reuse, 0x2a, RZ ;  /* 0x0000002adb107824 */ /* 0x040fe400078e02ff */
[----:B------:R-:W-:-:S03]  /*db70*/  IMAD R152, R219, 0x2b, RZ ;  /* 0x0000002bdb987824 */ /* 0x000fc600078e02ff */
[CC--:B------:R-:W-:Y:S02]  /*db80*/  IADD3 R18, P3, R16.reuse, R8.reuse, RZ ;  /* 0x0000000810127210 */ /* 0x0c0fe40007f7e0ff */
[----:B------:R-:W-:Y:S02]  /*db90*/  SHF.R.S32.HI R19, RZ, 0x1f, R16 ;  /* 0x0000001fff137819 */ /* 0x000fe40000011410 */
[----:B------:R-:W-:Y:S02]  /*dba0*/  IADD3 R16, P4, R16, R9, RZ ;  /* 0x0000000910107210 */ /* 0x000fe40007f9e0ff */
[----:B------:R-:W-:Y:S01]  /*dbb0*/  IADD3 R14, P1, R152, R8, RZ ;  /* 0x00000008980e7210 */ /* 0x000fe20007f3e0ff */
[C---:B------:R-:W-:Y:S01]  /*dbc0*/  IMAD.X R17, R19.reuse, 0x1, R10, P3 ;  /* 0x0000000113117824 */ /* 0x040fe200018e060a */
[----:B------:R-:W-:Y:S01]  /*dbd0*/  SHF.R.S32.HI R23, RZ, 0x1f, R152 ;  /* 0x0000001fff177819 */ /* 0x000fe20000011498 */
[----:B------:R-:W-:Y:S01]  /*dbe0*/  IMAD.X R22, R19, 0x1, R11, P4 ;  /* 0x0000000113167824 */ /* 0x000fe200020e060b */
[----:B------:R-:W-:-:S02]  /*dbf0*/  IADD3 R18, P3, R12, R18, RZ ;  /* 0x000000120c127210 */ /* 0x000fc40007f7e0ff */
[C---:B------:R-:W-:Y:S01]  /*dc00*/  IADD3 R16, P4, R12.reuse, R16, RZ ;  /* 0x000000100c107210 */ /* 0x040fe20007f9e0ff */
[----:B------:R-:W-:Y:S01]  /*dc10*/  IMAD.X R15, R23, 0x1, R10, P1 ;  /* 0x00000001170f7824 */ /* 0x000fe200008e060a */
[----:B------:R-:W-:Y:S01]  /*dc20*/  IADD3 R14, P2, R12, R14, RZ ;  /* 0x0000000e0c0e7210 */ /* 0x000fe20007f5e0ff */
[C---:B------:R-:W-:Y:S02]  /*dc30*/  IMAD.X R19, R13.reuse, 0x1, R17, P3 ;  /* 0x000000010d137824 */ /* 0x040fe400018e0611 */
[C---:B------:R-:W-:Y:S01]  /*dc40*/  IMAD.X R17, R13.reuse, 0x1, R22, P4 ;  /* 0x000000010d117824 */ /* 0x040fe200020e0616 */
[----:B------:R1:W-:Y:S01]  /*dc50*/  STL [R1+0x1c4], R3 ;  /* 0x0001c40301007387 */ /* 0x0003e20000100800 */
[----:B------:R-:W-:Y:S01]  /*dc60*/  IMAD.X R15, R13, 0x1, R15, P2 ;  /* 0x000000010d0f7824 */ /* 0x000fe200010e060f */
[----:B0-----:R-:W-:Y:S02]  /*dc70*/  IADD3 R20, P2, R152, R9, RZ ;  /* 0x0000000998147210 */ /* 0x001fe40007f5e0ff */
[----:B------:R0:W-:Y:S01]  /*dc80*/  STL [R1+0x1a0], R2 ;  /* 0x0001a00201007387 */ /* 0x0001e20000100800 */
[----:B------:R-:W-:-:S03]  /*dc90*/  IMAD R22, R219, 0x2d, RZ ;  /* 0x0000002ddb167824 */ /* 0x000fc600078e02ff */
[----:B-1----:R-:W4:Y:S04]  /*dca0*/  LDG.E.U8 R3, desc[UR4][R18.64] ;  /* 0x0000000412037981 */ /* 0x002f28000c1e1100 */
[----:B0-----:R0:W4:Y:S04]  /*dcb0*/  LDG.E.U8 R2, desc[UR4][R16.64] ;  /* 0x0000000410027981 */ /* 0x001128000c1e1100 */
[----:B------:R1:W-:Y:S01]  /*dcc0*/  STL [R1+0x19c], R0 ;  /* 0x00019c0001007387 */ /* 0x0003e20000100800 */
[----:B------:R-:W-:Y:S01]  /*dcd0*/  SHF.R.S32.HI R152, RZ, 0x1f, R22 ;  /* 0x0000001fff987819 */ /* 0x000fe20000011416 */
[----:B0-----:R-:W-:-:S02]  /*dce0*/  IMAD R16, R219, 0x2c, RZ ;  /* 0x0000002cdb107824 */ /* 0x001fc400078e02ff */
[----:B-1----:R0:W4:Y:S03]  /*dcf0*/  LDG.E.U8 R0, desc[UR4][R14.64] ;  /* 0x000000040e007981 */ /* 0x002126000c1e1100 */
[C---:B------:R-:W-:Y:S02]  /*dd00*/  IADD3 R18, P3, R16.reuse, R8, RZ ;  /* 0x0000000810127210 */ /* 0x040fe40007f7e0ff */
[----:B------:R-:W-:Y:S02]  /*dd10*/  SHF.R.S32.HI R19, RZ, 0x1f, R16 ;  /* 0x0000001fff137819 */ /* 0x000fe40000011410 */
[----:B------:R-:W-:Y:S01]  /*dd20*/  IADD3 R16, P4, R16, R9, RZ ;  /* 0x0000000910107210 */ /* 0x000fe20007f9e0ff */
[----:B0-----:R-:W-:Y:S01]  /*dd30*/  IMAD.X R15, R23, 0x1, R11, P2 ;  /* 0x00000001170f7824 */ /* 0x001fe200010e060b */
[----:B------:R-:W-:Y:S02]  /*dd40*/  IADD3 R20, P2, R12, R20, RZ ;  /* 0x000000140c147210 */ /* 0x000fe40007f5e0ff */
[----:B------:R-:W-:Y:S01]  /*dd50*/  IADD3 R14, P1, R22, R8, RZ ;  /* 0x00000008160e7210 */ /* 0x000fe20007f3e0ff */
[----:B------:R-:W-:-:S02]  /*dd60*/  IMAD.X R17, R19, 0x1, R10, P3 ;  /* 0x0000000113117824 */ /* 0x000fc400018e060a */
[----:B------:R-:W-:Y:S01]  /*dd70*/  IMAD.X R21, R13, 0x1, R15, P2 ;  /* 0x000000010d157824 */ /* 0x000fe200010e060f */
[----:B------:R-:W-:Y:S01]  /*dd80*/  IADD3 R14, P2, R12, R14, RZ ;  /* 0x0000000e0c0e7210 */ /* 0x000fe20007f5e0ff */
[----:B------:R-:W-:Y:S01]  /*dd90*/  IMAD.X R15, R152, 0x1, R10, P1 ;  /* 0x00000001980f7824 */ /* 0x000fe200008e060a */
[C---:B------:R-:W-:Y:S01]  /*dda0*/  IADD3 R18, P3, R12.reuse, R18, RZ ;  /* 0x000000120c127210 */ /* 0x040fe20007f7e0ff */
[----:B------:R-:W-:Y:S01]  /*ddb0*/  IMAD.X R23, R19, 0x1, R11, P4 ;  /* 0x0000000113177824 */ /* 0x000fe200020e060b */
[----:B------:R-:W-:Y:S01]  /*ddc0*/  IADD3 R16, P4, R12, R16, RZ ;  /* 0x000000100c107210 */ /* 0x000fe20007f9e0ff */
[----:B------:R0:W-:Y:S01]  /*ddd0*/  STL [R1+0x198], R216 ;  /* 0x000198d801007387 */ /* 0x0001e20000100800 */
[C---:B------:R-:W-:Y:S02]  /*dde0*/  IMAD.X R15, R13.reuse, 0x1, R15, P2 ;  /* 0x000000010d0f7824 */ /* 0x040fe400010e060f */
[C---:B------:R-:W-:Y:S02]  /*ddf0*/  IMAD.X R19, R13.reuse, 0x1, R17, P3 ;  /* 0x000000010d137824 */ /* 0x040fe400018e0611 */
[----:B------:R-:W-:Y:S01]  /*de00*/  IMAD.X R17, R13, 0x1, R23, P4 ;  /* 0x000000010d117824 */ /* 0x000fe200020e0617 */
[----:B0-----:R0:W4:Y:S01]  /*de10*/  LDG.E.U8 R216, desc[UR4][R20.64] ;  /* 0x0000000414d87981 */ /* 0x001122000c1e1100 */
[----:B------:R-:W-:Y:S01]  /*de20*/  IMAD R23, R219, 0x2f, RZ ;  /* 0x0000002fdb177824 */ /* 0x000fe200078e02ff */
[----:B0-----:R-:W-:-:S04]  /*de30*/  IADD3 R20, P2, R22, R9, RZ ;  /* 0x0000000916147210 */ /* 0x001fc80007f5e0ff */
[----:B------:R-:W-:Y:S01]  /*de40*/  SHF.R.S32.HI R22, RZ, 0x1f, R23 ;  /* 0x0000001fff167819 */ /* 0x000fe20000011417 */
[----:B--2---:R0:W-:Y:S04]  /*de50*/  STL [R1+0x34], R7 ;  /* 0x0000340701007387 */ /* 0x0041e80000100800 */
[----:B---3--:R1:W-:Y:S04]  /*de60*/  STL [R1+0x30], R5 ;  /* 0x0000300501007387 */ /* 0x0083e80000100800 */
[----:B0-----:R-:W2:Y:S04]  /*de70*/  LDG.E.U8 R7, desc[UR4][R18.64] ;  /* 0x0000000412077981 */ /* 0x001ea8000c1e1100 */
[----:B----4-:R0:W-:Y:S04]  /*de80*/  STL [R1+0x9c], R4 ;  /* 0x00009c0401007387 */ /* 0x0101e80000100800 */
[----:B-1----:R-:W3:Y:S04]  /*de90*/  LDG.E.U8 R5, desc[UR4][R16.64] ;  /* 0x0000000410057981 */ /* 0x002ee8000c1e1100 */
[----:B0-----:R0:W4:Y:S02]  /*dea0*/  LDG.E.U8 R4, desc[UR4][R14.64] ;  /* 0x000000040e047981 */ /* 0x001124000c1e1100 */
[----:B0-----:R-:W-:Y:S01]  /*deb0*/  IMAD.X R15, R152, 0x1, R11, P2 ;  /* 0x00000001980f7824 */ /* 0x001fe200010e060b */
[----:B------:R-:W-:-:S02]  /*dec0*/  IADD3 R20, P2, R12, R20, RZ ;  /* 0x000000140c147210 */ /* 0x000fc40007f5e0ff */
[----:B------:R-:W-:-:S03]  /*ded0*/  IADD3 R14, P1, R23, R8, RZ ;  /* 0x00000008170e7210 */ /* 0x000fc60007f3e0ff */
[----:B------:R-:W-:Y:S01]  /*dee0*/  IMAD.X R21, R13, 0x1, R15, P2 ;  /* 0x000000010d157824 */ /* 0x000fe200010e060f */
[----:B------:R-:W-:Y:S01]  /*def0*/  IADD3 R14, P2, R12, R14, RZ ;  /* 0x0000000e0c0e7210 */ /* 0x000fe20007f5e0ff */
[----:B------:R-:W-:-:S04]  /*df00*/  IMAD.X R15, R22, 0x1, R10, P1 ;  /* 0x00000001160f7824 */ /* 0x000fc800008e060a */
[----:B------:R-:W-:Y:S01]  /*df10*/  IMAD.X R15, R13, 0x1, R15, P2 ;  /* 0x000000010d0f7824 */ /* 0x000fe200010e060f */
[----:B------:R0:W-:Y:S04]  /*df20*/  STL [R1+0x98], R6 ;  /* 0x0000980601007387 */ /* 0x0001e80000100800 */
[----:B0-----:R-:W2:Y:S04]  /*df30*/  LDG.E.U8 R6, desc[UR4][R14.64] ;  /* 0x000000040e067981 */ /* 0x001ea8000c1e1100 */
[----:B------:R-:W-:Y:S04]  /*df40*/  STL [R1+0x120], R3 ;  /* 0x0001200301007387 */ /* 0x000fe80000100800 */
[----:B------:R0:W-:Y:S04]  /*df50*/  STL [R1+0x11c], R2 ;  /* 0x00011c0201007387 */ /* 0x0001e80000100800 */
[----:B0-----:R0:W4:Y:S02]  /*df60*/  LDG.E.U8 R2, desc[UR4][R20.64] ;  /* 0x0000000414027981 */ /* 0x001124000c1e1100 */
[----:B0-----:R-:W-:-:S05]  /*df70*/  IADD3 R20, P2, R23, R9, RZ ;  /* 0x0000000917147210 */ /* 0x001fca0007f5e0ff */
[----:B------:R-:W-:Y:S01]  /*df80*/  IMAD.X R15, R22, 0x1, R11, P2 ;  /* 0x00000001160f7824 */ /* 0x000fe200010e060b */
[----:B------:R-:W-:Y:S01]  /*df90*/  IADD3 R20, P2, R12, R20, RZ ;  /* 0x000000140c147210 */ /* 0x000fe20007f5e0ff */
[----:B------:R-:W-:Y:S04]  /*dfa0*/  STL [R1+0x194], R0 ;  /* 0x0001940001007387 */ /* 0x000fe80000100800 */
[----:B------:R-:W-:Y:S01]  /*dfb0*/  IMAD.X R21, R13, 0x1, R15, P2 ;  /* 0x000000010d157824 */ /* 0x000fe200010e060f */
[----:B--2---:R-:W-:Y:S04]  /*dfc0*/  STL [R1+0xe28], R6 ;  /* 0x000e280601007387 */ /* 0x004fe80000100800 */
[----:B------:R-:W-:Y:S04]  /*dfd0*/  STL [R1+0x190], R216 ;  /* 0x000190d801007387 */ /* 0x000fe80000100800 */
[----:B------:R-:W-:Y:S04]  /*dfe0*/  STL [R1+0x18c], R7 ;  /* 0x00018c0701007387 */ /* 0x000fe80000100800 */
[----:B---3--:R0:W-:Y:S04]  /*dff0*/  STL [R1+0x188], R5 ;  /* 0x0001880501007387 */ /* 0x0081e80000100800 */
[----:B0-----:R-:W2:Y:S01]  /*e000*/  LDG.E.U8 R5, desc[UR4][R20.64] ;  /* 0x0000000414057981 */ /* 0x001ea2000c1e1100 */
[----:B------:R-:W-:-:S05]  /*e010*/  IMAD R16, R219, 0x2e, RZ ;  /* 0x0000002edb107824 */ /* 0x000fca00078e02ff */
[C---:B------:R-:W-:Y:S02]  /*e020*/  IADD3 R18, P3, R16.reuse, R8, RZ ;  /* 0x0000000810127210 */ /* 0x040fe40007f7e0ff */
[----:B------:R-:W-:Y:S02]  /*e030*/  SHF.R.S32.HI R19, RZ, 0x1f, R16 ;  /* 0x0000001fff137819 */ /* 0x000fe40000011410 */
[----:B------:R-:W-:-:S03]  /*e040*/  IADD3 R16, P4, R16, R9, RZ ;  /* 0x0000000910107210 */ /* 0x000fc60007f9e0ff */
[C---:B------:R-:W-:Y:S01]  /*e050*/  IMAD.X R17, R19.reuse, 0x1, R10, P3 ;  /* 0x0000000113117824 */ /* 0x040fe200018e060a */
[C---:B------:R-:W-:Y:S01]  /*e060*/  IADD3 R18, P3, R12.reuse, R18, RZ ;  /* 0x000000120c127210 */ /* 0x040fe20007f7e0ff */
[----:B------:R-:W-:Y:S01]  /*e070*/  IMAD.X R152, R19, 0x1, R11, P4 ;  /* 0x0000000113987824 */ /* 0x000fe200020e060b */
[----:B------:R-:W-:-:S03]  /*e080*/  IADD3 R16, P4, R12, R16, RZ ;  /* 0x000000100c107210 */ /* 0x000fc60007f9e0ff */
[C---:B------:R-:W-:Y:S02]  /*e090*/  IMAD.X R19, R13.reuse, 0x1, R17, P3 ;  /* 0x000000010d137824 */ /* 0x040fe400018e0611 */
[----:B------:R-:W-:-:S03]  /*e0a0*/  IMAD.X R17, R13, 0x1, R152, P4 ;  /* 0x000000010d117824 */ /* 0x000fc600020e0698 */
[----:B------:R-:W3:Y:S04]  /*e0b0*/  LDG.E.U8 R3, desc[UR4][R18.64] ;  /* 0x0000000412037981 */ /* 0x000ee8000c1e1100 */
[----:B------:R0:W3:Y:S01]  /*e0c0*/  LDG.E.U8 R0, desc[UR4][R16.64] ;  /* 0x0000000410007981 */ /* 0x0000e2000c1e1100 */
[C---:B------:R-:W-:Y:S02]  /*e0d0*/  IMAD R152, R219.reuse, 0x31, RZ ;  /* 0x00000031db987824 */ /* 0x040fe400078e02ff */
[----:B0-----:R-:W-:-:S05]  /*e0e0*/  IMAD R16, R219, 0x30, RZ ;  /* 0x00000030db107824 */ /* 0x001fca00078e02ff */
[C---:B------:R-:W-:Y:S02]  /*e0f0*/  IADD3 R18, P3, R16.reuse, R8, RZ ;  /* 0x0000000810127210 */ /* 0x040fe40007f7e0ff */
[----:B------:R-:W-:Y:S02]  /*e100*/  SHF.R.S32.HI R19, RZ, 0x1f, R16 ;  /* 0x0000001fff137819 */ /* 0x000fe40000011410 */
[----:B------:R-:W-:-:S03]  /*e110*/  IADD3 R16, P4, R16, R9, RZ ;  /* 0x0000000910107210 */ /* 0x000fc60007f9e0ff */
[C---:B------:R-:W-:Y:S01]  /*e120*/  IMAD.X R17, R19.reuse, 0x1, R10, P3 ;  /* 0x0000000113117824 */ /* 0x040fe200018e060a */
[----:B------:R-:W-:Y:S01]  /*e130*/  IADD3 R18, P3, R12, R18, RZ ;  /* 0x000000120c127210 */ /* 0x000fe20007f7e0ff */
[----:B------:R-:W-:Y:S01]  /*e140*/  IMAD.X R22, R19, 0x1, R11, P4 ;  /* 0x0000000113167824 */ /* 0x000fe200020e060b */
[----:B------:R-:W-:Y:S02]  /*e150*/  IADD3 R14, P1, R152, R8, RZ ;  /* 0x00000008980e7210 */ /* 0x000fe40007f3e0ff */
[----:B------:R-:W-:Y:S02]  /*e160*/  SHF.R.S32.HI R23, RZ, 0x1f, R152 ;  /* 0x0000001fff177819 */ /* 0x000fe40000011498 */
[C---:B------:R-:W-:Y:S01]  /*e170*/  IADD3 R16, P4, R12.reuse, R16, RZ ;  /* 0x000000100c107210 */ /* 0x040fe20007f9e0ff */
[----:B------:R-:W-:Y:S01]  /*e180*/  IMAD.X R19, R13, 0x1, R17, P3 ;  /* 0x000000010d137824 */ /* 0x000fe200018e0611 */
[----:B------:R-:W-:Y:S01]  /*e190*/  IADD3 R14, P2, R12, R14, RZ ;  /* 0x0000000e0c0e7210 */ /* 0x000fe20007f5e0ff */
[----:B------:R-:W-:-:S02]  /*e1a0*/  IMAD.X R15, R23, 0x1, R10, P1 ;  /* 0x00000001170f7824 */ /* 0x000fc400008e060a */
[C---:B------:R-:W-:Y:S01]  /*e1b0*/  IMAD.X R17, R13.reuse, 0x1, R22, P4 ;  /* 0x000000010d117824 */ /* 0x040fe200020e0616 */
[----:B----4-:R-:W-:Y:S01]  /*e1c0*/  STL [R1+0x184], R4 ;  /* 0x0001840401007387 */ /* 0x010fe20000100800 */
[----:B------:R-:W-:-:S03]  /*e1d0*/  IMAD.X R15, R13, 0x1, R15, P2 ;  /* 0x000000010d0f7824 */ /* 0x000fc600010e060f */
[----:B------:R-:W4:Y:S01]  /*e1e0*/  LDG.E.U8 R6, desc[UR4][R18.64] ;  /* 0x0000000412067981 */ /* 0x000f22000c1e1100 */
[----:B------:R-:W-:-:S03]  /*e1f0*/  IADD3 R20, P2, R152, R9, RZ ;  /* 0x0000000998147210 */ /* 0x000fc60007f5e0ff */
[----:B--2---:R0:W-:Y:S04]  /*e200*/  STL [R1+0xe24], R5 ;  /* 0x000e240501007387 */ /* 0x0041e80000100800 */
[----:B------:R1:W-:Y:S04]  /*e210*/  STL [R1+0x180], R2 ;  /* 0x0001800201007387 */ /* 0x0003e80000100800 */
[----:B0-----:R0:W2:Y:S04]  /*e220*/  LDG.E.U8 R5, desc[UR4][R16.64] ;  /* 0x0000000410057981 */ /* 0x0010a8000c1e1100 */
[----:B-1----:R1:W2:Y:S01]  /*e230*/  LDG.E.U8 R2, desc[UR4][R14.64] ;  /* 0x000000040e027981 */ /* 0x0022a2000c1e1100 */
[----:B0-----:R-:W-:-:S05]  /*e240*/  IMAD R16, R219, 0x32, RZ ;  /* 0x00000032db107824 */ /* 0x001fca00078e02ff */
[C---:B------:R-:W-:Y:S02]  /*e250*/  IADD3 R18, P3, R16.reuse, R8, RZ ;  /* 0x0000000810127210 */ /* 0x040fe40007f7e0ff */
[----:B------:R-:W-:Y:S01]  /*e260*/  SHF.R.S32.HI R19, RZ, 0x1f, R16 ;  /* 0x0000001fff137819 */ /* 0x000fe20000011410 */
[--C-:B-1----:R-:W-:Y:S01]  /*e270*/  IMAD.X R15, R23, 0x1, R11.reuse, P2 ;  /* 0x00000001170f7824 */ /* 0x102fe200010e060b */
[----:B------:R-:W-:Y:S02]  /*e280*/  IADD3 R16, P4, R16, R9, RZ ;  /* 0x0000000910107210 */ /* 0x000fe40007f9e0ff */
[C---:B------:R-:W-:Y:S01]  /*e290*/  IADD3 R20, P2, R12.reuse, R20, RZ ;  /* 0x000000140c147210 */ /* 0x040fe20007f5e0ff */
[C---:B------:R-:W-:Y:S01]  /*e2a0*/  IMAD.X R17, R19.reuse, 0x1, R10, P3 ;  /* 0x0000000113117824 */ /* 0x040fe200018e060a */
[----:B------:R-:W-:Y:S01]  /*e2b0*/  IADD3 R18, P3, R12, R18, RZ ;  /* 0x000000120c127210 */ /* 0x000fe20007f7e0ff */
[----:B------:R-:W-:Y:S02]  /*e2c0*/  IMAD.X R23, R19, 0x1, R11, P4 ;  /* 0x0000000113177824 */ /* 0x000fe400020e060b */
[----:B------:R-:W-:-:S02]  /*e2d0*/  IMAD.X R21, R13, 0x1, R15, P2 ;  /* 0x000000010d157824 */ /* 0x000fc400010e060f */
[----:B------:R-:W-:-:S03]  /*e2e0*/  IMAD.X R19, R13, 0x1, R17, P3 ;  /* 0x000000010d137824 */ /* 0x000fc600018e0611 */
[----:B------:R0:W2:Y:S04]  /*e2f0*/  LDG.E.U8 R7, desc[UR4][R20.64] ;  /* 0x0000000414077981 */ /* 0x0000a8000c1e1100 */
[----:B------:R-:W2:Y:S01]  /*e300*/  LDG.E.U8 R4, desc[UR4][R18.64] ;  /* 0x0000000412047981 */ /* 0x000ea2000c1e1100 */
[----:B------:R-:W-:Y:S01]  /*e310*/  IMAD R22, R219, 0x33, RZ ;  /* 0x00000033db167824 */ /* 0x000fe200078e02ff */
[----:B------:R-:W-:-:S04]  /*e320*/  IADD3 R16, P4, R12, R16, RZ ;  /* 0x000000100c107210 */ /* 0x000fc80007f9e0ff */
[----:B------:R-:W-:Y:S02]  /*e330*/  IADD3 R14, P1, R22, R8, RZ ;  /* 0x00000008160e7210 */ /* 0x000fe40007f3e0ff */
[----:B------:R-:W-:Y:S02]  /*e340*/  SHF.R.S32.HI R152, RZ, 0x1f, R22 ;  /* 0x0000001fff987819 */ /* 0x000fe40000011416 */
[----:B------:R-:W-:Y:S01]  /*e350*/  IADD3 R14, P2, R12, R14, RZ ;  /* 0x0000000e0c0e7210 */ /* 0x000fe20007f5e0ff */
[C---:B------:R-:W-:Y:S02]  /*e360*/  IMAD.X R17, R13.reuse, 0x1, R23, P4 ;  /* 0x000000010d117824 */ /* 0x040fe400020e0617 */
[----:B------:R-:W-:Y:S01]  /*e370*/  IMAD.X R15, R152, 0x1, R10, P1 ;  /* 0x00000001980f7824 */ /* 0x000fe200008e060a */
[----:B---3--:R1:W-:Y:S03]  /*e380*/  STL [R1+0x17c], R3 ;  /* 0x00017c0301007387 */ /* 0x0083e60000100800 */
[----:B------:R-:W-:Y:S01]  /*e390*/  IMAD.X R15, R13, 0x1, R15, P2 ;  /* 0x000000010d0f7824 */ /* 0x000fe200010e060f */
[----:B0-----:R-:W-:Y:S01]  /*e3a0*/  IADD3 R20, P2, R22, R9, RZ ;  /* 0x0000000916147210 */ /* 0x001fe20007f5e0ff */
[----:B------:R0:W-:Y:S01]  /*e3b0*/  STL [R1+0x178], R0 ;  /* 0x0001780001007387 */ /* 0x0001e20000100800 */
[----:B------:R-:W-:-:S03]  /*e3c0*/  IMAD R23, R219, 0x35, RZ ;  /* 0x00000035db177824 */ /* 0x000fc600078e02ff */
[----:B-1----:R1:W3:Y:S02]  /*e3d0*/  LDG.E.U8 R3, desc[UR4][R16.64] ;  /* 0x0000000410037981 */ /* 0x0022e4000c1e1100 */
[----:B------:R-:W-:Y:S02]  /*e3e0*/  SHF.R.S32.HI R22, RZ, 0x1f, R23 ;  /* 0x0000001fff167819 */ /* 0x000fe40000011417 */
[----:B0-----:R0:W3:Y:S01]  /*e3f0*/  LDG.E.U8 R0, desc[UR4][R14.64] ;  /* 0x000000040e007981 */ /* 0x0010e2000c1e1100 */
[----:B-1----:R-:W-:Y:S02]  /*e400*/  IMAD R16, R219, 0x34, RZ ;  /* 0x00000034db107824 */ /* 0x002fe400078e02ff */
[----:B0-----:R-:W-:Y:S01]  /*e410*/  IMAD.X R15, R152, 0x1, R11, P2 ;  /* 0x00000001980f7824 */ /* 0x001fe200010e060b */
[----:B------:R-:W-:Y:S02]  /*e420*/  IADD3 R20, P2, R12, R20, RZ ;  /* 0x000000140c147210 */ /* 0x000fe40007f5e0ff */
[----:B------:R-:W-:-:S02]  /*e430*/  IADD3 R18, P3, R16, R8, RZ ;  /* 0x0000000810127210 */ /* 0x000fc40007f7e0ff */
[----:B------:R-:W-:Y:S02]  /*e440*/  SHF.R.S32.HI R19, RZ, 0x1f, R16 ;  /* 0x0000001fff137819 */ /* 0x000fe40000011410 */
[----:B------:R-:W-:Y:S02]  /*e450*/  IADD3 R14, P1, R23, R8, RZ ;  /* 0x00000008170e7210 */ /* 0x000fe40007f3e0ff */
[----:B------:R-:W-:Y:S01]  /*e460*/  IADD3 R16, P4, R16, R9, RZ ;  /* 0x0000000910107210 */ /* 0x000fe20007f9e0ff */
[----:B------:R-:W-:Y:S01]  /*e470*/  IMAD.X R21, R13, 0x1, R15, P2 ;  /* 0x000000010d157824 */ /* 0x000fe200010e060f */
[C---:B------:R-:W-:Y:S01]  /*e480*/  IADD3 R14, P2, R12.reuse, R14, RZ ;  /* 0x0000000e0c0e7210 */ /* 0x040fe20007f5e0ff */
[C-C-:B------:R-:W-:Y:S01]  /*e490*/  IMAD.X R17, R19.reuse, 0x1, R10.reuse, P3 ;  /* 0x0000000113117824 */ /* 0x140fe200018e060a */
[----:B------:R-:W-:Y:S01]  /*e4a0*/  IADD3 R18, P3, R12, R18, RZ ;  /* 0x000000120c127210 */ /* 0x000fe20007f7e0ff */
[----:B------:R-:W-:Y:S01]  /*e4b0*/  IMAD.X R15, R22, 0x1, R10, P1 ;  /* 0x00000001160f7824 */ /* 0x000fe200008e060a */
[----:B------:R0:W3:Y:S01]  /*e4c0*/  LDG.E.U8 R216, desc[UR4][R20.64] ;  /* 0x0000000414d87981 */ /* 0x0000e2000c1e1100 */
[----:B------:R-:W-:Y:S01]  /*e4d0*/  IMAD.X R152, R19, 0x1, R11, P4 ;  /* 0x0000000113987824 */ /* 0x000fe200020e060b */
[----:B------:R-:W-:Y:S01]  /*e4e0*/  IADD3 R16, P4, R12, R16, RZ ;  /* 0x000000100c107210 */ /* 0x000fe20007f9e0ff */
[C---:B------:R-:W-:Y:S01]  /*e4f0*/  IMAD.X R15, R13.reuse, 0x1, R15, P2 ;  /* 0x000000010d0f7824 */ /* 0x040fe200010e060f */
[----:B----4-:R1:W-:Y:S01]  /*e500*/  STL [R1+0x2c], R6 ;  /* 0x00002c0601007387 */ /* 0x0103e20000100800 */
[----:B------:R-:W-:-:S02]  /*e510*/  IMAD.X R19, R13, 0x1, R17, P3 ;  /* 0x000000010d137824 */ /* 0x000fc400018e0611 */
[----:B------:R-:W-:Y:S01]  /*e520*/  IMAD.X R17, R13, 0x1, R152, P4 ;  /* 0x000000010d117824 */ /* 0x000fe200020e0698 */
[----:B0-----:R-:W-:Y:S01]  /*e530*/  IADD3 R20, P2, R23, R9, RZ ;  /* 0x0000000917147210 */ /* 0x001fe20007f5e0ff */
[----:B------:R-:W-:Y:S01]  /*e540*/  IMAD R152, R219, 0x37, RZ ;  /* 0x00000037db987824 */ /* 0x000fe200078e02ff */
[----:B-1----:R-:W4:Y:S04]  /*e550*/  LDG.E.U8 R6, desc[UR4][R18.64] ;  /* 0x0000000412067981 */ /* 0x002f28000c1e1100 */
[----:B------:R-:W-:Y:S01]  /*e560*/  SHF.R.S32.HI R23, RZ, 0x1f, R152 ;  /* 0x0000001fff177819 */ /* 0x000fe20000011498 */
[----:B--2---:R0:W-:Y:S04]  /*e570*/  STL [R1+0x28], R5 ;  /* 0x0000280501007387 */ /* 0x0041e80000100800 */
[----:B------:R1:W-:Y:S04]  /*e580*/  STL [R1+0x94], R2 ;  /* 0x0000940201007387 */ /* 0x0003e80000100800 */
[----:B0-----:R-:W2:Y:S04]  /*e590*/  LDG.E.U8 R5, desc[UR4][R16.64] ;  /* 0x0000000410057981 */ /* 0x001ea8000c1e1100 */
[----:B-1----:R0:W2:Y:S02]  /*e5a0*/  LDG.E.U8 R2, desc[UR4][R14.64] ;  /* 0x000000040e027981 */ /* 0x0020a4000c1e1100 */
[----:B0-----:R-:W-:Y:S01]  /*e5b0*/  IMAD.X R15, R22, 0x1, R11, P2 ;  /* 0x00000001160f7824 */ /* 0x001fe200010e060b */
[----:B------:R-:W-:-:S02]  /*e5c0*/  IADD3 R20, P2, R12, R20, RZ ;  /* 0x000000140c147210 */ /* 0x000fc40007f5e0ff */
[----:B------:R-:W-:-:S03]  /*e5d0*/  IADD3 R14, P1, R152, R8, RZ ;  /* 0x00000008980e7210 */ /* 0x000fc60007f3e0ff */
[----:B------:R-:W-:Y:S01]  /*e5e0*/  IMAD.X R21, R13, 0x1, R15, P2 ;  /* 0x000000010d157824 */ /* 0x000fe200010e060f */
[----:B------:R-:W-:Y:S01]  /*e5f0*/  IADD3 R14, P2, R12, R14, RZ ;  /* 0x0000000e0c0e7210 */ /* 0x000fe20007f5e0ff */
[----:B------:R-:W-:Y:S01]  /*e600*/  IMAD.X R15, R23, 0x1, R10, P1 ;  /* 0x00000001170f7824 */ /* 0x000fe200008e060a */
[----:B------:R-:W-:Y:S03]  /*e610*/  STL [R1+0x90], R7 ;  /* 0x0000900701007387 */ /* 0x000fe60000100800 */
[----:B------:R-:W-:Y:S01]  /*e620*/  IMAD.X R15, R13, 0x1, R15, P2 ;  /* 0x000000010d0f7824 */ /* 0x000fe200010e060f */
[----:B------:R0:W-:Y:S04]  /*e630*/  STL [R1+0x118], R4 ;  /* 0x0001180401007387 */ /* 0x0001e80000100800 */
[----:B0-----:R-:W4:Y:S04]  /*e640*/  LDG.E.U8 R4, desc[UR4][R14.64] ;  /* 0x000000040e047981 */ /* 0x001f28000c1e1100 */
[----:B---3--:R0:W-:Y:S04]  /*e650*/  STL [R1+0xf8], R3 ;  /* 0x0000f80301007387 */ /* 0x0081e80000100800 */
[----:B0-----:R0:W3:Y:S02]  /*e660*/  LDG.E.U8 R3, desc[UR4][R20.64] ;  /* 0x0000000414037981 */ /* 0x0010e4000c1e1100 */
[----:B0-----:R-:W-:-:S05]  /*e670*/  IADD3 R20, P2, R152, R9, RZ ;  /* 0x0000000998147210 */ /* 0x001fca0007f5e0ff */
[----:B------:R-:W-:Y:S01]  /*e680*/  IMAD.X R15, R23, 0x1, R11, P2 ;  /* 0x00000001170f7824 */ /* 0x000fe200010e060b */
[----:B------:R-:W-:Y:S01]  /*e690*/  IADD3 R20, P2, R12, R20, RZ ;  /* 0x000000140c147210 */ /* 0x000fe20007f5e0ff */
[----:B------:R-:W-:Y:S01]  /*e6a0*/  STL [R1+0x16c], R0 ;  /* 0x00016c0001007387 */ /* 0x000fe20000100800 */
[----:B------:R-:W-:-:S03]  /*e6b0*/  IMAD R16, R219, 0x36, RZ ;  /* 0x00000036db107824 */ /* 0x000fc600078e02ff */
[----:B------:R-:W-:Y:S02]  /*e6c0*/  IMAD.X R21, R13, 0x1, R15, P2 ;  /* 0x000000010d157824 */ /* 0x000fe400010e060f */
[C---:B------:R-:W-:Y:S02]  /*e6d0*/  IADD3 R18, P3, R16.reuse, R8, RZ ;  /* 0x0000000810127210 */ /* 0x040fe40007f7e0ff */
[----:B------:R-:W-:Y:S02]  /*e6e0*/  SHF.R.S32.HI R19, RZ, 0x1f, R16 ;  /* 0x0000001fff137819 */ /* 0x000fe40000011410 */
[----:B------:R-:W-:-:S03]  /*e6f0*/  IADD3 R16, P4, R16, R9, RZ ;  /* 0x0000000910107210 */ /* 0x000fc60007f9e0ff */
[C---:B------:R-:W-:Y:S01]  /*e700*/  IMAD.X R17, R19.reuse, 0x1, R10, P3 ;  /* 0x0000000113117824 */ /* 0x040fe200018e060a */
[----:B------:R-:W-:Y:S01]  /*e710*/  IADD3 R18, P3, R12, R18, RZ ;  /* 0x000000120c127210 */ /* 0x000fe20007f7e0ff */
[----:B------:R-:W-:-:S04]  /*e720*/  IMAD.X R22, R19, 0x1, R11, P4 ;  /* 0x0000000113167824 */ /* 0x000fc800020e060b */
[----:B------:R-:W-:-:S05]  /*e730*/  IMAD.X R19, R13, 0x1, R17, P3 ;  /* 0x000000010d137824 */ /* 0x000fca00018e0611 */
[----:B------:R-:W3:Y:S04]  /*e740*/  LDG.E.U8 R7, desc[UR4][R18.64] ;  /* 0x0000000412077981 */ /* 0x000ee8000c1e1100 */
[----:B----4-:R-:W-:Y:S04]  /*e750*/  STL [R1+0xe2c], R4 ;  /* 0x000e2c0401007387 */ /* 0x010fe80000100800 */
[----:B------:R-:W-:Y:S04]  /*e760*/  STL [R1+0x168], R216 ;  /* 0x000168d801007387 */ /* 0x000fe80000100800 */
[----:B------:R-:W-:Y:S04]  /*e770*/  STL [R1+0x164], R6 ;  /* 0x0001640601007387 */ /* 0x000fe80000100800 */
[----:B--2---:R-:W-:Y:S04]  /*e780*/  STL [R1+0x160], R5 ;  /* 0x0001600501007387 */ /* 0x004fe80000100800 */
[----:B------:R0:W-:Y:S04]  /*e790*/  STL [R1+0x15c], R2 ;  /* 0x00015c0201007387 */ /* 0x0001e80000100800 */
[----:B0-----:R-:W2:Y:S01]  /*e7a0*/  LDG.E.U8 R2, desc[UR4][R20.64] ;  /* 0x0000000414027981 */ /* 0x001ea2000c1e1100 */
[----:B------:R-:W-:-:S05]  /*e7b0*/  IADD3 R16, P4, R12, R16, RZ ;  /* 0x000000100c107210 */ /* 0x000fca0007f9e0ff */
[----:B------:R-:W-:-:S05]  /*e7c0*/  IMAD.X R17, R13, 0x1, R22, P4 ;  /* 0x000000010d117824 */ /* 0x000fca00020e0616 */
[----:B------:R0:W4:Y:S01]  /*e7d0*/  LDG.E.U8 R0, desc[UR4][R16.64] ;  /* 0x0000000410007981 */ /* 0x000122000c1e1100 */
[C---:B------:R-:W-:Y:S02]  /*e7e0*/  IMAD R22, R219.reuse, 0x39, RZ ;  /* 0x00000039db167824 */ /* 0x040fe400078e02ff */
[----:B0-----:R-:W-:-:S03]  /*e7f0*/  IMAD R16, R219, 0x38, RZ ;  /* 0x00000038db107824 */ /* 0x001fc600078e02ff */
[-C--:B------:R-:W-:Y:S02]  /*e800*/  IADD3 R14, P1, R22, R8.reuse, RZ ;  /* 0x00000008160e7210 */ /* 0x080fe40007f3e0ff */
[C---:B------:R-:W-:Y:S02]  /*e810*/  IADD3 R18, P3, R16.reuse, R8, RZ ;  /* 0x0000000810127210 */ /* 0x040fe40007f7e0ff */
[----:B------:R-:W-:Y:S02]  /*e820*/  SHF.R.S32.HI R19, RZ, 0x1f, R16 ;  /* 0x0000001fff137819 */ /* 0x000fe40000011410 */
[----:B------:R-:W-:Y:S02]  /*e830*/  IADD3 R16, P4, R16, R9, RZ ;  /* 0x0000000910107210 */ /* 0x000fe40007f9e0ff */
[----:B------:R-:W-:Y:S01]  /*e840*/  SHF.R.S32.HI R152, RZ, 0x1f, R22 ;  /* 0x0000001fff987819 */ /* 0x000fe20000011416 */
[C-C-:B------:R-:W-:Y:S01]  /*e850*/  IMAD.X R17, R19.reuse, 0x1, R10.reuse, P3 ;  /* 0x0000000113117824 */ /* 0x140fe200018e060a */
[C---:B------:R-:W-:Y:S01]  /*e860*/  IADD3 R18, P3, R12.reuse, R18, RZ ;  /* 0x000000120c127210 */ /* 0x040fe20007f7e0ff */
[----:B------:R-:W-:Y:S01]  /*e870*/  IMAD.X R23, R19, 0x1, R11, P4 ;  /* 0x0000000113177824 */ /* 0x000fe200020e060b */
[----:B------:R-:W-:Y:S01]  /*e880*/  IADD3 R16, P4, R12, R16, RZ ;  /* 0x000000100c107210 */ /* 0x000fe20007f9e0ff */
[----:B------:R-:W-:Y:S01]  /*e890*/  IMAD.X R15, R152, 0x1, R10, P1 ;  /* 0x00000001980f7824 */ /* 0x000fe200008e060a */
[----:B------:R-:W-:Y:S01]  /*e8a0*/  IADD3 R14, P2, R12, R14, RZ ;  /* 0x0000000e0c0e7210 */ /* 0x000fe20007f5e0ff */
[----:B------:R-:W-:-:S02]  /*e8b0*/  IMAD.X R19, R13, 0x1, R17, P3 ;  /* 0x000000010d137824 */ /* 0x000fc400018e0611 */
[C---:B------:R-:W-:Y:S02]  /*e8c0*/  IMAD.X R17, R13.reuse, 0x1, R23, P4 ;  /* 0x000000010d117824 */ /* 0x040fe400020e0617 */
[----:B------:R-:W-:Y:S01]  /*e8d0*/  IMAD.X R15, R13, 0x1, R15, P2 ;  /* 0x000000010d0f7824 */ /* 0x000fe200010e060f */
[----:B------:R-:W4:Y:S01]  /*e8e0*/  LDG.E.U8 R6, desc[UR4][R18.64] ;  /* 0x0000000412067981 */ /* 0x000f22000c1e1100 */
[----:B------:R-:W-:-:S03]  /*e8f0*/  IADD3 R20, P2, R22, R9, RZ ;  /* 0x0000000916147210 */ /* 0x000fc60007f5e0ff */
[----:B------:R-:W4:Y:S04]  /*e900*/  LDG.E.U8 R5, desc[UR4][R16.64] ;  /* 0x0000000410057981 */ /* 0x000f28000c1e1100 */
[----:B--2---:R-:W-:Y:S04]  /*e910*/  STL [R1+0xe30], R2 ;  /* 0x000e300201007387 */ /* 0x004fe80000100800 */
[----:B---3--:R0:W-:Y:S04]  /*e920*/  STL [R1+0x158], R3 ;  /* 0x0001580301007387 */ /* 0x0081e80000100800 */
[----:B0-----:R0:W2:Y:S02]  /*e930*/  LDG.E.U8 R3, desc[UR4][R14.64] ;  /* 0x000000040e037981 */ /* 0x0010a4000c1e1100 */
[----:B0-----:R-:W-:Y:S01]  /*e940*/  IMAD.X R15, R152, 0x1, R11, P2 ;  /* 0x00000001980f7824 */ /* 0x001fe200010e060b */
[----:B------:R-:W-:Y:S01]  /*e950*/  IADD3 R20, P2, R12, R20, RZ ;  /* 0x000000140c147210 */ /* 0x000fe20007f5e0ff */
[----:B------:R0:W-:Y:S04]  /*e960*/  STL [R1+0x154], R7 ;  /* 0x0001540701007387 */ /* 0x0001e80000100800 */
[----:B------:R-:W-:-:S05]  /*e970*/  IMAD.X R21, R13, 0x1, R15, P2 ;  /* 0x000000010d157824 */ /* 0x000fca00010e060f */
[----:B0-----:R0:W3:Y:S01]  /*e980*/  LDG.E.U8 R7, desc[UR4][R20.64] ;  /* 0x0000000414077981 */ /* 0x0010e2000c1e1100 */
        /* <DEDUP_REMOVED lines=10> */
[----:B------:R-:W-:Y:S01]  /*ea30*/  IADD3 R16, P4, R12, R16, RZ ;  /* 0x000000100c107210 */ /* 0x000fe20007f9e0ff */
[----:B------:R-:W-:Y:S01]  /*ea40*/  IMAD.X R15, R22, 0x1, R10, P1 ;  /* 0x00000001160f7824 */ /* 0x000fe200008e060a */
[----:B------:R-:W-:Y:S01]  /*ea50*/  IADD3 R14, P2, R12, R14, RZ ;  /* 0x0000000e0c0e7210 */ /* 0x000fe20007f5e0ff */
[C---:B------:R-:W-:Y:S02]  /*ea60*/  IMAD.X R19, R13.reuse, 0x1, R17, P3 ;  /* 0x000000010d137824 */ /* 0x040fe400018e0611 */
[C---:B------:R-:W-:Y:S02]  /*ea70*/  IMAD.X R17, R13.reuse, 0x1, R152, P4 ;  /* 0x000000010d117824 */ /* 0x040fe400020e0698 */
[----:B------:R-:W-:Y:S01]  /*ea80*/  IMAD.X R15, R13, 0x1, R15, P2 ;  /* 0x000000010d0f7824 */ /* 0x000fe200010e060f */
[----:B0-----:R-:W-:Y:S01]  /*ea90*/  IADD3 R20, P2, R23, R9, RZ ;  /* 0x0000000917147210 */ /* 0x001fe20007f5e0ff */
[----:B----4-:R0:W-:Y:S01]  /*eaa0*/  STL [R1+0x150], R0 ;  /* 0x0001500001007387 */ /* 0x0101e20000100800 */
[----:B------:R-:W-:-:S03]  /*eab0*/  IMAD R152, R219, 0x3d, RZ ;  /* 0x0000003ddb987824 */ /* 0x000fc600078e02ff */
[----:B------:R1:W4:Y:S02]  /*eac0*/  LDG.E.U8 R2, desc[UR4][R16.64] ;  /* 0x0000000410027981 */ /* 0x000324000c1e1100 */
[----:B------:R-:W-:Y:S02]  /*ead0*/  SHF.R.S32.HI R23, RZ, 0x1f, R152 ;  /* 0x0000001fff177819 */ /* 0x000fe40000011498 */
[----:B------:R1:W4:Y:S04]  /*eae0*/  LDG.E.U8 R4, desc[UR4][R18.64] ;  /* 0x0000000412047981 */ /* 0x000328000c1e1100 */
[----:B0-----:R0:W4:Y:S01]  /*eaf0*/  LDG.E.U8 R0, desc[UR4][R14.64] ;  /* 0x000000040e007981 */ /* 0x001122000c1e1100 */
[----:B-1----:R-:W-:-:S05]  /*eb00*/  IMAD R16, R219, 0x3c, RZ ;  /* 0x0000003cdb107824 */ /* 0x002fca00078e02ff */
[----:B------:R-:W-:Y:S01]  /*eb10*/  IADD3 R18, P3, R16, R8, RZ ;  /* 0x0000000810127210 */ /* 0x000fe20007f7e0ff */
[----:B0-----:R-:W-:Y:S01]  /*eb20*/  IMAD.X R15, R22, 0x1, R11, P2 ;  /* 0x00000001160f7824 */ /* 0x001fe200010e060b */
[----:B------:R-:W-:Y:S02]  /*eb30*/  IADD3 R20, P2, R12, R20, RZ ;  /* 0x000000140c147210 */ /* 0x000fe40007f5e0ff */
[----:B------:R-:W-:Y:S02]  /*eb40*/  SHF.R.S32.HI R19, RZ, 0x1f, R16 ;  /* 0x0000001fff137819 */ /* 0x000fe40000011410 */
[----:B------:R-:W-:Y:S02]  /*eb50*/  IADD3 R14, P1, R152, R8, RZ ;  /* 0x00000008980e7210 */ /* 0x000fe40007f3e0ff */
[----:B------:R-:W-:Y:S01]  /*eb60*/  IADD3 R16, P4, R16, R9, RZ ;  /* 0x0000000910107210 */ /* 0x000fe20007f9e0ff */
[----:B------:R-:W-:Y:S01]  /*eb70*/  IMAD.X R21, R13, 0x1, R15, P2 ;  /* 0x000000010d157824 */ /* 0x000fe200010e060f */
[C---:B------:R-:W-:Y:S01]  /*eb80*/  IADD3 R14, P2, R12.reuse, R14, RZ ;  /* 0x0000000e0c0e7210 */ /* 0x040fe20007f5e0ff */
[--C-:B------:R-:W-:Y:S01]  /*eb90*/  IMAD.X R17, R19, 0x1, R10.reuse, P3 ;  /* 0x0000000113117824 */ /* 0x100fe200018e060a */
[C---:B------:R-:W-:Y:S01]  /*eba0*/  IADD3 R18, P3, R12.reuse, R18, RZ ;  /* 0x000000120c127210 */ /* 0x040fe20007f7e0ff */
[----:B------:R-:W-:Y:S01]  /*ebb0*/  IMAD.X R15, R23, 0x1, R10, P1 ;  /* 0x00000001170f7824 */ /* 0x000fe200008e060a */
[----:B------:R0:W4:Y:S01]  /*ebc0*/  LDG.E.U8 R216, desc[UR4][R20.64] ;  /* 0x0000000414d87981 */ /* 0x000122000c1e1100 */
[----:B------:R-:W-:Y:S01]  /*ebd0*/  IMAD.X R22, R19, 0x1, R11, P4 ;  /* 0x0000000113167824 */ /* 0x000fe200020e060b */
[----:B------:R-:W-:Y:S01]  /*ebe0*/  IADD3 R16, P4, R12, R16, RZ ;  /* 0x000000100c107210 */ /* 0x000fe20007f9e0ff */
[C---:B------:R-:W-:Y:S01]  /*ebf0*/  IMAD.X R15, R13.reuse, 0x1, R15, P2 ;  /* 0x000000010d0f7824 */ /* 0x040fe200010e060f */
[----:B------:R1:W-:Y:S01]  /*ec00*/  STL [R1+0x24], R6 ;  /* 0x0000240601007387 */ /* 0x0003e20000100800 */
[----:B------:R-:W-:-:S02]  /*ec10*/  IMAD.X R19, R13, 0x1, R17, P3 ;  /* 0x000000010d137824 */ /* 0x000fc400018e0611 */
[----:B------:R-:W-:Y:S01]  /*ec20*/  IMAD.X R17, R13, 0x1, R22, P4 ;  /* 0x000000010d117824 */ /* 0x000fe200020e0616 */
[----:B------:R1:W-:Y:S01]  /*ec30*/  STL [R1+0x20], R5 ;  /* 0x0000200501007387 */ /* 0x0003e20000100800 */
[----:B0-----:R-:W-:Y:S01]  /*ec40*/  IADD3 R20, P2, R152, R9, RZ ;  /* 0x0000000998147210 */ /* 0x001fe20007f5e0ff */
[----:B------:R-:W-:Y:S02]  /*ec50*/  IMAD R22, R219, 0x3f, RZ ;  /* 0x0000003fdb167824 */ /* 0x000fe400078e02ff */
[----:B-1----:R-:W4:Y:S03]  /*ec60*/  LDG.E.U8 R6, desc[UR4][R18.64] ;  /* 0x0000000412067981 */ /* 0x002f26000c1e1100 */
[----:B------:R-:W-:Y:S01]  /*ec70*/  SHF.R.S32.HI R152, RZ, 0x1f, R22 ;  /* 0x0000001fff987819 */ /* 0x000fe20000011416 */
[----:B------:R-:W4:Y:S04]  /*ec80*/  LDG.E.U8 R5, desc[UR4][R16.64] ;  /* 0x0000000410057981 */ /* 0x000f28000c1e1100 */
[----:B--2---:R0:W-:Y:S04]  /*ec90*/  STL [R1+0x8c], R3 ;  /* 0x00008c0301007387 */ /* 0x0041e80000100800 */
[----:B0-----:R0:W2:Y:S02]  /*eca0*/  LDG.E.U8 R3, desc[UR4][R14.64] ;  /* 0x000000040e037981 */ /* 0x0010a4000c1e1100 */
[----:B0-----:R-:W-:Y:S01]  /*ecb0*/  IMAD.X R15, R23, 0x1, R11, P2 ;  /* 0x00000001170f7824 */ /* 0x001fe200010e060b */
[----:B------:R-:W-:-:S02]  /*ecc0*/  IADD3 R20, P2, R12, R20, RZ ;  /* 0x000000140c147210 */ /* 0x000fc40007f5e0ff */
[----:B------:R-:W-:-:S03]  /*ecd0*/  IADD3 R14, P1, R22, R8, RZ ;  /* 0x00000008160e7210 */ /* 0x000fc60007f3e0ff */
[----:B------:R-:W-:Y:S01]  /*ece0*/  IMAD.X R21, R13, 0x1, R15, P2 ;  /* 0x000000010d157824 */ /* 0x000fe200010e060f */
[----:B------:R-:W-:Y:S01]  /*ecf0*/  IADD3 R14, P2, R12, R14, RZ ;  /* 0x0000000e0c0e7210 */ /* 0x000fe20007f5e0ff */
[----:B------:R-:W-:-:S04]  /*ed00*/  IMAD.X R15, R152, 0x1, R10, P1 ;  /* 0x00000001980f7824 */ /* 0x000fc800008e060a */
[----:B------:R-:W-:Y:S01]  /*ed10*/  IMAD.X R15, R13, 0x1, R15, P2 ;  /* 0x000000010d0f7824 */ /* 0x000fe200010e060f */
[----:B---3--:R0:W-:Y:S04]  /*ed20*/  STL [R1+0x88], R7 ;  /* 0x0000880701007387 */ /* 0x0081e80000100800 */
[----:B0-----:R-:W3:Y:S04]  /*ed30*/  LDG.E.U8 R7, desc[UR4][R14.64] ;  /* 0x000000040e077981 */ /* 0x001ee8000c1e1100 */
[----:B----4-:R0:W-:Y:S04]  /*ed40*/  STL [R1+0xe4], R4 ;  /* 0x0000e40401007387 */ /* 0x0101e80000100800 */
[----:B0-----:R0:W4:Y:S02]  /*ed50*/  LDG.E.U8 R4, desc[UR4][R20.64] ;  /* 0x0000000414047981 */ /* 0x001124000c1e1100 */
[----:B0-----:R-:W-:-:S02]  /*ed60*/  IADD3 R20, P2, R22, R9, RZ ;  /* 0x0000000916147210 */ /* 0x001fc40007f5e0ff */
[----:B------:R-:W-:Y:S03]  /*ed70*/  STL [R1+0xe0], R2 ;  /* 0x0000e00201007387 */ /* 0x000fe60000100800 */
[----:B------:R-:W-:Y:S01]  /*ed80*/  IMAD.X R152, R152, 0x1, R11, P2 ;  /* 0x0000000198987824 */ /* 0x000fe200010e060b */
[----:B------:R-:W-:Y:S01]  /*ed90*/  IADD3 R20, P2, R12, R20, RZ ;  /* 0x000000140c147210 */ /* 0x000fe20007f5e0ff */
[----:B------:R-:W-:Y:S04]  /*eda0*/  STL [R1+0x144], R0 ;  /* 0x0001440001007387 */ /* 0x000fe80000100800 */
[----:B------:R-:W-:Y:S01]  /*edb0*/  IMAD.X R21, R13, 0x1, R152, P2 ;  /* 0x000000010d157824 */ /* 0x000fe200010e0698 */
[----:B---3--:R-:W-:Y:S04]  /*edc0*/  STL [R1+0xe34], R7 ;  /* 0x000e340701007387 */ /* 0x008fe80000100800 */
[----:B------:R-:W-:Y:S04]  /*edd0*/  STL [R1+0xdc], R216 ;  /* 0x0000dcd801007387 */ /* 0x000fe80000100800 */
[----:B------:R-:W-:Y:S04]  /*ede0*/  STL [R1+0xd8], R6 ;  /* 0x0000d80601007387 */ /* 0x000fe80000100800 */
[----:B------:R-:W-:Y:S04]  /*edf0*/  STL [R1+0xd4], R5 ;  /* 0x0000d40501007387 */ /* 0x000fe80000100800 */
[----:B--2---:R0:W-:Y:S04]  /*ee00*/  STL [R1+0xd0], R3 ;  /* 0x0000d00301007387 */ /* 0x0041e80000100800 */
        /* <DEDUP_REMOVED lines=14> */
[----:B0-----:R-:W-:-:S05]  /*eef0*/  IMAD.SHL.U32 R16, R219, 0x40, RZ ;  /* 0x00000040db107824 */ /* 0x001fca00078e00ff */
[C---:B------:R-:W-:Y:S02]  /*ef00*/  IADD3 R18, P3, R16.reuse, R8, RZ ;  /* 0x0000000810127210 */ /* 0x040fe40007f7e0ff */
[----:B------:R-:W-:Y:S02]  /*ef10*/  SHF.R.S32.HI R17, RZ, 0x1f, R16 ;  /* 0x0000001fff117819 */ /* 0x000fe40000011410 */
[----:B------:R-:W-:-:S03]  /*ef20*/  IADD3 R16, P4, R16, R9, RZ ;  /* 0x0000000910107210 */ /* 0x000fc60007f9e0ff */
[--C-:B------:R-:W-:Y:S01]  /*ef30*/  IMAD.X R15, R17, 0x1, R10.reuse, P3 ;  /* 0x00000001110f7824 */ /* 0x100fe200018e060a */
[C---:B------:R-:W-:Y:S02]  /*ef40*/  IADD3 R18, P3, R12.reuse, R18, RZ ;  /* 0x000000120c127210 */ /* 0x040fe40007f7e0ff */
[----:B------:R-:W-:Y:S02]  /*ef50*/  IADD3 R14, P1, R23, R8, RZ ;  /* 0x00000008170e7210 */ /* 0x000fe40007f3e0ff */
[----:B------:R-:W-:Y:S01]  /*ef60*/  SHF.R.S32.HI R22, RZ, 0x1f, R23 ;  /* 0x0000001fff167819 */ /* 0x000fe20000011417 */
[----:B------:R-:W-:Y:S01]  /*ef70*/  IMAD.X R17, R17, 0x1, R11, P4 ;  /* 0x0000000111117824 */ /* 0x000fe200020e060b */
[C---:B------:R-:W-:Y:S01]  /*ef80*/  IADD3 R16, P4, R12.reuse, R16, RZ ;  /* 0x000000100c107210 */ /* 0x040fe20007f9e0ff */
[----:B------:R-:W-:Y:S01]  /*ef90*/  IMAD.X R19, R13, 0x1, R15, P3 ;  /* 0x000000010d137824 */ /* 0x000fe200018e060f */
[----:B------:R-:W-:Y:S01]  /*efa0*/  IADD3 R14, P2, R12, R14, RZ ;  /* 0x0000000e0c0e7210 */ /* 0x000fe20007f5e0ff */
[----:B------:R-:W-:-:S02]  /*efb0*/  IMAD.X R15, R22, 0x1, R10, P1 ;  /* 0x00000001160f7824 */ /* 0x000fc400008e060a */
[C---:B------:R-:W-:Y:S01]  /*efc0*/  IMAD.X R17, R13.reuse, 0x1, R17, P4 ;  /* 0x000000010d117824 */ /* 0x040fe200020e0611 */
[----:B------:R-:W3:Y:S01]  /*efd0*/  LDG.E.U8 R6, desc[UR4][R18.64] ;  /* 0x0000000412067981 */ /* 0x000ee2000c1e1100 */
[----:B------:R-:W-:Y:S01]  /*efe0*/  IMAD.X R15, R13, 0x1, R15, P2 ;  /* 0x000000010d0f7824 */ /* 0x000fe200010e060f */
[----:B------:R-:W-:Y:S02]  /*eff0*/  IADD3 R23, P2, R23, R9, RZ ;  /* 0x0000000917177210 */ /* 0x000fe40007f5e0ff */
[----:B------:R-:W3:Y:S03]  /*f000*/  LDG.E.U8 R5, desc[UR4][R16.64] ;  /* 0x0000000410057981 */ /* 0x000ee6000c1e1100 */
[----:B------:R-:W-:Y:S01]  /*f010*/  IMAD.X R22, R22, 0x1, R11, P2 ;  /* 0x0000000116167824 */ /* 0x000fe200010e060b */
[----:B--2---:R-:W-:Y:S04]  /*f020*/  STL [R1+0xe38], R3 ;  /* 0x000e380301007387 */ /* 0x004fe80000100800 */
[----:B----4-:R0:W-:Y:S04]  /*f030*/  STL [R1+0xcc], R4 ;  /* 0x0000cc0401007387 */ /* 0x0101e80000100800 */
[----:B0-----:R0:W2:Y:S02]  /*f040*/  LDG.E.U8 R4, desc[UR4][R14.64] ;  /* 0x000000040e047981 */ /* 0x0010a4000c1e1100 */
[----:B0-----:R-:W-:-:S05]  /*f050*/  IADD3 R14, P3, R12, R23, RZ ;  /* 0x000000170c0e7210 */ /* 0x001fca0007f7e0ff */
[----:B------:R-:W-:-:S05]  /*f060*/  IMAD.X R15, R13, 0x1, R22, P3 ;  /* 0x000000010d0f7824 */ /* 0x000fca00018e0616 */
[----:B------:R0:W4:Y:S01]  /*f070*/  LDG.E.U8 R3, desc[UR4][R14.64] ;  /* 0x000000040e037981 */ /* 0x000122000c1e1100 */
[C---:B------:R-:W-:Y:S02]  /*f080*/  IMAD R16, R219.reuse, 0x9, RZ ;  /* 0x00000009db107824 */ /* 0x040fe400078e02ff */
[C---:B------:R-:W-:Y:S01]  /*f090*/  IMAD.SHL.U32 R17, R219.reuse, 0x2, RZ ;  /* 0x00000002db117824 */ /* 0x040fe200078e00ff */
[----:B---3--:R1:W-:Y:S02]  /*f0a0*/  STL [R1+0xc8], R2 ;  /* 0x0000c80201007387 */ /* 0x0083e40000100800 */
[CC--:B------:R-:W-:Y:S02]  /*f0b0*/  IADD3 RZ, P1, R16.reuse, R8.reuse, RZ ;  /* 0x0000000810ff7210 */ /* 0x0c0fe40007f3e0ff */
[----:B------:R-:W-:Y:S01]  /*f0c0*/  SHF.R.S32.HI R20, RZ, 0x1f, R16 ;  /* 0x0000001fff147819 */ /* 0x000fe20000011410 */
[----:B------:R3:W-:Y:S01]  /*f0d0*/  STL [R1+0x84], R0 ;  /* 0x0000840001007387 */ /* 0x0007e20000100800 */
[----:B------:R-:W-:Y:S01]  /*f0e0*/  IADD3 R16, P4, R16, R9, RZ ;  /* 0x0000000910107210 */ /* 0x000fe20007f9e0ff */
[----:B-1----:R-:W-:Y:S01]  /*f0f0*/  IMAD.SHL.U32 R2, R219, 0x2, RZ ;  /* 0x00000002db027824 */ /* 0x002fe200078e00ff */
[----:B------:R-:W-:-:S02]  /*f100*/  IADD3 RZ, P2, R17, R8, RZ ;  /* 0x0000000811ff7210 */ /* 0x000fc40007f5e0ff */
[----:B------:R-:W-:Y:S01]  /*f110*/  IADD3 RZ, P3, R17, R9, RZ ;  /* 0x0000000911ff7210 */ /* 0x000fe20007f7e0ff */
[----:B------:R-:W-:Y:S01]  /*f120*/  IMAD.IADD R2, R2, 0x1, R8 ;  /* 0x0000000102027824 */ /* 0x000fe200078e0208 */
[----:B------:R-:W-:Y:S01]  /*f130*/  SHF.R.S32.HI R17, RZ, 0x1f, R17 ;  /* 0x0000001fff117819 */ /* 0x000fe20000011411 */
[----:B---3--:R-:W-:Y:S01]  /*f140*/  IMAD.SHL.U32 R0, R219, 0x2, RZ ;  /* 0x00000002db007824 */ /* 0x008fe200078e00ff */
[----:B------:R-:W-:Y:S01]  /*f150*/  IADD3 R18, P5, R12, R16, RZ ;  /* 0x000000100c127210 */ /* 0x000fe20007fbe0ff */
[----:B------:R-:W-:Y:S01]  /*f160*/  IMAD.X R19, R20, 0x1, R11, P4 ;  /* 0x0000000114137824 */ /* 0x000fe200020e060b */
[----:B------:R-:W-:Y:S01]  /*f170*/  IADD3 R16, P4, R12, R2, RZ ;  /* 0x000000020c107210 */ /* 0x000fe20007f9e0ff */
[----:B------:R-:W-:Y:S02]  /*f180*/  IMAD.IADD R0, R0, 0x1, R9 ;  /* 0x0000000100007824 */ /* 0x000fe400078e0209 */
[----:B------:R-:W-:Y:S02]  /*f190*/  IMAD.X R21, R17, 0x1, R10, P2 ;  /* 0x0000000111157824 */ /* 0x000fe400010e060a */
[----:B------:R-:W-:Y:S01]  /*f1a0*/  IMAD.X R19, R13, 0x1, R19, P5 ;  /* 0x000000010d137824 */ /* 0x000fe200028e0613 */
[----:B0-----:R-:W-:Y:S01]  /*f1b0*/  IADD3 R14, P2, R12, R0, RZ ;  /* 0x000000000c0e7210 */ /* 0x001fe20007f5e0ff */
[----:B------:R-:W-:-:S02]  /*f1c0*/  IMAD.X R15, R17, 0x1, R11, P3 ;  /* 0x00000001110f7824 */ /* 0x000fc400018e060b */
[----:B------:R-:W-:Y:S01]  /*f1d0*/  IMAD.X R17, R13, 0x1, R21, P4 ;  /* 0x000000010d117824 */ /* 0x000fe200020e0615 */
[----:B------:R-:W3:Y:S01]  /*f1e0*/  LDG.E.U8 R7, desc[UR4][R18.64] ;  /* 0x0000000412077981 */ /* 0x000ee2000c1e1100 */
[C---:B------:R-:W-:Y:S02]  /*f1f0*/  IMAD R21, R219.reuse, 0x3, RZ ;  /* 0x00000003db157824 */ /* 0x040fe400078e02ff */
[C---:B------:R-:W-:Y:S01]  /*f200*/  IMAD R2, R219.reuse, 0x3, RZ ;  /* 0x00000003db027824 */ /* 0x040fe200078e02ff */
[----:B------:R0:W-:Y:S01]  /*f210*/  STL [R1+0x1c], R6 ;  /* 0x00001c0601007387 */ /* 0x0001e20000100800 */
[----:B------:R-:W-:Y:S01]  /*f220*/  IMAD R0, R219, 0x3, RZ ;  /* 0x00000003db007824 */ /* 0x000fe200078e02ff */
[----:B------:R-:W-:Y:S01]  /*f230*/  IADD3 RZ, P3, R21, R8, RZ ;  /* 0x0000000815ff7210 */ /* 0x000fe20007f7e0ff */
[----:B------:R-:W-:Y:S02]  /*f240*/  IMAD.X R15, R13, 0x1, R15, P2 ;  /* 0x000000010d0f7824 */ /* 0x000fe400010e060f */
[----:B------:R-:W-:Y:S01]  /*f250*/  IMAD.IADD R2, R2, 0x1, R8 ;  /* 0x0000000102027824 */ /* 0x000fe200078e0208 */
[----:B------:R-:W-:Y:S01]  /*f260*/  IADD3 RZ, P4, R21, R9, RZ ;  /* 0x0000000915ff7210 */ /* 0x000fe20007f9e0ff */
[----:B------:R-:W-:Y:S01]  /*f270*/  IMAD.IADD R0, R0, 0x1, R9 ;  /* 0x0000000100007824 */ /* 0x000fe200078e0209 */
[----:B0-----:R0:W3:Y:S04]  /*f280*/  LDG.E.U8 R6, desc[UR4][R16.64] ;  /* 0x0000000410067981 */ /* 0x0010e8000c1e1100 */
[----:B------:R1:W-:Y:S01]  /*f290*/  STL [R1+0x18], R5 ;  /* 0x0000180501007387 */ /* 0x0003e20000100800 */
[----:B0-----:R-:W-:-:S03]  /*f2a0*/  SHF.R.S32.HI R17, RZ, 0x1f, R21 ;  /* 0x0000001fff117819 */ /* 0x001fc60000011415 */
[----:B-1----:R0:W3:Y:S02]  /*f2b0*/  LDG.E.U8 R5, desc[UR4][R14.64] ;  /* 0x000000040e057981 */ /* 0x0020e4000c1e1100 */
[C---:B0-----:R-:W-:Y:S01]  /*f2c0*/  IADD3 R14, P2, R12.reuse, R2, RZ ;  /* 0x000000020c0e7210 */ /* 0x041fe20007f5e0ff */
[C---:B------:R-:W-:Y:S01]  /*f2d0*/  IMAD.X R15, R17.reuse, 0x1, R10, P3 ;  /* 0x00000001110f7824 */ /* 0x040fe200018e060a */
[----:B------:R-:W-:Y:S01]  /*f2e0*/  IADD3 R16, P3, R12, R0, RZ ;  /* 0x000000000c107210 */ /* 0x000fe20007f7e0ff */
[----:B------:R-:W-:Y:S02]  /*f2f0*/  IMAD.X R17, R17, 0x1, R11, P4 ;  /* 0x0000000111117824 */ /* 0x000fe400020e060b */
[C---:B------:R-:W-:Y:S02]  /*f300*/  IMAD.X R15, R13.reuse, 0x1, R15, P2 ;  /* 0x000000010d0f7824 */ /* 0x040fe400010e060f */
[----:B------:R-:W-:Y:S01]  /*f310*/  IMAD.X R17, R13, 0x1, R17, P3 ;  /* 0x000000010d117824 */ /* 0x000fe200018e0611 */
[----:B--2---:R0:W-:Y:S04]  /*f320*/  STL [R1+0x78], R4 ;  /* 0x0000780401007387 */ /* 0x0041e80000100800 */
[----:B0-----:R0:W2:Y:S04]  /*f330*/  LDG.E.U8 R4, desc[UR4][R14.64] ;  /* 0x000000040e047981 */ /* 0x0010a8000c1e1100 */
[----:B----4-:R1:W-:Y:S04]  /*f340*/  STL [R1+0x74], R3 ;  /* 0x0000740301007387 */ /* 0x0103e80000100800 */
[----:B-1----:R1:W4:Y:S01]  /*f350*/  LDG.E.U8 R3, desc[UR4][R16.64] ;  /* 0x0000000410037981 */ /* 0x002322000c1e1100 */
[----:B------:R-:W-:-:S04]  /*f360*/  IMAD.SHL.U32 R0, R219, 0x4, RZ ;  /* 0x00000004db007824 */ /* 0x000fc800078e00ff */
[----:B------:R-:W-:Y:S02]  /*f370*/  IMAD.IADD R0, R0, 0x1, R8 ;  /* 0x0000000100007824 */ /* 0x000fe400078e0208 */
[----:B------:R-:W-:-:S03]  /*f380*/  IMAD.SHL.U32 R18, R219, 0x4, RZ ;  /* 0x00000004db127824 */ /* 0x000fc600078e00ff */
[----:B0-----:R-:W-:Y:S01]  /*f390*/  IADD3 R14, P2, R12, R0, RZ ;  /* 0x000000000c0e7210 */ /* 0x001fe20007f5e0ff */
[C---:B------:R-:W-:Y:S01]  /*f3a0*/  IMAD.SHL.U32 R0, R219.reuse, 0x4, RZ ;  /* 0x00000004db007824 */ /* 0x040fe200078e00ff */
[C---:B------:R-:W-:Y:S02]  /*f3b0*/  IADD3 RZ, P4, R18.reuse, R8, RZ ;  /* 0x0000000812ff7210 */ /* 0x040fe40007f9e0ff */
[----:B------:R-:W-:Y:S01]  /*f3c0*/  IADD3 RZ, P5, R18, R9, RZ ;  /* 0x0000000912ff7210 */ /* 0x000fe20007fbe0ff */
[----:B------:R-:W-:Y:S01]  /*f3d0*/  IMAD.IADD R0, R0, 0x1, R9 ;  /* 0x0000000100007824 */ /* 0x000fe200078e0209 */
[----:B------:R-:W-:Y:S01]  /*f3e0*/  SHF.R.S32.HI R18, RZ, 0x1f, R18 ;  /* 0x0000001fff127819 */ /* 0x000fe20000011412 */
[----:B------:R-:W-:-:S03]  /*f3f0*/  IMAD R19, R219, 0x5, RZ ;  /* 0x00000005db137824 */ /* 0x000fc600078e02ff */
[----:B-1----:R-:W-:Y:S01]  /*f400*/  IADD3 R16, P3, R12, R0, RZ ;  /* 0x000000000c107210 */ /* 0x002fe20007f7e0ff */
[C---:B------:R-:W-:Y:S02]  /*f410*/  IMAD.X R15, R18.reuse, 0x1, R10, P4 ;  /* 0x00000001120f7824 */ /* 0x040fe400020e060a */
[----:B------:R-:W-:Y:S02]  /*f420*/  IMAD R0, R219, 0x5, RZ ;  /* 0x00000005db007824 */ /* 0x000fe400078e02ff */
[----:B------:R-:W-:Y:S01]  /*f430*/  IMAD.X R18, R18, 0x1, R11, P5 ;  /* 0x0000000112127824 */ /* 0x000fe200028e060b */
[----:B------:R-:W-:Y:S01]  /*f440*/  IADD3 RZ, P5, R19, R8, RZ ;  /* 0x0000000813ff7210 */ /* 0x000fe20007fbe0ff */
[----:B------:R-:W-:Y:S01]  /*f450*/  IMAD.X R15, R13, 0x1, R15, P2 ;  /* 0x000000010d0f7824 */ /* 0x000fe200010e060f */
[----:B------:R-:W-:Y:S01]  /*f460*/  IADD3 RZ, P2, R19, R9, RZ ;  /* 0x0000000913ff7210 */ /* 0x000fe20007f5e0ff */
[----:B------:R-:W-:Y:S01]  /*f470*/  IMAD.IADD R0, R0, 0x1, R8 ;  /* 0x0000000100007824 */ /* 0x000fe200078e0208 */
[----:B------:R-:W-:Y:S01]  /*f480*/  SHF.R.S32.HI R19, RZ, 0x1f, R19 ;  /* 0x0000001fff137819 */ /* 0x000fe20000011413 */
[----:B------:R-:W-:Y:S01]  /*f490*/  IMAD.X R17, R13, 0x1, R18, P3 ;  /* 0x000000010d117824 */ /* 0x000fe200018e0612 */
[----:B---3--:R0:W-:Y:S01]  /*f4a0*/  STL [R1+0xb8], R7 ;  /* 0x0000b80701007387 */ /* 0x0081e20000100800 */
[----:B------:R-:W-:-:S02]  /*f4b0*/  IMAD R21, R219, 0x6, RZ ;  /* 0x00000006db157824 */ /* 0x000fc400078e02ff */
[----:B------:R-:W-:Y:S01]  /*f4c0*/  IMAD R2, R219, 0x6, RZ ;  /* 0x00000006db027824 */ /* 0x000fe200078e02ff */
[----:B------:R1:W-:Y:S03]  /*f4d0*/  STL [R1+0x114], R6 ;  /* 0x0001140601007387 */ /* 0x0003e60000100800 */
[----:B------:R-:W-:Y:S01]  /*f4e0*/  IMAD.IADD R2, R2, 0x1, R8 ;  /* 0x0000000102027824 */ /* 0x000fe200078e0208 */
[----:B0-----:R0:W3:Y:S04]  /*f4f0*/  LDG.E.U8 R7, desc[UR4][R14.64] ;  /* 0x000000040e077981 */ /* 0x0010e8000c1e1100 */
[----:B-1----:R1:W3:Y:S01]  /*f500*/  LDG.E.U8 R6, desc[UR4][R16.64] ;  /* 0x0000000410067981 */ /* 0x0022e2000c1e1100 */
[----:B0-----:R-:W-:Y:S01]  /*f510*/  IADD3 R14, P4, R12, R0, RZ ;  /* 0x000000000c0e7210 */ /* 0x001fe20007f9e0ff */
[----:B------:R-:W-:Y:S01]  /*f520*/  IMAD.X R15, R19, 0x1, R10, P5 ;  /* 0x00000001130f7824 */ /* 0x000fe200028e060a */
[----:B------:R-:W-:-:S02]  /*f530*/  IADD3 RZ, P5, R21, R8, RZ ;  /* 0x0000000815ff7210 */ /* 0x000fc40007fbe0ff */
[----:B-1----:R-:W-:Y:S01]  /*f540*/  SHF.R.S32.HI R17, RZ, 0x1f, R21 ;  /* 0x0000001fff117819 */ /* 0x002fe20000011415 */
[----:B------:R-:W-:Y:S01]  /*f550*/  IMAD.X R15, R13, 0x1, R15, P4 ;  /* 0x000000010d0f7824 */ /* 0x000fe200020e060f */
[----:B------:R-:W-:Y:S01]  /*f560*/  IADD3 RZ, P4, R21, R9, RZ ;  /* 0x0000000915ff7210 */ /* 0x000fe20007f9e0ff */
[--C-:B------:R-:W-:Y:S01]  /*f570*/  IMAD.X R19, R19, 0x1, R11.reuse, P2 ;  /* 0x0000000113137824 */ /* 0x100fe200010e060b */
[----:B------:R-:W-:Y:S01]  /*f580*/  IADD3 R16, P2, R12, R2, RZ ;  /* 0x000000020c107210 */ /* 0x000fe20007f5e0ff */
[C---:B------:R-:W-:Y:S01]  /*f590*/  IMAD.X R21, R17.reuse, 0x1, R10, P5 ;  /* 0x0000000111157824 */ /* 0x040fe200028e060a */
[----:B------:R0:W-:Y:S04]  /*f5a0*/  STL [R1+0x110], R5 ;  /* 0x0001100501007387 */ /* 0x0001e80000100800 */
[----:B0-----:R0:W3:Y:S02]  /*f5b0*/  LDG.E.U8 R5, desc[UR4][R14.64] ;  /* 0x000000040e057981 */ /* 0x0010e4000c1e1100 */
[----:B0-----:R-:W-:-:S02]  /*f5c0*/  IMAD.X R15, R17, 0x1, R11, P4 ;  /* 0x00000001110f7824 */ /* 0x001fc400020e060b */
[----:B------:R-:W-:Y:S01]  /*f5d0*/  IMAD.X R17, R13, 0x1, R21, P2 ;  /* 0x000000010d117824 */ /* 0x000fe200010e0615 */
[----:B--2---:R-:W-:Y:S04]  /*f5e0*/  STL [R1+0x10c], R4 ;  /* 0x00010c0401007387 */ /* 0x004fe80000100800 */
[----:B----4-:R0:W-:Y:S04]  /*f5f0*/  STL [R1+0x108], R3 ;  /* 0x0001080301007387 */ /* 0x0101e80000100800 */
[----:B0-----:R-:W2:Y:S01]  /*f600*/  LDG.E.U8 R3, desc[UR4][R16.64] ;  /* 0x0000000410037981 */ /* 0x001ea2000c1e1100 */
[----:B------:R-:W-:-:S04]  /*f610*/  IMAD R0, R219, 0x5, RZ ;  /* 0x00000005db007824 */ /* 0x000fc800078e02ff */
[----:B------:R-:W-:-:S05]  /*f620*/  IMAD.IADD R0, R0, 0x1, R9 ;  /* 0x0000000100007824 */ /* 0x000fca00078e0209 */
[----:B------:R-:W-:Y:S01]  /*f630*/  IADD3 R18, P3, R12, R0, RZ ;  /* 0x000000000c127210 */ /* 0x000fe20007f7e0ff */
[----:B------:R-:W-:-:S04]  /*f640*/  IMAD R0, R219, 0x6, RZ ;  /* 0x00000006db007824 */ /* 0x000fc800078e02ff */
[----:B------:R-:W-:Y:S02]  /*f650*/  IMAD.IADD R0, R0, 0x1, R9 ;  /* 0x0000000100007824 */ /* 0x000fe400078e0209 */
[----:B------:R-:W-:-:S03]  /*f660*/  IMAD.X R19, R13, 0x1, R19, P3 ;  /* 0x000000010d137824 */ /* 0x000fc600018e0613 */
[----:B------:R-:W-:Y:S01]  /*f670*/  IADD3 R14, P3, R12, R0, RZ ;  /* 0x000000000c0e7210 */ /* 0x000fe20007f7e0ff */
[----:B------:R-:W-:Y:S01]  /*f680*/  IMAD R21, R219, 0x7, RZ ;  /* 0x00000007db157824 */ /* 0x000fe200078e02ff */
[----:B------:R-:W4:Y:S03]  /*f690*/  LDG.E.U8 R4, desc[UR4][R18.64] ;  /* 0x0000000412047981 */ /* 0x000f26000c1e1100 */
[----:B------:R-:W-:Y:S01]  /*f6a0*/  IMAD.X R15, R13, 0x1, R15, P3 ;  /* 0x000000010d0f7824 */ /* 0x000fe200018e060f */
[----:B--2---:R-:W-:Y:S04]  /*f6b0*/  STL [R1+0xe3c], R3 ;  /* 0x000e3c0301007387 */ /* 0x004fe80000100800 */
[----:B---3--:R0:W-:Y:S04]  /*f6c0*/  STL [R1+0x104], R7 ;  /* 0x0001040701007387 */ /* 0x0081e80000100800 */
[----:B0-----:R0:W2:Y:S01]  /*f6d0*/  LDG.E.U8 R7, desc[UR4][R14.64] ;  /* 0x000000040e077981 */ /* 0x0010a2000c1e1100 */
[----:B------:R-:W-:-:S02]  /*f6e0*/  IMAD R2, R219, 0x7, RZ ;  /* 0x00000007db027824 */ /* 0x000fc400078e02ff */
[----:B------:R-:W-:Y:S01]  /*f6f0*/  IMAD R0, R219, 0x7, RZ ;  /* 0x00000007db007824 */ /* 0x000fe200078e02ff */
[C---:B------:R-:W-:Y:S01]  /*f700*/  IADD3 RZ, P3, R21.reuse, R8, RZ ;  /* 0x0000000815ff7210 */ /* 0x040fe20007f7e0ff */
[----:B------:R-:W-:Y:S01]  /*f710*/  IMAD.IADD R2, R2, 0x1, R8 ;  /* 0x0000000102027824 */ /* 0x000fe200078e0208 */
[----:B------:R-:W-:Y:S01]  /*f720*/  SHF.R.S32.HI R17, RZ, 0x1f, R21 ;  /* 0x0000001fff117819 */ /* 0x000fe20000011415 */
[----:B------:R-:W-:Y:S01]  /*f730*/  IMAD.IADD R0, R0, 0x1, R9 ;  /* 0x0000000100007824 */ /* 0x000fe200078e0209 */
[----:B------:R-:W-:Y:S02]  /*f740*/  IADD3 RZ, P4, R21, R9, RZ ;  /* 0x0000000915ff7210 */ /* 0x000fe40007f9e0ff */
[C---:B------:R-:W-:Y:S01]  /*f750*/  IADD3 R16, P2, R12.reuse, R2, RZ ;  /* 0x000000020c107210 */ /* 0x040fe20007f5e0ff */
[C---:B0-----:R-:W-:Y:S01]  /*f760*/  IMAD.X R15, R17.reuse, 0x1, R10, P3 ;  /* 0x00000001110f7824 */ /* 0x041fe200018e060a */
[----:B------:R-:W-:Y:S01]  /*f770*/  IADD3 R14, P3, R12, R0, RZ ;  /* 0x000000000c0e7210 */ /* 0x000fe20007f7e0ff */
[----:B------:R-:W-:-:S02]  /*f780*/  IMAD.X R18, R17, 0x1, R11, P4 ;  /* 0x0000000111127824 */ /* 0x000fc400020e060b */
[C---:B------:R-:W-:Y:S02]  /*f790*/  IMAD.X R17, R13.reuse, 0x1, R15, P2 ;  /* 0x000000010d117824 */ /* 0x040fe400010e060f */
[----:B------:R-:W-:Y:S01]  /*f7a0*/  IMAD.X R15, R13, 0x1, R18, P3 ;  /* 0x000000010d0f7824 */ /* 0x000fe200018e0612 */
[----:B--2---:R0:W-:Y:S04]  /*f7b0*/  STL [R1+0xe40], R7 ;  /* 0x000e400701007387 */ /* 0x0041e80000100800 */
[----:B------:R1:W-:Y:S04]  /*f7c0*/  STL [R1+0x100], R6 ;  /* 0x0001000601007387 */ /* 0x0003e80000100800 */
[----:B0-----:R-:W2:Y:S04]  /*f7d0*/  LDL R7, [R1+0x348] ;  /* 0x0003480001077983 */ /* 0x001ea80000100800 */
[----:B-1----:R-:W3:Y:S04]  /*f7e0*/  LDG.E.U8 R6, desc[UR4][R16.64] ;  /* 0x0000000410067981 */ /* 0x002ee8000c1e1100 */
[----:B------:R0:W-:Y:S04]  /*f7f0*/  STL [R1+0xfc], R5 ;  /* 0x0000fc0501007387 */ /* 0x0001e80000100800 */
[----:B0-----:R-:W2:Y:S01]  /*f800*/  LDG.E.U8 R5, desc[UR4][R14.64] ;  /* 0x000000040e057981 */ /* 0x001ea2000c1e1100 */
[----:B------:R-:W-:-:S02]  /*f810*/  IMAD.SHL.U32 R0, R219, 0x8, RZ ;  /* 0x00000008db007824 */ /* 0x000fc400078e00ff */
[----:B------:R-:W-:Y:S02]  /*f820*/  IMAD.SHL.U32 R19, R219, 0x8, RZ ;  /* 0x00000008db137824 */ /* 0x000fe400078e00ff */
[----:B------:R-:W-:-:S03]  /*f830*/  IMAD.IADD R0, R0, 0x1, R8 ;  /* 0x0000000100007824 */ /* 0x000fc600078e0208 */
[----:B------:R-:W-:Y:S02]  /*f840*/  IADD3 RZ, P4, R19, R8, RZ ;  /* 0x0000000813ff7210 */ /* 0x000fe40007f9e0ff */
[----:B------:R-:W-:Y:S01]  /*f850*/  IADD3 R18, P2, R12, R0, RZ ;  /* 0x000000000c127210 */ /* 0x000fe20007f5e0ff */
[----:B------:R-:W-:Y:S01]  /*f860*/  IMAD.SHL.U32 R0, R219, 0x8, RZ ;  /* 0x00000008db007824 */ /* 0x000fe200078e00ff */
[----:B------:R-:W-:Y:S02]  /*f870*/  IADD3 RZ, P5, R19, R9, RZ ;  /* 0x0000000913ff7210 */ /* 0x000fe40007fbe0ff */
[----:B------:R-:W-:Y:S01]  /*f880*/  SHF.R.S32.HI R19, RZ, 0x1f, R19 ;  /* 0x0000001fff137819 */ /* 0x000fe20000011413 */
[----:B------:R-:W-:Y:S01]  /*f890*/  IMAD.IADD R0, R0, 0x1, R9 ;  /* 0x0000000100007824 */ /* 0x000fe200078e0209 */
[----:B---3--:R0:W-:Y:S04]  /*f8a0*/  STL [R1+0xe44], R6 ;  /* 0x000e440601007387 */ /* 0x0081e80000100800 */
[----:B0-----:R-:W3:Y:S04]  /*f8b0*/  LDL R6, [R1+0x34c] ;  /* 0x00034c0001067983 */ /* 0x001ee80000100800 */
[----:B----4-:R0:W-:Y:S04]  /*f8c0*/  STL [R1+0xf4], R4 ;  /* 0x0000f40401007387 */ /* 0x0101e80000100800 */
[----:B--2---:R-:W-:Y:S04]  /*f8d0*/  STL [R1+0xe48], R5 ;  /* 0x000e480501007387 */ /* 0x004fe80000100800 */
[----:B------:R-:W2:Y:S01]  /*f8e0*/  LDL R3, [R1+0x350] ;  /* 0x0003500001037983 */ /* 0x000ea20000100800 */
[----:B------:R-:W-:Y:S01]  /*f8f0*/  IMAD.X R17, R19, 0x1, R10, P4 ;  /* 0x0000000113117824 */ /* 0x000fe200020e060a */
[----:B------:R-:W-:Y:S01]  /*f900*/  IADD3 R16, P3, R12, R0, RZ ;  /* 0x000000000c107210 */ /* 0x000fe20007f7e0ff */
[----:B------:R-:W-:Y:S01]  /*f910*/  IMAD R0, R219, 0x9, RZ ;  /* 0x00000009db007824 */ /* 0x000fe200078e02ff */
[----:B------:R1:W-:Y:S01]  /*f920*/  STL [R1+0xd48], R11 ;  /* 0x000d480b01007387 */ /* 0x0003e20000100800 */
[----:B------:R-:W-:-:S02]  /*f930*/  IMAD.X R15, R19, 0x1, R11, P5 ;  /* 0x00000001130f7824 */ /* 0x000fc400028e060b */
[C---:B------:R-:W-:Y:S01]  /*f940*/  IMAD.X R19, R13.reuse, 0x1, R17, P2 ;  /* 0x000000010d137824 */ /* 0x040fe200010e0611 */
[----:B0-----:R-:W4:Y:S01]  /*f950*/  LDL R4, [R1+0x354] ;  /* 0x0003540001047983 */ /* 0x001f220000100800 */
[----:B------:R-:W-:Y:S02]  /*f960*/  IMAD.IADD R0, R0, 0x1, R8 ;  /* 0x0000000100007824 */ /* 0x000fe400078e0208 */
[----:B------:R-:W-:Y:S01]  /*f970*/  IMAD.X R17, R13, 0x1, R15, P3 ;  /* 0x000000010d117824 */ /* 0x000fe200018e060f */
[----:B------:R-:W4:Y:S01]  /*f980*/  LDL R2, [R1+0x358] ;  /* 0x0003580001027983 */ /* 0x000f220000100800 */
[----:B------:R-:W-:-:S03]  /*f990*/  IMAD R21, R219, 0x42, RZ ;  /* 0x00000042db157824 */ /* 0x000fc600078e02ff */
[----:B-1----:R0:W4:Y:S01]  /*f9a0*/  LDG.E.U8 R11, desc[UR4][R18.64] ;  /* 0x00000004120b7981 */ /* 0x002122000c1e1100 */
[----:B------:R-:W-:Y:S01]  /*f9b0*/  IADD3 R14, P2, R12, R0, RZ ;  /* 0x000000000c0e7210 */ /* 0x000fe20007f5e0ff */
[----:B------:R-:W-:Y:S02]  /*f9c0*/  IMAD.X R20, R20, 0x1, R10, P1 ;  /* 0x0000000114147824 */ /* 0x000fe400008e060a */
[----:B------:R1:W4:Y:S02]  /*f9d0*/  LDG.E.U8 R5, desc[UR4][R16.64] ;  /* 0x0000000410057981 */ /* 0x000324000c1e1100 */
[----:B------:R-:W-:Y:S02]  /*f9e0*/  IMAD.X R15, R13, 0x1, R20, P2 ;  /* 0x000000010d0f7824 */ /* 0x000fe400010e0614 */
[----:B------:R1:W-:Y:S01]  /*f9f0*/  STL [R1+0xd50], R10 ;  /* 0x000d500a01007387 */ /* 0x0003e20000100800 */
[----:B0-----:R-:W-:-:S03]  /*fa00*/  IMAD.IADD R18, R21, 0x1, R8 ;  /* 0x0000000115127824 */ /* 0x001fc600078e0208 */
[----:B------:R-:W4:Y:S01]  /*fa10*/  LDL R0, [R1+0x35c] ;  /* 0x00035c0001007983 */ /* 0x000f220000100800 */
[----:B-1----:R-:W-:Y:S01]  /*fa20*/  IMAD R17, R219, 0x43, RZ ;  /* 0x00000043db117824 */ /* 0x002fe200078e02ff */
[C---:B------:R-:W-:Y:S01]  /*fa30*/  IADD3 R18, P1, R12.reuse, R18, RZ ;  /* 0x000000120c127210 */ /* 0x040fe20007f3e0ff */
[----:B------:R-:W-:Y:S01]  /*fa40*/  IMAD.IADD R16, R21, 0x1, R9 ;  /* 0x0000000115107824 */ /* 0x000fe200078e0209 */
[----:B------:R0:W4:Y:S04]  /*fa50*/  LDG.E.U8 R216, desc[UR4][R14.64] ;  /* 0x000000040ed87981 */ /* 0x000128000c1e1100 */
[----:B------:R-:W4:Y:S01]  /*fa60*/  LDL R10, [R1+0x360] ;  /* 0x00036000010a7983 */ /* 0x000f220000100800 */
[----:B------:R-:W-:Y:S01]  /*fa70*/  IMAD.X R19, R13, 0x1, R7, P1 ;  /* 0x000000010d137824 */ /* 0x000fe200008e0607 */
[----:B------:R-:W-:-:S02]  /*fa80*/  IADD3 R16, P2, R12, R16, RZ ;  /* 0x000000100c107210 */ /* 0x000fc40007f5e0ff */
[----:B------:R-:W4:Y:S01]  /*fa90*/  LDL R7, [R1+0x364] ;  /* 0x0003640001077983 */ /* 0x000f220000100800 */
[C---:B0-----:R-:W-:Y:S02]  /*faa0*/  IMAD.IADD R14, R17.reuse, 0x1, R8 ;  /* 0x00000001110e7824 */ /* 0x041fe400078e0208 */
[----:B------:R-:W-:Y:S01]  /*fab0*/  IMAD.IADD R15, R17, 0x1, R9 ;  /* 0x00000001110f7824 */ /* 0x000fe200078e0209 */
[----:B------:R0:W4:Y:S02]  /*fac0*/  LDG.E.U8 R21, desc[UR4][R18.64] ;  /* 0x0000000412157981 */ /* 0x000124000c1e1100 */
[C---:B------:R-:W-:Y:S01]  /*fad0*/  IADD3 R14, P1, R12.reuse, R14, RZ ;  /* 0x0000000e0c0e7210 */ /* 0x040fe20007f3e0ff */
[----:B---3--:R-:W-:Y:S01]  /*fae0*/  IMAD.X R17, R13, 0x1, R6, P2 ;  /* 0x000000010d117824 */ /* 0x008fe200010e0606 */
[----:B0-----:R-:W-:Y:S01]  /*faf0*/  IADD3 R18, P2, R12, R15, RZ ;  /* 0x0000000f0c127210 */ /* 0x001fe20007f5e0ff */
[----:B------:R-:W-:-:S03]  /*fb00*/  IMAD R20, R219, 0x44, RZ ;  /* 0x00000044db147824 */ /* 0x000fc600078e02ff */
[----:B------:R0:W3:Y:S01]  /*fb10*/  LDG.E.U8 R23, desc[UR4][R16.64] ;  /* 0x0000000410177981 */ /* 0x0000e2000c1e1100 */
[----:B--2---:R-:W-:-:S03]  /*fb20*/  IMAD.X R15, R13, 0x1, R3, P1 ;  /* 0x000000010d0f7824 */ /* 0x004fc600008e0603 */
[----:B------:R-:W2:Y:S01]  /*fb30*/  LDL R3, [R1+0x368] ;  /* 0x0003680001037983 */ /* 0x000ea20000100800 */
[C---:B------:R-:W-:Y:S02]  /*fb40*/  IMAD.IADD R19, R20.reuse, 0x1, R8 ;  /* 0x0000000114137824 */ /* 0x040fe400078e0208 */
[----:B0-----:R-:W-:Y:S01]  /*fb50*/  IMAD.IADD R17, R20, 0x1, R9 ;  /* 0x0000000114117824 */ /* 0x001fe200078e0209 */
[----:B------:R0:W3:Y:S02]  /*fb60*/  LDG.E.U8 R22, desc[UR4][R14.64] ;  /* 0x000000040e167981 */ /* 0x0000e4000c1e1100 */
[C---:B------:R-:W-:Y:S01]  /*fb70*/  IADD3 R16, P1, R12.reuse, R19, RZ ;  /* 0x000000130c107210 */ /* 0x040fe20007f3e0ff */
[----:B----4-:R-:W-:Y:S02]  /*fb80*/  IMAD.X R19, R13, 0x1, R4, P2 ;  /* 0x000000010d137824 */ /* 0x010fe400010e0604 */
[----:B------:R-:W-:Y:S01]  /*fb90*/  IMAD R20, R219, 0x45, RZ ;  /* 0x00000045db147824 */ /* 0x000fe200078e02ff */
[----:B0-----:R-:W-:Y:S01]  /*fba0*/  IADD3 R14, P2, R12, R17, RZ ;  /* 0x000000110c0e7210 */ /* 0x001fe20007f5e0ff */
[C---:B------:R-:W-:Y:S01]  /*fbb0*/  IMAD.X R17, R13.reuse, 0x1, R2, P1 ;  /* 0x000000010d117824 */ /* 0x040fe200008e0602 */
[----:B------:R0:W-:Y:S04]  /*fbc0*/  STL [R1+0x54], R11 ;  /* 0x0000540b01007387 */ /* 0x0001e80000100800 */
[----:B------:R-:W4:Y:S04]  /*fbd0*/  LDL R2, [R1+0x36c] ;  /* 0x00036c0001027983 */ /* 0x000f280000100800 */
[----:B0-----:R0:W3:Y:S01]  /*fbe0*/  LDG.E.U8 R11, desc[UR4][R18.64] ;  /* 0x00000004120b7981 */ /* 0x0010e2000c1e1100 */
[----:B------:R-:W-:-:S03]  /*fbf0*/  IMAD.X R15, R13, 0x1, R0, P2 ;  /* 0x000000010d0f7824 */ /* 0x000fc600010e0600 */
[----:B------:R1:W-:Y:S04]  /*fc00*/  STL [R1+0x50], R5 ;  /* 0x0000500501007387 */ /* 0x0003e80000100800 */
[----:B------:R-:W3:Y:S01]  /*fc10*/  LDG.E.U8 R6, desc[UR4][R14.64] ;  /* 0x000000040e067981 */ /* 0x000ee2000c1e1100 */
[----:B0-----:R-:W-:-:S03]  /*fc20*/  IMAD.IADD R18, R20, 0x1, R8 ;  /* 0x0000000114127824 */ /* 0x001fc600078e0208 */
[----:B------:R-:W3:Y:S04]  /*fc30*/  LDL R4, [R1+0x370] ;  /* 0x0003700001047983 */ /* 0x000ee80000100800 */
[----:B-1----:R0:W3:Y:S01]  /*fc40*/  LDG.E.U8 R5, desc[UR4][R16.64] ;  /* 0x0000000410057981 */ /* 0x0020e2000c1e1100 */
[----:B------:R-:W-:-:S03]  /*fc50*/  IADD3 R18, P1, R12, R18, RZ ;  /* 0x000000120c127210 */ /* 0x000fc60007f3e0ff */
[----:B------:R-:W3:Y:S01]  /*fc60*/  LDL R0, [R1+0x374] ;  /* 0x0003740001007983 */ /* 0x000ee20000100800 */
[--C-:B0-----:R-:W-:Y:S02]  /*fc70*/  IMAD.IADD R16, R20, 0x1, R9.reuse ;  /* 0x0000000114107824 */ /* 0x101fe400078e0209 */
[----:B------:R-:W-:Y:S02]  /*fc80*/  IMAD R17, R219, 0x46, RZ ;  /* 0x00000046db117824 */ /* 0x000fe400078e02ff */
[----:B------:R-:W-:Y:S01]  /*fc90*/  IMAD.X R19, R13, 0x1, R10, P1 ;  /* 0x000000010d137824 */ /* 0x000fe200008e060a */
[----:B------:R-:W-:Y:S01]  /*fca0*/  IADD3 R16, P2, R12, R16, RZ ;  /* 0x000000100c107210 */ /* 0x000fe20007f5e0ff */
[C---:B------:R-:W-:Y:S02]  /*fcb0*/  IMAD.IADD R14, R17.reuse, 0x1, R8 ;  /* 0x00000001110e7824 */ /* 0x040fe400078e0208 */
[----:B------:R-:W-:Y:S02]  /*fcc0*/  IMAD.IADD R15, R17, 0x1, R9 ;  /* 0x00000001110f7824 */ /* 0x000fe400078e0209 */
[----:B------:R-:W-:-:S02]  /*fcd0*/  IMAD.X R17, R13, 0x1, R7, P2 ;  /* 0x000000010d117824 */ /* 0x000fc400010e0607 */
[----:B------:R0:W3:Y:S01]  /*fce0*/  LDG.E.U8 R7, desc[UR4][R18.64] ;  /* 0x0000000412077981 */ /* 0x0000e2000c1e1100 */
[C---:B------:R-:W-:Y:S02]  /*fcf0*/  IADD3 R14, P1, R12.reuse, R14, RZ ;  /* 0x0000000e0c0e7210 */ /* 0x040fe40007f3e0ff */
[----:B0-----:R-:W-:-:S03]  /*fd00*/  IADD3 R18, P2, R12, R15, RZ ;  /* 0x0000000f0c127210 */ /* 0x001fc60007f5e0ff */
[----:B--2---:R-:W-:Y:S02]  /*fd10*/  IMAD.X R15, R13, 0x1, R3, P1 ;  /* 0x000000010d0f7824 */ /* 0x004fe400008e0603 */
[----:B------:R0:W2:Y:S01]  /*fd20*/  LDG.E.U8 R3, desc[UR4][R16.64] ;  /* 0x0000000410037981 */ /* 0x0000a2000c1e1100 */
[----:B------:R-:W-:-:S04]  /*fd30*/  IMAD R20, R219, 0x47, RZ ;  /* 0x00000047db147824 */ /* 0x000fc800078e02ff */
[----:B------:R-:W-:-:S05]  /*fd40*/  IMAD.IADD R19, R20, 0x1, R8 ;  /* 0x0000000114137824 */ /* 0x000fca00078e0208 */
[----:B0-----:R-:W-:Y:S01]  /*fd50*/  IADD3 R16, P1, R12, R19, RZ ;  /* 0x000000130c107210 */ /* 0x001fe20007f3e0ff */
[----:B----4-:R-:W-:Y:S02]  /*fd60*/  IMAD.X R19, R13, 0x1, R2, P2 ;  /* 0x000000010d137824 */ /* 0x010fe400010e0602 */
[----:B------:R0:W4:Y:S01]  /*fd70*/  LDG.E.U8 R2, desc[UR4][R14.64] ;  /* 0x000000040e027981 */ /* 0x000122000c1e1100 */
[----:B------:R-:W-:-:S03]  /*fd80*/  IMAD.IADD R17, R20, 0x1, R9 ;  /* 0x0000000114117824 */ /* 0x000fc600078e0209 */
[----:B---3--:R-:W-:Y:S04]  /*fd90*/  STL [R1+0xe4c], R5 ;  /* 0x000e4c0501007387 */ /* 0x008fe80000100800 */
[----:B------:R-:W-:Y:S04]  /*fda0*/  STL [R1+0xbc], R216 ;  /* 0x0000bcd801007387 */ /* 0x000fe80000100800 */
[----:B------:R-:W-:Y:S04]  /*fdb0*/  STL [R1+0xe50], R6 ;  /* 0x000e500601007387 */ /* 0x000fe80000100800 */
[----:B------:R1:W-:Y:S04]  /*fdc0*/  STL [R1+0x70], R21 ;  /* 0x0000701501007387 */ /* 0x0003e80000100800 */
[----:B-1----:R-:W3:Y:S04]  /*fdd0*/  LDL R21, [R1+0x378] ;  /* 0x0003780001157983 */ /* 0x002ee80000100800 */
[----:B------:R-:W-:Y:S04]  /*fde0*/  STL [R1+0x6c], R23 ;  /* 0x00006c1701007387 */ /* 0x000fe80000100800 */
[----:B------:R-:W-:Y:S04]  /*fdf0*/  STL [R1+0xe54], R7 ;  /* 0x000e540701007387 */ /* 0x000fe80000100800 */
[----:B------:R-:W3:Y:S04]  /*fe00*/  LDL R6, [R1+0x37c] ;  /* 0x00037c0001067983 */ /* 0x000ee80000100800 */
[----:B------:R-:W-:Y:S01]  /*fe10*/  STL [R1+0x68], R22 ;  /* 0x0000681601007387 */ /* 0x000fe20000100800 */
[----:B0-----:R-:W-:Y:S01]  /*fe20*/  IADD3 R14, P2, R12, R17, RZ ;  /* 0x000000110c0e7210 */ /* 0x001fe20007f5e0ff */
[----:B------:R-:W-:-:S02]  /*fe30*/  IMAD.X R17, R13, 0x1, R4, P1 ;  /* 0x000000010d117824 */ /* 0x000fc400008e0604 */
[----:B------:R0:W3:Y:S04]  /*fe40*/  LDG.E.U8 R4, desc[UR4][R18.64] ;  /* 0x0000000412047981 */ /* 0x0000e8000c1e1100 */
[----:B--2---:R-:W-:Y:S04]  /*fe50*/  STL [R1+0xe58], R3 ;  /* 0x000e580301007387 */ /* 0x004fe80000100800 */
[----:B------:R1:W-:Y:S04]  /*fe60*/  STL [R1+0x64], R11 ;  /* 0x0000640b01007387 */ /* 0x0003e80000100800 */
[----:B------:R-:W2:Y:S01]  /*fe70*/  LDL R5, [R1+0x380] ;  /* 0x0003800001057983 */ /* 0x000ea20000100800 */
[----:B------:R-:W-:-:S04]  /*fe80*/  IMAD R20, R219, 0x48, RZ ;  /* 0x00000048db147824 */ /* 0x000fc800078e02ff */
[----:B0-----:R-:W-:Y:S01]  /*fe90*/  IMAD.IADD R18, R20, 0x1, R8 ;  /* 0x0000000114127824 */ /* 0x001fe200078e0208 */
[----:B-1----:R0:W2:Y:S01]  /*fea0*/  LDG.E.U8 R11, desc[UR4][R16.64] ;  /* 0x00000004100b7981 */ /* 0x0020a2000c1e1100 */
[----:B------:R-:W-:-:S03]  /*feb0*/  IMAD.X R15, R13, 0x1, R0, P2 ;  /* 0x000000010d0f7824 */ /* 0x000fc600010e0600 */
[----:B----4-:R1:W-:Y:S01]  /*fec0*/  STL [R1+0xe5c], R2 ;  /* 0x000e5c0201007387 */ /* 0x0103e20000100800 */
[----:B------:R-:W-:-:S03]  /*fed0*/  IADD3 R18, P1, R12, R18, RZ ;  /* 0x000000120c127210 */ /* 0x000fc60007f3e0ff */
[----:B------:R-:W4:Y:S01]  /*fee0*/  LDL R3, [R1+0x384] ;  /* 0x0003840001037983 */ /* 0x000f220000100800 */
[--C-:B0-----:R-:W-:Y:S02]  /*fef0*/  IMAD.IADD R16, R20, 0x1, R9.reuse ;  /* 0x0000000114107824 */ /* 0x101fe400078e0209 */
[----:B------:R-:W-:Y:S01]  /*ff00*/  IMAD R17, R219, 0x49, RZ ;  /* 0x00000049db117824 */ /* 0x000fe200078e02ff */
[----:B------:R0:W4:Y:S02]  /*ff10*/  LDG.E.U8 R10, desc[UR4][R14.64] ;  /* 0x000000040e0a7981 */ /* 0x000124000c1e1100 */
[C---:B------:R-:W-:Y:S01]  /*ff20*/  IADD3 R16, P2, R12.reuse, R16, RZ ;  /* 0x000000100c107210 */ /* 0x040fe20007f5e0ff */
[C---:B0-----:R-:W-:Y:S02]  /*ff30*/  IMAD.IADD R14, R17.reuse, 0x1, R8 ;  /* 0x00000001110e7824 */ /* 0x041fe400078e0208 */
[----:B------:R-:W-:Y:S02]  /*ff40*/  IMAD.IADD R15, R17, 0x1, R9 ;  /* 0x00000001110f7824 */ /* 0x000fe400078e0209 */
[C---:B---3--:R-:W-:Y:S01]  /*ff50*/  IMAD.X R19, R13.reuse, 0x1, R21, P1 ;  /* 0x000000010d137824 */ /* 0x048fe200008e0615 */
[----:B------:R-:W-:Y:S01]  /*ff60*/  IADD3 R14, P1, R12, R14, RZ ;  /* 0x0000000e0c0e7210 */ /* 0x000fe20007f3e0ff */
[----:B------:R-:W-:-:S03]  /*ff70*/  IMAD.X R17, R13, 0x1, R6, P2 ;  /* 0x000000010d117824 */ /* 0x000fc600010e0606 */
[----:B------:R0:W3:Y:S02]  /*ff80*/  LDG.E.U8 R6, desc[UR4][R18.64] ;  /* 0x0000000412067981 */ /* 0x0000e4000c1e1100 */
[----:B0-----:R-:W-:Y:S02]  /*ff90*/  IADD3 R18, P2, R12, R15, RZ ;  /* 0x0000000f0c127210 */ /* 0x001fe40007f5e0ff */
[----:B------:R0:W-:Y:S01]  /*ffa0*/  STL [R1+0xe60], R4 ;  /* 0x000e600401007387 */ /* 0x0001e20000100800 */
[----:B------:R-:W-:-:S03]  /*ffb0*/  IMAD R20, R219, 0x4a, RZ ;  /* 0x0000004adb147824 */ /* 0x000fc600078e02ff */
[----:B-1----:R-:W3:Y:S01]  /*ffc0*/  LDL R2, [R1+0x388] ;  /* 0x0003880001027983 */ /* 0x002ee20000100800 */
[----:B--2---:R-:W-:-:S03]  /*ffd0*/  IMAD.X R15, R13, 0x1, R5, P1 ;  /* 0x000000010d0f7824 */ /* 0x004fc600008e0605 */
[----:B------:R-:W2:Y:S04]  /*ffe0*/  LDL R0, [R1+0x38c] ;  /* 0x00038c0001007983 */ /* 0x000ea80000100800 */
[----:B------:R1:W2:Y:S04]  /*fff0*/  LDG.E.U8 R5, desc[UR4][R16.64] ;  /* 0x0000000410057981 */ /* 0x0002a8000c1e1100 */
[----:B0-----:R-:W2:Y:S01]  /*10000*/  LDG.E.U8 R4, desc[UR4][R14.64] ;  /* 0x000000040e047981 */ /* 0x001ea2000c1e1100 */
[----:B------:R-:W-:-:S05]  /*10010*/  IMAD.IADD R19, R20, 0x1, R8 ;  /* 0x0000000114137824 */ /* 0x000fca00078e0208 */
[----:B-1----:R-:W-:Y:S01]  /*10020*/  IADD3 R16, P1, R12, R19, RZ ;  /* 0x000000130c107210 */ /* 0x002fe20007f3e0ff */
[----:B----4-:R-:W-:Y:S01]  /*10030*/  IMAD.X R19, R13, 0x1, R3, P2 ;  /* 0x000000010d137824 */ /* 0x010fe200010e0603 */
[----:B------:R0:W-:Y:S04]  /*10040*/  STL [R1+0xe64], R11 ;  /* 0x000e640b01007387 */ /* 0x0001e80000100800 */
[----:B------:R-:W4:Y:S04]  /*10050*/  LDG.E.U8 R3, desc[UR4][R18.64] ;  /* 0x0000000412037981 */ /* 0x000f28000c1e1100 */
[----:B------:R1:W-:Y:S04]  /*10060*/  STL [R1+0xe68], R10 ;  /* 0x000e680a01007387 */ /* 0x0003e80000100800 */
[----:B------:R-:W4:Y:S04]  /*10070*/  LDL R21, [R1+0x390] ;  /* 0x0003900001157983 */ /* 0x000f280000100800 */
[----:B---3--:R3:W-:Y:S04]  /*10080*/  STL [R1+0xe88], R6 ;  /* 0x000e880601007387 */ /* 0x0087e80000100800 */
[----:B0-----:R-:W3:Y:S04]  /*10090*/  LDL R11, [R1+0x394] ;  /* 0x00039400010b7983 */ /* 0x001ee80000100800 */
[----:B--2---:R0:W-:Y:S04]  /*100a0*/  STL [R1+0xe8c], R5 ;  /* 0x000e8c0501007387 */ /* 0x0041e80000100800 */
[----:B-1----:R-:W2:Y:S04]  /*100b0*/  LDL R10, [R1+0x398] ;  /* 0x00039800010a7983 */ /* 0x002ea80000100800 */
[----:B------:R1:W-:Y:S04]  /*100c0*/  STL [R1+0xe78], R4 ;  /* 0x000e780401007387 */ /* 0x0003e80000100800 */
[----:B------:R-:W2:Y:S01]  /*100d0*/  LDL R7, [R1+0x3a0] ;  /* 0x0003a00001077983 */ /* 0x000ea20000100800 */
[----:B------:R-:W-:-:S02]  /*100e0*/  IMAD.IADD R17, R20, 0x1, R9 ;  /* 0x0000000114117824 */ /* 0x000fc400078e0209 */
[----:B------:R-:W-:-:S04]  /*100f0*/  IMAD R20, R219, 0x4b, RZ ;  /* 0x0000004bdb147824 */ /* 0x000fc800078e02ff */
[----:B------:R-:W-:Y:S01]  /*10100*/  IMAD.IADD R250, R20, 0x1, R8 ;  /* 0x0000000114fa7824 */ /* 0x000fe200078e0208 */
[----:B------:R-:W-:Y:S01]  /*10110*/  IADD3 R14, P2, R12, R17, RZ ;  /* 0x000000110c0e7210 */ /* 0x000fe20007f5e0ff */
[C---:B------:R-:W-:Y:S01]  /*10120*/  IMAD.X R17, R13.reuse, 0x1, R2, P1 ;  /* 0x000000010d117824 */ /* 0x040fe200008e0602 */
[----:B----4-:R4:W-:Y:S01]  /*10130*/  STL [R1+0xe7c], R3 ;  /* 0x000e7c0301007387 */ /* 0x0109e20000100800 */
[----:B------:R-:W-:Y:S01]  /*10140*/  IMAD.IADD R20, R20, 0x1, R9 ;  /* 0x0000000114147824 */ /* 0x000fe200078e0209 */
[C---:B------:R-:W-:Y:S01]  /*10150*/  IADD3 R250, P1, R12.reuse, R250, RZ ;  /* 0x000000fa0cfa7210 */ /* 0x040fe20007f3e0ff */
[C---:B------:R-:W-:Y:S01]  /*10160*/  IMAD.X R15, R13.reuse, 0x1, R0, P2 ;  /* 0x000000010d0f7824 */ /* 0x040fe200010e0600 */
[----:B---3--:R-:W3:Y:S02]  /*10170*/  LDL R6, [R1+0x3a4] ;  /* 0x0003a40001067983 */ /* 0x008ee40000100800 */
[----:B------:R-:W-:Y:S01]  /*10180*/  IADD3 R248, P2, R12, R20, RZ ;  /* 0x000000140cf87210 */ /* 0x000fe20007f5e0ff */
[----:B------:R-:W-:Y:S01]  /*10190*/  IMAD.X R251, R13, 0x1, R21, P1 ;  /* 0x000000010dfb7824 */ /* 0x000fe200008e0615 */
[----:B------:R-:W4:Y:S04]  /*101a0*/  LDL R0, [R1+0x3a8] ;  /* 0x0003a80001007983 */ /* 0x000f280000100800 */
[----:B------:R0:W4:Y:S04]  /*101b0*/  LDG.E.U8 R2, desc[UR4][R16.64] ;  /* 0x0000000410027981 */ /* 0x000128000c1e1100 */
[----:B------:R1:W4:Y:S04]  /*101c0*/  LDG.E.U8 R252, desc[UR4][R14.64] ;  /* 0x000000040efc7981 */ /* 0x000328000c1e1100 */
[----:B------:R-:W4:Y:S01]  /*101d0*/  LDG.E.U8 R250, desc[UR4][R250.64] ;  /* 0x00000004fafa7981 */ /* 0x000f22000c1e1100 */
[----:B0-----:R-:W-:-:S04]  /*101e0*/  IMAD R16, R219, 0x4c, RZ ;  /* 0x0000004cdb107824 */ /* 0x001fc800078e02ff */
[C---:B------:R-:W-:Y:S02]  /*101f0*/  IMAD.IADD R17, R16.reuse, 0x1, R8 ;  /* 0x0000000110117824 */ /* 0x040fe400078e0208 */
[----:B-1----:R-:W-:-:S03]  /*10200*/  IMAD.IADD R14, R16, 0x1, R9 ;  /* 0x00000001100e7824 */ /* 0x002fc600078e0209 */
[----:B------:R-:W-:Y:S01]  /*10210*/  IADD3 R16, P1, R12, R17, RZ ;  /* 0x000000110c107210 */ /* 0x000fe20007f3e0ff */
[----:B------:R-:W-:Y:S02]  /*10220*/  IMAD R15, R219, 0x4d, RZ ;  /* 0x0000004ddb0f7824 */ /* 0x000fe400078e02ff */
[----:B------:R-:W-:-:S05]  /*10230*/  IMAD.X R249, R13, 0x1, R11, P2 ;  /* 0x000000010df97824 */ /* 0x000fca00010e060b */
[----:B------:R-:W4:Y:S01]  /*10240*/  LDG.E.U8 R248, desc[UR4][R248.64] ;  /* 0x00000004f8f87981 */ /* 0x000f22000c1e1100 */
[----:B------:R-:W-:Y:S01]  /*10250*/  IADD3 R14, P2, R12, R14, RZ ;  /* 0x0000000e0c0e7210 */ /* 0x000fe20007f5e0ff */
[C---:B------:R-:W-:Y:S02]  /*10260*/  IMAD.IADD R244, R15.reuse, 0x1, R8 ;  /* 0x000000010ff47824 */ /* 0x040fe400078e0208 */
[----:B------:R-:W-:Y:S02]  /*10270*/  IMAD.IADD R242, R15, 0x1, R9 ;  /* 0x000000010ff27824 */ /* 0x000fe400078e0209 */
[----:B--2---:R-:W-:-:S05]  /*10280*/  IMAD.X R17, R13, 0x1, R10, P1 ;  /* 0x000000010d117824 */ /* 0x004fca00008e060a */
[----:B------:R-:W2:Y:S01]  /*10290*/  LDG.E.U8 R247, desc[UR4][R16.64] ;  /* 0x0000000410f77981 */ /* 0x000ea2000c1e1100 */
[----:B------:R-:W-:-:S05]  /*102a0*/  IMAD.X R15, R13, 0x1, R7, P2 ;  /* 0x000000010d0f7824 */ /* 0x000fca00010e0607 */
[----:B------:R-:W2:Y:S01]  /*102b0*/  LDG.E.U8 R246, desc[UR4][R14.64] ;  /* 0x000000040ef67981 */ /* 0x000ea2000c1e1100 */
[C---:B------:R-:W-:Y:S02]  /*102c0*/  IADD3 R244, P1, R12.reuse, R244, RZ ;  /* 0x000000f40cf47210 */ /* 0x040fe40007f3e0ff */
[----:B------:R-:W-:-:S03]  /*102d0*/  IADD3 R242, P2, R12, R242, RZ ;  /* 0x000000f20cf27210 */ /* 0x000fc60007f5e0ff */
[C---:B---3--:R-:W-:Y:S02]  /*102e0*/  IMAD.X R245, R13.reuse, 0x1, R6, P1 ;  /* 0x000000010df57824 */ /* 0x048fe400008e0606 */
[----:B----4-:R-:W-:-:S03]  /*102f0*/  IMAD.X R243, R13, 0x1, R0, P2 ;  /* 0x000000010df37824 */ /* 0x010fc600010e0600 */
[----:B------:R-:W3:Y:S04]  /*10300*/  LDG.E.U8 R244, desc[UR4][R244.64] ;  /* 0x00000004f4f47981 */ /* 0x000ee8000c1e1100 */
[----:B------:R0:W-:Y:S04]  /*10310*/  STL [R1+0xe6c], R2 ;  /* 0x000e6c0201007387 */ /* 0x0001e80000100800 */
[----:B------:R-:W-:Y:S04]  /*10320*/  STL [R1+0xe70], R252 ;  /* 0x000e70fc01007387 */ /* 0x000fe80000100800 */
[----:B------:R-:W4:Y:S04]  /*10330*/  LDL R5, [R1+0x3ac] ;  /* 0x0003ac0001057983 */ /* 0x000f280000100800 */
[----:B------:R-:W4:Y:S04]  /*10340*/  LDG.E.U8 R242, desc[UR4][R242.64] ;  /* 0x00000004f2f27981 */ /* 0x000f28000c1e1100 */
[----:B------:R-:W-:Y:S04]  /*10350*/  STL [R1+0xe74], R250 ;  /* 0x000e74fa01007387 */ /* 0x000fe80000100800 */
[----:B------:R-:W4:Y:S04]  /*10360*/  LDL R4, [R1+0x3b0] ;  /* 0x0003b00001047983 */ /* 0x000f280000100800 */
[----:B------:R-:W-:Y:S04]  /*10370*/  STL [R1+0xe80], R248 ;  /* 0x000e80f801007387 */ /* 0x000fe80000100800 */
[----:B------:R-:W4:Y:S04]  /*10380*/  LDL R3, [R1+0x3b4] ;  /* 0x0003b40001037983 */ /* 0x000f280000100800 */
[----:B--2---:R-:W-:Y:S04]  /*10390*/  STL [R1+0xe84], R247 ;  /* 0x000e84f701007387 */ /* 0x004fe80000100800 */
[----:B0-----:R-:W2:Y:S04]  /*103a0*/  LDL R2, [R1+0x3b8] ;  /* 0x0003b80001027983 */ /* 0x001ea80000100800 */
[----:B------:R-:W-:Y:S04]  /*103b0*/  STL [R1+0xe90], R246 ;  /* 0x000e90f601007387 */ /* 0x000fe80000100800 */
[----:B------:R-:W2:Y:S01]  /*103c0*/  LDL R0, [R1+0x3bc] ;  /* 0x0003bc0001007983 */ /* 0x000ea20000100800 */
[----:B------:R-:W-:-:S03]  /*103d0*/  IMAD R16, R219, 0x4e, RZ ;  /* 0x0000004edb107824 */ /* 0x000fc600078e02ff */
[----:B------:R-:W2:Y:S01]  /*103e0*/  LDL R6, [R1+0x3c0] ;  /* 0x0003c00001067983 */ /* 0x000ea20000100800 */
[C-C-:B------:R-:W-:Y:S02]  /*103f0*/  IMAD.IADD R240, R16.reuse, 0x1, R8.reuse ;  /* 0x0000000110f07824 */ /* 0x140fe400078e0208 */
[----:B------:R-:W-:Y:S02]  /*10400*/  IMAD.IADD R16, R16, 0x1, R9 ;  /* 0x0000000110107824 */ /* 0x000fe400078e0209 */
[----:B------:R-:W-:Y:S01]  /*10410*/  IMAD R234, R219, 0x4f, RZ ;  /* 0x0000004fdbea7824 */ /* 0x000fe200078e02ff */
[C---:B------:R-:W-:Y:S02]  /*10420*/  IADD3 R240, P1, R12.reuse, R240, RZ ;  /* 0x000000f00cf07210 */ /* 0x040fe40007f3e0ff */
[----:B------:R-:W-:Y:S01]  /*10430*/  IADD3 R238, P2, R12, R16, RZ ;  /* 0x000000100cee7210 */ /* 0x000fe20007f5e0ff */
[----:B------:R-:W-:Y:S01]  /*10440*/  IMAD.IADD R236, R234, 0x1, R8 ;  /* 0x00000001eaec7824 */ /* 0x000fe200078e0208 */
[----:B---3--:R-:W-:Y:S01]  /*10450*/  STL [R1+0xe94], R244 ;  /* 0x000e94f401007387 */ /* 0x008fe20000100800 */
[----:B----4-:R-:W-:-:S03]  /*10460*/  IMAD.X R241, R13, 0x1, R5, P1 ;  /* 0x000000010df17824 */ /* 0x010fc600008e0605 */
[----:B------:R-:W-:Y:S01]  /*10470*/  IADD3 R236, P1, R12, R236, RZ ;  /* 0x000000ec0cec7210 */ /* 0x000fe20007f3e0ff */
[----:B------:R0:W-:Y:S04]  /*10480*/  STL [R1+0xe9c], R242 ;  /* 0x000e9cf201007387 */ /* 0x0001e80000100800 */
[----:B------:R-:W3:Y:S01]  /*10490*/  LDL R5, [R1+0x3c4] ;  /* 0x0003c40001057983 */ /* 0x000ee20000100800 */
[----:B------:R-:W-:-:S03]  /*104a0*/  IMAD.X R239, R13, 0x1, R4, P2 ;  /* 0x000000010def7824 */ /* 0x000fc600010e0604 */
[----:B------:R-:W4:Y:S04]  /*104b0*/  LDL R7, [R1+0x4a8] ;  /* 0x0004a80001077983 */ /* 0x000f280000100800 */
[----:B------:R-:W4:Y:S01]  /*104c0*/  LDL R4, [R1+0x3c8] ;  /* 0x0003c80001047983 */ /* 0x000f220000100800 */
[----:B------:R-:W-:Y:S02]  /*104d0*/  IMAD.IADD R234, R234, 0x1, R9 ;  /* 0x00000001eaea7824 */ /* 0x000fe400078e0209 */
[C---:B------:R-:W-:Y:S01]  /*104e0*/  IMAD R14, R219.reuse, 0x50, RZ ;  /* 0x00000050db0e7824 */ /* 0x040fe200078e02ff */
[----:B------:R-:W4:Y:S02]  /*104f0*/  LDL R10, [R1+0x4b4] ;  /* 0x0004b400010a7983 */ /* 0x000f240000100800 */
[----:B------:R-:W-:Y:S01]  /*10500*/  IADD3 R234, P2, R12, R234, RZ ;  /* 0x000000ea0cea7210 */ /* 0x000fe20007f5e0ff */
[----:B------:R-:W-:Y:S01]  /*10510*/  IMAD.IADD R232, R14, 0x1, R8 ;  /* 0x000000010ee87824 */ /* 0x000fe200078e0208 */
[----:B------:R-:W4:Y:S01]  /*10520*/  LDG.E.U8 R238, desc[UR4][R238.64] ;  /* 0x00000004eeee7981 */ /* 0x000f22000c1e1100 */
[----:B------:R-:W-:-:S02]  /*10530*/  IMAD R222, R219, 0x52, RZ ;  /* 0x00000052dbde7824 */ /* 0x000fc400078e02ff */
[----:B------:R-:W-:Y:S01]  /*10540*/  IMAD R16, R219, 0x54, RZ ;  /* 0x00000054db107824 */ /* 0x000fe200078e02ff */
[----:B------:R-:W4:Y:S01]  /*10550*/  LDG.E.U8 R240, desc[UR4][R240.64] ;  /* 0x00000004f0f07981 */ /* 0x000f22000c1e1100 */
[----:B------:R-:W-:-:S03]  /*10560*/  IMAD.X R237, R13, 0x1, R3, P1 ;  /* 0x000000010ded7824 */ /* 0x000fc600008e0603 */
[----:B------:R-:W4:Y:S01]  /*10570*/  LDL R3, [R1+0x3cc] ;  /* 0x0003cc0001037983 */ /* 0x000f220000100800 */
[----:B------:R-:W-:Y:S01]  /*10580*/  IADD3 R232, P1, R12, R232, RZ ;  /* 0x000000e80ce87210 */ /* 0x000fe20007f3e0ff */
[C---:B--2---:R-:W-:Y:S02]  /*10590*/  IMAD.X R235, R13.reuse, 0x1, R2, P2 ;  /* 0x000000010deb7824 */ /* 0x044fe400010e0602 */
[----:B------:R-:W2:Y:S04]  /*105a0*/  LDG.E.U8 R236, desc[UR4][R236.64] ;  /* 0x00000004ecec7981 */ /* 0x000ea8000c1e1100 */
[----:B------:R-:W2:Y:S01]  /*105b0*/  LDL R2, [R1+0x3d0] ;  /* 0x0003d00001027983 */ /* 0x000ea20000100800 */
[----:B------:R-:W-:-:S03]  /*105c0*/  IMAD.X R233, R13, 0x1, R0, P1 ;  /* 0x000000010de97824 */ /* 0x000fc600008e0600 */
[----:B------:R-:W2:Y:S04]  /*105d0*/  LDG.E.U8 R234, desc[UR4][R234.64] ;  /* 0x00000004eaea7981 */ /* 0x000ea8000c1e1100 */
[----:B------:R-:W2:Y:S01]  /*105e0*/  LDL R0, [R1+0x3d4] ;  /* 0x0003d40001007983 */ /* 0x000ea20000100800 */
[----:B------:R-:W-:Y:S02]  /*105f0*/  IMAD.IADD R230, R14, 0x1, R9 ;  /* 0x000000010ee67824 */ /* 0x000fe400078e0209 */
[----:B------:R-:W-:Y:S01]  /*10600*/  IMAD R14, R219, 0x51, RZ ;  /* 0x00000051db0e7824 */ /* 0x000fe200078e02ff */
[----:B------:R-:W2:Y:S02]  /*10610*/  LDG.E.U8 R232, desc[UR4][R232.64] ;  /* 0x00000004e8e87981 */ /* 0x000ea4000c1e1100 */
[----:B------:R-:W-:Y:S01]  /*10620*/  IADD3 R230, P2, R12, R230, RZ ;  /* 0x000000e60ce67210 */ /* 0x000fe20007f5e0ff */
[----:B------:R-:W-:-:S02]  /*10630*/  IMAD.IADD R228, R14, 0x1, R8 ;  /* 0x000000010ee47824 */ /* 0x000fc400078e0208 */
[--C-:B------:R-:W-:Y:S02]  /*10640*/  IMAD.IADD R14, R14, 0x1, R9.reuse ;  /* 0x000000010e0e7824 */ /* 0x100fe400078e0209 */
[C---:B------:R-:W-:Y:S02]  /*10650*/  IMAD.X R231, R13.reuse, 0x1, R6, P2 ;  /* 0x000000010de77824 */ /* 0x040fe400010e0606 */
[----:B------:R-:W2:Y:S01]  /*10660*/  LDL R6, [R1+0x3d8] ;  /* 0x0003d80001067983 */ /* 0x000ea20000100800 */
[----:B------:R-:W-:Y:S01]  /*10670*/  IADD3 R228, P1, R12, R228, RZ ;  /* 0x000000e40ce47210 */ /* 0x000fe20007f3e0ff */
[----:B------:R-:W-:Y:S01]  /*10680*/  IMAD.IADD R224, R222, 0x1, R8 ;  /* 0x00000001dee07824 */ /* 0x000fe200078e0208 */
[----:B------:R-:W-:Y:S01]  /*10690*/  IADD3 R226, P2, R12, R14, RZ ;  /* 0x0000000e0ce27210 */ /* 0x000fe20007f5e0ff */
[----:B------:R-:W-:Y:S01]  /*106a0*/  IMAD.IADD R222, R222, 0x1, R9 ;  /* 0x00000001dede7824 */ /* 0x000fe200078e0209 */
[----:B------:R-:W2:Y:S01]  /*106b0*/  LDG.E.U8 R230, desc[UR4][R230.64] ;  /* 0x00000004e6e67981 */ /* 0x000ea2000c1e1100 */
[----:B---3--:R-:W-:-:S03]  /*106c0*/  IMAD.X R229, R13, 0x1, R5, P1 ;  /* 0x000000010de57824 */ /* 0x008fc600008e0605 */
[----:B------:R-:W3:Y:S01]  /*106d0*/  LDL R5, [R1+0x3dc] ;  /* 0x0003dc0001057983 */ /* 0x000ee20000100800 */
[C---:B------:R-:W-:Y:S01]  /*106e0*/  IADD3 R224, P1, R12.reuse, R224, RZ ;  /* 0x000000e00ce07210 */ /* 0x040fe20007f3e0ff */
[----:B----4-:R-:W-:Y:S02]  /*106f0*/  IMAD.X R227, R13, 0x1, R4, P2 ;  /* 0x000000010de37824 */ /* 0x010fe400010e0604 */
[----:B------:R-:W4:Y:S04]  /*10700*/  LDG.E.U8 R228, desc[UR4][R228.64] ;  /* 0x00000004e4e47981 */ /* 0x000f28000c1e1100 */
[----:B------:R-:W4:Y:S01]  /*10710*/  LDL R4, [R1+0x3e0] ;  /* 0x0003e00001047983 */ /* 0x000f220000100800 */
[----:B------:R-:W-:Y:S01]  /*10720*/  IMAD R14, R219, 0x53, RZ ;  /* 0x00000053db0e7824 */ /* 0x000fe200078e02ff */
[----:B------:R-:W-:Y:S01]  /*10730*/  IADD3 R222, P2, R12, R222, RZ ;  /* 0x000000de0cde7210 */ /* 0x000fe20007f5e0ff */
[--C-:B------:R-:W-:Y:S01]  /*10740*/  IMAD.IADD R18, R16, 0x1, R8.reuse ;  /* 0x0000000110127824 */ /* 0x100fe200078e0208 */
[----:B------:R-:W4:Y:S01]  /*10750*/  LDG.E.U8 R226, desc[UR4][R226.64] ;  /* 0x00000004e2e27981 */ /* 0x000f22000c1e1100 */
[----:B------:R-:W-:-:S02]  /*10760*/  IMAD.IADD R220, R14, 0x1, R8 ;  /* 0x000000010edc7824 */ /* 0x000fc400078e0208 */
[C---:B------:R-:W-:Y:S02]  /*10770*/  IMAD.X R225, R13.reuse, 0x1, R3, P1 ;  /* 0x000000010de17824 */ /* 0x040fe400008e0603 */
        /* <DEDUP_REMOVED lines=8> */
[--C-:B------:R-:W-:Y:S02]  /*10800*/  IMAD.IADD R14, R14, 0x1, R9.reuse ;  /* 0x000000010e0e7824 */ /* 0x100fe400078e0209 */
[----:B------:R-:W-:Y:S01]  /*10810*/  IMAD.IADD R16, R16, 0x1, R9 ;  /* 0x0000000110107824 */ /* 0x000fe200078e0209 */
[C---:B------:R-:W-:Y:S01]  /*10820*/  IADD3 R18, P1, R12.reuse, R18, RZ ;  /* 0x000000120c127210 */ /* 0x040fe20007f3e0ff */
[C---:B------:R-:W-:Y:S01]  /*10830*/  IMAD R17, R219.reuse, 0x55, RZ ;  /* 0x00000055db117824 */ /* 0x040fe200078e02ff */
[----:B------:R-:W-:Y:S01]  /*10840*/  IADD3 R14, P2, R12, R14, RZ ;  /* 0x0000000e0c0e7210 */ /* 0x000fe20007f5e0ff */
[----:B------:R-:W-:Y:S01]  /*10850*/  IMAD R20, R219, 0x56, RZ ;  /* 0x00000056db147824 */ /* 0x000fe200078e02ff */
[----:B------:R-:W2:Y:S03]  /*10860*/  LDG.E.U8 R220, desc[UR4][R220.64] ;  /* 0x00000004dcdc7981 */ /* 0x000ea6000c1e1100 */
[----:B------:R-:W-:-:S02]  /*10870*/  IMAD.X R15, R13, 0x1, R6, P2 ;  /* 0x000000010d0f7824 */ /* 0x000fc400010e0606 */
[----:B------:R-:W2:Y:S01]  /*10880*/  LDL R6, [R1+0x3f0] ;  /* 0x0003f00001067983 */ /* 0x000ea20000100800 */
[----:B------:R-:W-:-:S03]  /*10890*/  IADD3 R16, P2, R12, R16, RZ ;  /* 0x000000100c107210 */ /* 0x000fc60007f5e0ff */
[----:B------:R1:W2:Y:S01]  /*108a0*/  LDG.E.U8 R217, desc[UR4][R14.64] ;  /* 0x000000040ed97981 */ /* 0x0002a2000c1e1100 */
[----:B---3--:R-:W-:-:S03]  /*108b0*/  IMAD.X R19, R13, 0x1, R5, P1 ;  /* 0x000000010d137824 */ /* 0x008fc600008e0605 */
[----:B------:R-:W3:Y:S01]  /*108c0*/  LDL R5, [R1+0x3f4] ;  /* 0x0003f40001057983 */ /* 0x000ee20000100800 */
[----:B-1----:R-:W-:-:S03]  /*108d0*/  IMAD.IADD R14, R17, 0x1, R8 ;  /* 0x00000001110e7824 */ /* 0x002fc600078e0208 */
[----:B------:R1:W3:Y:S01]  /*108e0*/  LDG.E.U8 R215, desc[UR4][R18.64] ;  /* 0x0000000412d77981 */ /* 0x0002e2000c1e1100 */
[----:B------:R-:W-:Y:S01]  /*108f0*/  IMAD.IADD R15, R17, 0x1, R9 ;  /* 0x00000001110f7824 */ /* 0x000fe200078e0209 */
[C---:B------:R-:W-:Y:S01]  /*10900*/  IADD3 R14, P1, R12.reuse, R14, RZ ;  /* 0x0000000e0c0e7210 */ /* 0x040fe20007f3e0ff */
[C---:B----4-:R-:W-:Y:S02]  /*10910*/  IMAD.X R17, R13.reuse, 0x1, R4, P2 ;  /* 0x000000010d117824 */ /* 0x050fe400010e0604 */
[----:B------:R-:W4:Y:S01]  /*10920*/  LDL R4, [R1+0x3f8] ;  /* 0x0003f80001047983 */ /* 0x000f220000100800 */
[----:B-1----:R-:W-:Y:S01]  /*10930*/  IADD3 R18, P2, R12, R15, RZ ;  /* 0x0000000f0c127210 */ /* 0x002fe20007f5e0ff */
[----:B------:R-:W-:Y:S02]  /*10940*/  IMAD.IADD R19, R20, 0x1, R8 ;  /* 0x0000000114137824 */ /* 0x000fe400078e0208 */
[----:B------:R1:W4:Y:S01]  /*10950*/  LDG.E.U8 R213, desc[UR4][R16.64] ;  /* 0x0000000410d57981 */ /* 0x000322000c1e1100 */
[----:B------:R-:W-:-:S03]  /*10960*/  IMAD.X R15, R13, 0x1, R3, P1 ;  /* 0x000000010d0f7824 */ /* 0x000fc600008e0603 */
[----:B------:R-:W4:Y:S01]  /*10970*/  LDL R3, [R1+0x3fc] ;  /* 0x0003fc0001037983 */ /* 0x000f220000100800 */
[----:B-1----:R-:W-:Y:S01]  /*10980*/  IADD3 R16, P1, R12, R19, RZ ;  /* 0x000000130c107210 */ /* 0x002fe20007f3e0ff */
[----:B------:R-:W-:Y:S02]  /*10990*/  IMAD.IADD R17, R20, 0x1, R9 ;  /* 0x0000000114117824 */ /* 0x000fe400078e0209 */
[----:B------:R1:W4:Y:S01]  /*109a0*/  LDG.E.U8 R211, desc[UR4][R14.64] ;  /* 0x000000040ed37981 */ /* 0x000322000c1e1100 */
[----:B--2---:R-:W-:-:S03]  /*109b0*/  IMAD.X R19, R13, 0x1, R2, P2 ;  /* 0x000000010d137824 */ /* 0x004fc600010e0602 */
[----:B------:R-:W2:Y:S01]  /*109c0*/  LDL R2, [R1+0x400] ;  /* 0x0004000001027983 */ /* 0x000ea20000100800 */
[----:B-1----:R-:W-:Y:S01]  /*109d0*/  IADD3 R14, P2, R12, R17, RZ ;  /* 0x000000110c0e7210 */ /* 0x002fe20007f5e0ff */
[----:B------:R-:W-:Y:S02]  /*109e0*/  IMAD R20, R219, 0x57, RZ ;  /* 0x00000057db147824 */ /* 0x000fe400078e02ff */
[----:B------:R1:W2:Y:S01]  /*109f0*/  LDG.E.U8 R209, desc[UR4][R18.64] ;  /* 0x0000000412d17981 */ /* 0x0002a2000c1e1100 */
[----:B------:R-:W-:-:S03]  /*10a00*/  IMAD.X R17, R13, 0x1, R0, P1 ;  /* 0x000000010d117824 */ /* 0x000fc600008e0600 */
[----:B------:R-:W2:Y:S04]  /*10a10*/  LDL R0, [R1+0x404] ;  /* 0x0004040001007983 */ /* 0x000ea80000100800 */
[----:B------:R0:W2:Y:S01]  /*10a20*/  LDG.E.U8 R207, desc[UR4][R16.64] ;  /* 0x0000000410cf7981 */ /* 0x0000a2000c1e1100 */
[C---:B-1----:R-:W-:Y:S02]  /*10a30*/  IMAD.IADD R18, R20.reuse, 0x1, R8 ;  /* 0x0000000114127824 */ /* 0x042fe400078e0208 */
[----:B------:R-:W-:Y:S02]  /*10a40*/  IMAD.IADD R20, R20, 0x1, R9 ;  /* 0x0000000114147824 */ /* 0x000fe400078e0209 */
[----:B------:R-:W-:Y:S02]  /*10a50*/  IMAD.X R15, R13, 0x1, R6, P2 ;  /* 0x000000010d0f7824 */ /* 0x000fe400010e0606 */
[----:B------:R-:W2:Y:S01]  /*10a60*/  LDL R6, [R1+0x408] ;  /* 0x0004080001067983 */ /* 0x000ea20000100800 */
[----:B------:R-:W-:Y:S01]  /*10a70*/  IMAD R19, R219, 0x58, RZ ;  /* 0x00000058db137824 */ /* 0x000fe200078e02ff */
[----:B0-----:R-:W-:-:S02]  /*10a80*/  IADD3 R16, P1, R12, R18, RZ ;  /* 0x000000120c107210 */ /* 0x001fc40007f3e0ff */
[----:B------:R0:W2:Y:S01]  /*10a90*/  LDG.E.U8 R205, desc[UR4][R14.64] ;  /* 0x000000040ecd7981 */ /* 0x0000a2000c1e1100 */
[C---:B------:R-:W-:Y:S02]  /*10aa0*/  IMAD.IADD R18, R19.reuse, 0x1, R8 ;  /* 0x0000000113127824 */ /* 0x040fe400078e0208 */
[----:B------:R-:W-:Y:S02]  /*10ab0*/  IMAD.IADD R19, R19, 0x1, R9 ;  /* 0x0000000113137824 */ /* 0x000fe400078e0209 */
[----:B---3--:R-:W-:Y:S02]  /*10ac0*/  IMAD.X R17, R13, 0x1, R5, P1 ;  /* 0x000000010d117824 */ /* 0x008fe400008e0605 */
[----:B------:R-:W3:Y:S01]  /*10ad0*/  LDL R5, [R1+0x40c] ;  /* 0x00040c0001057983 */ /* 0x000ee20000100800 */
[----:B0-----:R-:W-:-:S03]  /*10ae0*/  IADD3 R14, P2, R12, R20, RZ ;  /* 0x000000140c0e7210 */ /* 0x001fc60007f5e0ff */
[----:B------:R0:W3:Y:S01]  /*10af0*/  LDG.E.U8 R203, desc[UR4][R16.64] ;  /* 0x0000000410cb7981 */ /* 0x0000e2000c1e1100 */
[C---:B------:R-:W-:Y:S01]  /*10b00*/  IADD3 R18, P1, R12.reuse, R18, RZ ;  /* 0x000000120c127210 */ /* 0x040fe20007f3e0ff */
[----:B----4-:R-:W-:Y:S02]  /*10b10*/  IMAD.X R15, R13, 0x1, R4, P2 ;  /* 0x000000010d0f7824 */ /* 0x010fe400010e0604 */
[----:B------:R-:W4:Y:S01]  /*10b20*/  LDL R4, [R1+0x410] ;  /* 0x0004100001047983 */ /* 0x000f220000100800 */
[----:B------:R-:W-:Y:S01]  /*10b30*/  IMAD R20, R219, 0x59, RZ ;  /* 0x00000059db147824 */ /* 0x000fe200078e02ff */
[----:B0-----:R-:W-:Y:S02]  /*10b40*/  IADD3 R16, P2, R12, R19, RZ ;  /* 0x000000130c107210 */ /* 0x001fe40007f5e0ff */
[----:B------:R0:W4:Y:S01]  /*10b50*/  LDG.E.U8 R201, desc[UR4][R14.64] ;  /* 0x000000040ec97981 */ /* 0x000122000c1e1100 */
[----:B------:R-:W-:Y:S02]  /*10b60*/  IMAD.IADD R17, R20, 0x1, R8 ;  /* 0x0000000114117824 */ /* 0x000fe400078e0208 */
[----:B------:R-:W-:-:S02]  /*10b70*/  IMAD.X R19, R13, 0x1, R3, P1 ;  /* 0x000000010d137824 */ /* 0x000fc400008e0603 */
[----:B------:R-:W4:Y:S01]  /*10b80*/  LDL R3, [R1+0x414] ;  /* 0x0004140001037983 */ /* 0x000f220000100800 */
[----:B0-----:R-:W-:Y:S01]  /*10b90*/  IADD3 R14, P1, R12, R17, RZ ;  /* 0x000000110c0e7210 */ /* 0x001fe20007f3e0ff */
[----:B------:R-:W-:Y:S02]  /*10ba0*/  IMAD.IADD R20, R20, 0x1, R9 ;  /* 0x0000000114147824 */ /* 0x000fe400078e0209 */
[----:B------:R0:W4:Y:S01]  /*10bb0*/  LDG.E.U8 R199, desc[UR4][R18.64] ;  /* 0x0000000412c77981 */ /* 0x000122000c1e1100 */
[----:B--2---:R-:W-:-:S03]  /*10bc0*/  IMAD.X R17, R13, 0x1, R2, P2 ;  /* 0x000000010d117824 */ /* 0x004fc600010e0602 */
[----:B------:R-:W2:Y:S01]  /*10bd0*/  LDL R2, [R1+0x418] ;  /* 0x0004180001027983 */ /* 0x000ea20000100800 */
[----:B------:R-:W-:Y:S01]  /*10be0*/  IMAD.X R15, R13, 0x1, R0, P1 ;  /* 0x000000010d0f7824 */ /* 0x000fe200008e0600 */
[----:B------:R-:W-:Y:S02]  /*10bf0*/  IADD3 R180, P2, R12, R20, RZ ;  /* 0x000000140cb47210 */ /* 0x000fe40007f5e0ff */
[----:B------:R-:W2:Y:S01]  /*10c00*/  LDL R0, [R1+0x41c] ;  /* 0x00041c0001007983 */ /* 0x000ea20000100800 */
[----:B0-----:R-:W-:-:S03]  /*10c10*/  IMAD R18, R219, 0x5a, RZ ;  /* 0x0000005adb127824 */ /* 0x001fc600078e02ff */
[----:B------:R0:W2:Y:S01]  /*10c20*/  LDG.E.U8 R197, desc[UR4][R16.64] ;  /* 0x0000000410c57981 */ /* 0x0000a2000c1e1100 */
[----:B------:R-:W-:-:S03]  /*10c30*/  IMAD R19, R219, 0x5b, RZ ;  /* 0x0000005bdb137824 */ /* 0x000fc600078e02ff */
[----:B------:R1:W2:Y:S01]  /*10c40*/  LDG.E.U8 R195, desc[UR4][R14.64] ;  /* 0x000000040ec37981 */ /* 0x0002a2000c1e1100 */
[----:B------:R-:W-:-:S03]  /*10c50*/  IMAD.X R181, R13, 0x1, R6, P2 ;  /* 0x000000010db57824 */ /* 0x000fc600010e0606 */
[----:B------:R-:W2:Y:S01]  /*10c60*/  LDL R6, [R1+0x420] ;  /* 0x0004200001067983 */ /* 0x000ea20000100800 */
[C-C-:B0-----:R-:W-:Y:S02]  /*10c70*/  IMAD.IADD R16, R18.reuse, 0x1, R8.reuse ;  /* 0x0000000112107824 */ /* 0x141fe400078e0208 */
[----:B------:R-:W-:Y:S01]  /*10c80*/  IMAD.IADD R164, R19, 0x1, R8 ;  /* 0x0000000113a47824 */ /* 0x000fe200078e0208 */
[----:B------:R-:W2:Y:S01]  /*10c90*/  LDG.E.U8 R180, desc[UR4][R180.64] ;  /* 0x00000004b4b47981 */ /* 0x000ea2000c1e1100 */
[----:B-1----:R-:W-:Y:S01]  /*10ca0*/  IMAD.IADD R14, R18, 0x1, R9 ;  /* 0x00000001120e7824 */ /* 0x002fe200078e0209 */
[----:B------:R-:W-:-:S04]  /*10cb0*/  IADD3 R16, P1, R12, R16, RZ ;  /* 0x000000100c107210 */ /* 0x000fc80007f3e0ff */
[C---:B------:R-:W-:Y:S01]  /*10cc0*/  IADD3 R14, P2, R12.reuse, R14, RZ ;  /* 0x0000000e0c0e7210 */ /* 0x040fe20007f5e0ff */
[----:B---3--:R-:W-:Y:S02]  /*10cd0*/  IMAD.X R17, R13, 0x1, R5, P1 ;  /* 0x000000010d117824 */ /* 0x008fe400008e0605 */
[----:B------:R-:W3:Y:S01]  /*10ce0*/  LDL R5, [R1+0x424] ;  /* 0x0004240001057983 */ /* 0x000ee20000100800 */
[----:B------:R-:W-:Y:S01]  /*10cf0*/  IADD3 R164, P1, R12, R164, RZ ;  /* 0x000000a40ca47210 */ /* 0x000fe20007f3e0ff */
[----:B------:R-:W-:Y:S02]  /*10d00*/  IMAD.IADD R19, R19, 0x1, R9 ;  /* 0x0000000113137824 */ /* 0x000fe400078e0209 */
[----:B------:R-:W-:Y:S01]  /*10d10*/  IMAD R18, R219, 0x5c, RZ ;  /* 0x0000005cdb127824 */ /* 0x000fe200078e02ff */
[----:B------:R0:W3:Y:S01]  /*10d20*/  LDG.E.U8 R171, desc[UR4][R16.64] ;  /* 0x0000000410ab7981 */ /* 0x0000e2000c1e1100 */
[----:B----4-:R-:W-:-:S03]  /*10d30*/  IMAD.X R15, R13, 0x1, R4, P2 ;  /* 0x000000010d0f7824 */ /* 0x010fc600010e0604 */
[----:B------:R-:W4:Y:S01]  /*10d40*/  LDL R4, [R1+0x428] ;  /* 0x0004280001047983 */ /* 0x000f220000100800 */
[----:B------:R-:W-:-:S03]  /*10d50*/  IMAD.IADD R158, R18, 0x1, R8 ;  /* 0x00000001129e7824 */ /* 0x000fc600078e0208 */
[----:B------:R1:W4:Y:S01]  /*10d60*/  LDG.E.U8 R170, desc[UR4][R14.64] ;  /* 0x000000040eaa7981 */ /* 0x000322000c1e1100 */
[C---:B0-----:R-:W-:Y:S01]  /*10d70*/  IADD3 R16, P2, R12.reuse, R19, RZ ;  /* 0x000000130c107210 */ /* 0x041fe20007f5e0ff */
[----:B------:R-:W-:Y:S02]  /*10d80*/  IMAD.X R165, R13, 0x1, R3, P1 ;  /* 0x000000010da57824 */ /* 0x000fe400008e0603 */
[----:B------:R-:W4:Y:S01]  /*10d90*/  LDL R3, [R1+0x42c] ;  /* 0x00042c0001037983 */ /* 0x000f220000100800 */
[----:B------:R-:W-:Y:S01]  /*10da0*/  IADD3 R158, P1, R12, R158, RZ ;  /* 0x0000009e0c9e7210 */ /* 0x000fe20007f3e0ff */
[----:B-1----:R-:W-:Y:S02]  /*10db0*/  IMAD.IADD R14, R18, 0x1, R9 ;  /* 0x00000001120e7824 */ /* 0x002fe400078e0209 */
[----:B------:R-:W-:Y:S01]  /*10dc0*/  IMAD R22, R219, 0x5e, RZ ;  /* 0x0000005edb167824 */ /* 0x000fe200078e02ff */
[----:B------:R-:W4:Y:S01]  /*10dd0*/  LDG.E.U8 R164, desc[UR4][R164.64] ;  /* 0x00000004a4a47981 */ /* 0x000f22000c1e1100 */
[----:B--2---:R-:W-:-:S03]  /*10de0*/  IMAD.X R17, R13, 0x1, R2, P2 ;  /* 0x000000010d117824 */ /* 0x004fc600010e0602 */
[----:B------:R-:W2:Y:S01]  /*10df0*/  LDL R2, [R1+0x430] ;  /* 0x0004300001027983 */ /* 0x000ea20000100800 */
[----:B------:R-:W-:Y:S01]  /*10e00*/  IMAD.X R159, R13, 0x1, R0, P1 ;  /* 0x000000010d9f7824 */ /* 0x000fe200008e0600 */
[----:B------:R-:W-:Y:S02]  /*10e10*/  IADD3 R14, P2, R12, R14, RZ ;  /* 0x0000000e0c0e7210 */ /* 0x000fe40007f5e0ff */
[----:B------:R-:W2:Y:S01]  /*10e20*/  LDL R0, [R1+0x434] ;  /* 0x0004340001007983 */ /* 0x000ea20000100800 */
[----:B------:R-:W-:Y:S02]  /*10e30*/  IMAD R18, R219, 0x5d, RZ ;  /* 0x0000005ddb127824 */ /* 0x000fe400078e02ff */
[--C-:B------:R-:W-:Y:S01]  /*10e40*/  IMAD.IADD R20, R22, 0x1, R8.reuse ;  /* 0x0000000116147824 */ /* 0x100fe200078e0208 */
[----:B------:R-:W2:Y:S01]  /*10e50*/  LDG.E.U8 R163, desc[UR4][R16.64] ;  /* 0x0000000410a37981 */ /* 0x000ea2000c1e1100 */
[C---:B------:R-:W-:Y:S02]  /*10e60*/  IMAD.IADD R154, R18.reuse, 0x1, R8 ;  /* 0x00000001129a7824 */ /* 0x040fe400078e0208 */
[----:B------:R-:W-:Y:S01]  /*10e70*/  IMAD.IADD R18, R18, 0x1, R9 ;  /* 0x0000000112127824 */ /* 0x000fe200078e0209 */
[----:B------:R-:W2:Y:S01]  /*10e80*/  LDG.E.U8 R158, desc[UR4][R158.64] ;  /* 0x000000049e9e7981 */ /* 0x000ea2000c1e1100 */
[----:B------:R-:W-:-:S03]  /*10e90*/  IMAD.X R15, R13, 0x1, R6, P2 ;  /* 0x000000010d0f7824 */ /* 0x000fc600010e0606 */
[----:B------:R-:W2:Y:S01]  /*10ea0*/  LDL R6, [R1+0x438] ;  /* 0x0004380001067983 */ /* 0x000ea20000100800 */
[----:B------:R-:W-:-:S03]  /*10eb0*/  IADD3 R154, P1, R12, R154, RZ ;  /* 0x0000009a0c9a7210 */ /* 0x000fc60007f3e0ff */
[----:B------:R0:W2:Y:S02]  /*10ec0*/  LDG.E.U8 R157, desc[UR4][R14.64] ;  /* 0x000000040e9d7981 */ /* 0x0000a4000c1e1100 */
[C---:B---3--:R-:W-:Y:S02]  /*10ed0*/  IMAD.X R155, R13.reuse, 0x1, R5, P1 ;  /* 0x000000010d9b7824 */ /* 0x048fe400008e0605 */
[----:B------:R-:W3:Y:S01]  /*10ee0*/  LDL R5, [R1+0x43c] ;  /* 0x00043c0001057983 */ /* 0x000ee20000100800 */
[C---:B0-----:R-:W-:Y:S02]  /*10ef0*/  IADD3 R14, P2, R12.reuse, R18, RZ ;  /* 0x000000120c0e7210 */ /* 0x041fe40007f5e0ff */
[----:B------:R-:W-:Y:S01]  /*10f00*/  IADD3 R20, P1, R12, R20, RZ ;  /* 0x000000140c147210 */ /* 0x000fe20007f3e0ff */
[----:B------:R-:W-:Y:S01]  /*10f10*/  IMAD.IADD R22, R22, 0x1, R9 ;  /* 0x0000000116167824 */ /* 0x000fe200078e0209 */
[----:B------:R-:W3:Y:S01]  /*10f20*/  LDG.E.U8 R154, desc[UR4][R154.64] ;  /* 0x000000049a9a7981 */ /* 0x000ee2000c1e1100 */
[----:B----4-:R-:W-:-:S03]  /*10f30*/  IMAD.X R15, R13, 0x1, R4, P2 ;  /* 0x000000010d0f7824 */ /* 0x010fc600010e0604 */
[----:B------:R-:W4:Y:S01]  /*10f40*/  LDL R4, [R1+0x440] ;  /* 0x0004400001047983 */ /* 0x000f220000100800 */
[----:B------:R-:W-:Y:S01]  /*10f50*/  IMAD R16, R219, 0x5f, RZ ;  /* 0x0000005fdb107824 */ /* 0x000fe200078e02ff */
[----:B------:R-:W-:Y:S02]  /*10f60*/  IADD3 R22, P2, R12, R22, RZ ;  /* 0x000000160c167210 */ /* 0x000fe40007f5e0ff */
[----:B------:R0:W4:Y:S01]  /*10f70*/  LDG.E.U8 R153, desc[UR4][R14.64] ;  /* 0x000000040e997981 */ /* 0x000122000c1e1100 */
[----:B------:R-:W-:Y:S02]  /*10f80*/  IMAD.IADD R18, R16, 0x1, R8 ;  /* 0x0000000110127824 */ /* 0x000fe400078e0208 */
[C---:B------:R-:W-:Y:S02]  /*10f90*/  IMAD.X R21, R13.reuse, 0x1, R3, P1 ;  /* 0x000000010d157824 */ /* 0x040fe400008e0603 */
[----:B------:R-:W4:Y:S01]  /*10fa0*/  LDL R3, [R1+0x444] ;  /* 0x0004440001037983 */ /* 0x000f220000100800 */
[----:B------:R-:W-:Y:S01]  /*10fb0*/  IADD3 R18, P1, R12, R18, RZ ;  /* 0x000000120c127210 */ /* 0x000fe20007f3e0ff */
[----:B--2---:R-:W-:-:S02]  /*10fc0*/  IMAD.X R23, R13, 0x1, R2, P2 ;  /* 0x000000010d177824 */ /* 0x004fc400010e0602 */
[----:B------:R-:W2:Y:S04]  /*10fd0*/  LDG.E.U8 R20, desc[UR4][R20.64] ;  /* 0x0000000414147981 */ /* 0x000ea8000c1e1100 */
[----:B------:R-:W2:Y:S01]  /*10fe0*/  LDL R2, [R1+0x448] ;  /* 0x0004480001027983 */ /* 0x000ea20000100800 */
[----:B------:R-:W-:-:S03]  /*10ff0*/  IMAD.X R19, R13, 0x1, R0, P1 ;  /* 0x000000010d137824 */ /* 0x000fc600008e0600 */
[----:B------:R-:W2:Y:S04]  /*11000*/  LDG.E.U8 R22, desc[UR4][R22.64] ;  /* 0x0000000416167981 */ /* 0x000ea8000c1e1100 */
[----:B------:R-:W2:Y:S01]  /*11010*/  LDL R0, [R1+0x44c] ;  /* 0x00044c0001007983 */ /* 0x000ea20000100800 */
[----:B------:R-:W-:Y:S02]  /*11020*/  IMAD.IADD R16, R16, 0x1, R9 ;  /* 0x0000000110107824 */ /* 0x000fe400078e0209 */
[----:B0-----:R-:W-:Y:S01]  /*11030*/  IMAD R14, R219, 0x60, RZ ;  /* 0x00000060db0e7824 */ /* 0x001fe200078e02ff */
[----:B------:R-:W2:Y:S02]  /*11040*/  LDG.E.U8 R18, desc[UR4][R18.64] ;  /* 0x0000000412127981 */ /* 0x000ea4000c1e1100 */
[----:B------:R-:W-:Y:S01]  /*11050*/  IADD3 R16, P2, R12, R16, RZ ;  /* 0x000000100c107210 */ /* 0x000fe20007f5e0ff */
[----:B------:R-:W-:-:S02]  /*11060*/  IMAD.IADD R15, R14, 0x1, R8 ;  /* 0x000000010e0f7824 */ /* 0x000fc400078e0208 */
[----:B------:R-:W-:Y:S02]  /*11070*/  IMAD.IADD R184, R14, 0x1, R9 ;  /* 0x000000010eb87824 */ /* 0x000fe400078e0209 */
[----:B------:R-:W-:Y:S02]  /*11080*/  IMAD.X R17, R13, 0x1, R6, P2 ;  /* 0x000000010d117824 */ /* 0x000fe400010e0606 */
[----:B------:R-:W2:Y:S01]  /*11090*/  LDL R6, [R1+0x450] ;  /* 0x0004500001067983 */ /* 0x000ea20000100800 */
[----:B------:R-:W-:Y:S01]  /*110a0*/  IMAD R176, R219, 0x61, RZ ;  /* 0x00000061dbb07824 */ /* 0x000fe200078e02ff */
[C---:B------:R-:W-:Y:S02]  /*110b0*/  IADD3 R14, P1, R12.reuse, R15, RZ ;  /* 0x0000000f0c0e7210 */ /* 0x040fe40007f3e0ff */
[----:B------:R-:W-:Y:S01]  /*110c0*/  IADD3 R184, P2, R12, R184, RZ ;  /* 0x000000b80cb87210 */ /* 0x000fe20007f5e0ff */
[----:B------:R-:W-:Y:S01]  /*110d0*/  IMAD.IADD R160, R176, 0x1, R8 ;  /* 0x00000001b0a07824 */ /* 0x000fe200078e0208 */
[----:B------:R0:W2:Y:S01]  /*110e0*/  LDG.E.U8 R17, desc[UR4][R16.64] ;  /* 0x0000000410117981 */ /* 0x0000a2000c1e1100 */
[----:B---3--:R-:W-:-:S03]  /*110f0*/  IMAD.X R15, R13, 0x1, R5, P1 ;  /* 0x000000010d0f7824 */ /* 0x008fc600008e0605 */
[----:B------:R-:W3:Y:S01]  /*11100*/  LDL R5, [R1+0x454] ;  /* 0x0004540001057983 */ /* 0x000ee20000100800 */
[----:B------:R-:W-:Y:S01]  /*11110*/  IADD3 R160, P1, R12, R160, RZ ;  /* 0x000000a00ca07210 */ /* 0x000fe20007f3e0ff */
[----:B------:R-:W-:Y:S02]  /*11120*/  IMAD.IADD R176, R176, 0x1, R9 ;  /* 0x00000001b0b07824 */ /* 0x000fe400078e0209 */
[----:B------:R1:W3:Y:S01]  /*11130*/  LDG.E.U8 R187, desc[UR4][R14.64] ;  /* 0x000000040ebb7981 */ /* 0x0002e2000c1e1100 */
[----:B----4-:R-:W-:-:S03]  /*11140*/  IMAD.X R185, R13, 0x1, R4, P2 ;  /* 0x000000010db97824 */ /* 0x010fc600010e0604 */
[----:B------:R-:W4:Y:S01]  /*11150*/  LDL R4, [R1+0x458] ;  /* 0x0004580001047983 */ /* 0x000f220000100800 */
[C---:B0-----:R-:W-:Y:S01]  /*11160*/  IMAD R16, R219.reuse, 0x62, RZ ;  /* 0x00000062db107824 */ /* 0x041fe200078e02ff */
[----:B------:R-:W-:Y:S01]  /*11170*/  IADD3 R176, P2, R12, R176, RZ ;  /* 0x000000b00cb07210 */ /* 0x000fe20007f5e0ff */
[----:B------:R-:W-:Y:S01]  /*11180*/  IMAD R174, R219, 0x64, RZ ;  /* 0x00000064dbae7824 */ /* 0x000fe200078e02ff */
[----:B------:R-:W4:Y:S01]  /*11190*/  LDG.E.U8 R184, desc[UR4][R184.64] ;  /* 0x00000004b8b87981 */ /* 0x000f22000c1e1100 */
[----:B-1----:R-:W-:Y:S02]  /*111a0*/  IMAD.IADD R14, R16, 0x1, R8 ;  /* 0x00000001100e7824 */ /* 0x002fe400078e0208 */
        /* <DEDUP_REMOVED lines=10> */
[----:B------:R-:W-:Y:S01]  /*11250*/  IMAD R16, R219, 0x63, RZ ;  /* 0x00000063db107824 */ /* 0x000fe200078e02ff */
[----:B------:R0:W2:Y:S02]  /*11260*/  LDG.E.U8 R169, desc[UR4][R14.64] ;  /* 0x000000040ea97981 */ /* 0x0000a4000c1e1100 */
[----:B------:R-:W-:Y:S01]  /*11270*/  IADD3 R166, P2, R12, R166, RZ ;  /* 0x000000a60ca67210 */ /* 0x000fe20007f5e0ff */
[----:B------:R-:W-:-:S02]  /*11280*/  IMAD.IADD R19, R16, 0x1, R8 ;  /* 0x0000000110137824 */ /* 0x000fc400078e0208 */
[----:B------:R-:W-:Y:S02]  /*11290*/  IMAD.IADD R16, R16, 0x1, R9 ;  /* 0x0000000110107824 */ /* 0x000fe400078e0209 */
[----:B------:R-:W-:Y:S02]  /*112a0*/  IMAD.X R167, R13, 0x1, R6, P2 ;  /* 0x000000010da77824 */ /* 0x000fe400010e0606 */
[----:B------:R-:W2:Y:S01]  /*112b0*/  LDL R6, [R1+0x468] ;  /* 0x0004680001067983 */ /* 0x000ea20000100800 */
[----:B0-----:R-:W-:Y:S01]  /*112c0*/  IADD3 R14, P1, R12, R19, RZ ;  /* 0x000000130c0e7210 */ /* 0x001fe20007f3e0ff */
[----:B------:R-:W-:Y:S01]  /*112d0*/  IMAD.IADD R172, R174, 0x1, R8 ;  /* 0x00000001aeac7824 */ /* 0x000fe200078e0208 */
[C---:B------:R-:W-:Y:S01]  /*112e0*/  IADD3 R160, P2, R12.reuse, R16, RZ ;  /* 0x000000100ca07210 */ /* 0x040fe20007f5e0ff */
[----:B------:R-:W-:Y:S01]  /*112f0*/  IMAD R159, R219, 0x70, RZ ;  /* 0x00000070db9f7824 */ /* 0x000fe200078e02ff */
[----:B------:R-:W2:Y:S01]  /*11300*/  LDG.E.U8 R166, desc[UR4][R166.64] ;  /* 0x00000004a6a67981 */ /* 0x000ea2000c1e1100 */
[----:B---3--:R-:W-:Y:S01]  /*11310*/  IMAD.X R15, R13, 0x1, R5, P1 ;  /* 0x000000010d0f7824 */ /* 0x008fe200008e0605 */
[----:B------:R-:W-:-:S02]  /*11320*/  IADD3 R172, P1, R12, R172, RZ ;  /* 0x000000ac0cac7210 */ /* 0x000fc40007f3e0ff */
[----:B------:R-:W3:Y:S01]  /*11330*/  LDL R5, [R1+0x46c] ;  /* 0x00046c0001057983 */ /* 0x000ee20000100800 */
[----:B------:R-:W-:Y:S02]  /*11340*/  IMAD.IADD R174, R174, 0x1, R9 ;  /* 0x00000001aeae7824 */ /* 0x000fe400078e0209 */
[----:B------:R-:W-:Y:S01]  /*11350*/  IMAD R16, R219, 0x65, RZ ;  /* 0x00000065db107824 */ /* 0x000fe200078e02ff */
[----:B------:R0:W3:Y:S01]  /*11360*/  LDG.E.U8 R162, desc[UR4][R14.64] ;  /* 0x000000040ea27981 */ /* 0x0000e2000c1e1100 */
[----:B----4-:R-:W-:-:S03]  /*11370*/  IMAD.X R161, R13, 0x1, R4, P2 ;  /* 0x000000010da17824 */ /* 0x010fc600010e0604 */
[----:B------:R-:W4:Y:S01]  /*11380*/  LDL R4, [R1+0x470] ;  /* 0x0004700001047983 */ /* 0x000f220000100800 */
[----:B------:R-:W-:Y:S01]  /*11390*/  IADD3 R174, P2, R12, R174, RZ ;  /* 0x000000ae0cae7210 */ /* 0x000fe20007f5e0ff */
[----:B------:R-:W-:Y:S02]  /*113a0*/  IMAD R19, R219, 0x67, RZ ;  /* 0x00000067db137824 */ /* 0x000fe400078e02ff */
[----:B------:R-:W4:Y:S01]  /*113b0*/  LDG.E.U8 R160, desc[UR4][R160.64] ;  /* 0x00000004a0a07981 */ /* 0x000f22000c1e1100 */
[C---:B0-----:R-:W-:Y:S02]  /*113c0*/  IMAD.IADD R14, R16.reuse, 0x1, R8 ;  /* 0x00000001100e7824 */ /* 0x041fe400078e0208 */
[----:B------:R-:W-:Y:S02]  /*113d0*/  IMAD.X R173, R13, 0x1, R3, P1 ;  /* 0x000000010dad7824 */ /* 0x000fe400008e0603 */
[----:B------:R-:W4:Y:S01]  /*113e0*/  LDL R3, [R1+0x474] ;  /* 0x0004740001037983 */ /* 0x000f220000100800 */
[----:B------:R-:W-:Y:S01]  /*113f0*/  IMAD.IADD R15, R16, 0x1, R9 ;  /* 0x00000001100f7824 */ /* 0x000fe200078e0209 */
[----:B------:R-:W-:-:S02]  /*11400*/  IADD3 R14, P1, R12, R14, RZ ;  /* 0x0000000e0c0e7210 */ /* 0x000fc40007f3e0ff */
[----:B------:R0:W4:Y:S01]  /*11410*/  LDG.E.U8 R156, desc[UR4][R172.64] ;  /* 0x00000004ac9c7981 */ /* 0x000122000c1e1100 */
[----:B--2---:R-:W-:-:S03]  /*11420*/  IMAD.X R175, R13, 0x1, R2, P2 ;  /* 0x000000010daf7824 */ /* 0x004fc600010e0602 */
[----:B------:R-:W2:Y:S01]  /*11430*/  LDL R2, [R1+0x478] ;  /* 0x0004780001027983 */ /* 0x000ea20000100800 */
[----:B0-----:R-:W-:Y:S01]  /*11440*/  IADD3 R172, P2, R12, R15, RZ ;  /* 0x0000000f0cac7210 */ /* 0x001fe20007f5e0ff */
[----:B------:R-:W-:Y:S02]  /*11450*/  IMAD R16, R219, 0x66, RZ ;  /* 0x00000066db107824 */ /* 0x000fe400078e02ff */
[----:B------:R-:W2:Y:S01]  /*11460*/  LDG.E.U8 R155, desc[UR4][R174.64] ;  /* 0x00000004ae9b7981 */ /* 0x000ea2000c1e1100 */
[----:B------:R-:W-:-:S03]  /*11470*/  IMAD.X R15, R13, 0x1, R0, P1 ;  /* 0x000000010d0f7824 */ /* 0x000fc600008e0600 */
[----:B------:R-:W2:Y:S01]  /*11480*/  LDL R0, [R1+0x47c] ;  /* 0x00047c0001007983 */ /* 0x000ea20000100800 */
[C---:B------:R-:W-:Y:S02]  /*11490*/  IMAD.IADD R21, R16.reuse, 0x1, R8 ;  /* 0x0000000110157824 */ /* 0x040fe400078e0208 */
[----:B------:R-:W-:Y:S01]  /*114a0*/  IMAD.IADD R16, R16, 0x1, R9 ;  /* 0x0000000110107824 */ /* 0x000fe200078e0209 */
[----:B------:R0:W2:Y:S01]  /*114b0*/  LDG.E.U8 R152, desc[UR4][R14.64] ;  /* 0x000000040e987981 */ /* 0x0000a2000c1e1100 */
[----:B------:R-:W-:-:S03]  /*114c0*/  IMAD.X R173, R13, 0x1, R6, P2 ;  /* 0x000000010dad7824 */ /* 0x000fc600010e0606 */
[----:B------:R-:W2:Y:S01]  /*114d0*/  LDL R6, [R1+0x480] ;  /* 0x0004800001067983 */ /* 0x000ea20000100800 */
[C---:B0-----:R-:W-:Y:S01]  /*114e0*/  IADD3 R14, P1, R12.reuse, R21, RZ ;  /* 0x000000150c0e7210 */ /* 0x041fe20007f3e0ff */
[----:B------:R-:W-:Y:S02]  /*114f0*/  IMAD.IADD R174, R19, 0x1, R8 ;  /* 0x0000000113ae7824 */ /* 0x000fe400078e0208 */
[----:B------:R0:W2:Y:S02]  /*11500*/  LDG.E.U8 R23, desc[UR4][R172.64] ;  /* 0x00000004ac177981 */ /* 0x0000a4000c1e1100 */
[----:B---3--:R-:W-:Y:S02]  /*11510*/  IMAD.X R15, R13, 0x1, R5, P1 ;  /* 0x000000010d0f7824 */ /* 0x008fe400008e0605 */
[----:B------:R-:W3:Y:S01]  /*11520*/  LDL R5, [R1+0x4bc] ;  /* 0x0004bc0001057983 */ /* 0x000ee20000100800 */
[C---:B0-----:R-:W-:Y:S01]  /*11530*/  IADD3 R172, P2, R12.reuse, R16, RZ ;  /* 0x000000100cac7210 */ /* 0x041fe20007f5e0ff */
[----:B------:R-:W-:Y:S01]  /*11540*/  IMAD.IADD R19, R19, 0x1, R9 ;  /* 0x0000000113137824 */ /* 0x000fe200078e0209 */
[----:B------:R-:W-:Y:S01]  /*11550*/  IADD3 R174, P1, R12, R174, RZ ;  /* 0x000000ae0cae7210 */ /* 0x000fe20007f3e0ff */
[----:B------:R0:W3:Y:S02]  /*11560*/  LDG.E.U8 R21, desc[UR4][R14.64] ;  /* 0x000000040e157981 */ /* 0x0000e4000c1e1100 */
[----:B----4-:R-:W-:-:S02]  /*11570*/  IMAD.X R173, R13, 0x1, R4, P2 ;  /* 0x000000010dad7824 */ /* 0x010fc400010e0604 */
[----:B------:R-:W4:Y:S01]  /*11580*/  LDL R4, [R1+0x4c0] ;  /* 0x0004c00001047983 */ /* 0x000f220000100800 */
[----:B------:R-:W-:Y:S02]  /*11590*/  IMAD R16, R219, 0x68, RZ ;  /* 0x00000068db107824 */ /* 0x000fe400078e02ff */
[C---:B------:R-:W-:Y:S02]  /*115a0*/  IMAD.X R175, R13.reuse, 0x1, R3, P1 ;  /* 0x000000010daf7824 */ /* 0x040fe400008e0603 */
[----:B------:R-:W4:Y:S01]  /*115b0*/  LDL R3, [R1+0x4fc] ;  /* 0x0004fc0001037983 */ /* 0x000f220000100800 */
[----:B0-----:R-:W-:Y:S01]  /*115c0*/  IMAD.IADD R15, R16, 0x1, R8 ;  /* 0x00000001100f7824 */ /* 0x001fe200078e0208 */
[C---:B------:R-:W-:Y:S02]  /*115d0*/  IADD3 R14, P2, R12.reuse, R19, RZ ;  /* 0x000000130c0e7210 */ /* 0x040fe40007f5e0ff */
[----:B------:R0:W4:Y:S02]  /*115e0*/  LDG.E.U8 R19, desc[UR4][R172.64] ;  /* 0x00000004ac137981 */ /* 0x000124000c1e1100 */
[----:B0-----:R-:W-:Y:S01]  /*115f0*/  IADD3 R172, P1, R12, R15, RZ ;  /* 0x0000000f0cac7210 */ /* 0x001fe20007f3e0ff */
[----:B--2---:R-:W-:-:S02]  /*11600*/  IMAD.X R15, R13, 0x1, R2, P2 ;  /* 0x000000010d0f7824 */ /* 0x004fc400010e0602 */
[----:B------:R-:W2:Y:S01]  /*11610*/  LDL R2, [R1+0x500] ;  /* 0x0005000001027983 */ /* 0x000ea20000100800 */
[----:B------:R-:W-:-:S03]  /*11620*/  IMAD.IADD R161, R16, 0x1, R9 ;  /* 0x0000000110a17824 */ /* 0x000fc600078e0209 */
[----:B------:R0:W2:Y:S01]  /*11630*/  LDG.E.U8 R16, desc[UR4][R174.64] ;  /* 0x00000004ae107981 */ /* 0x0000a2000c1e1100 */
[----:B------:R-:W-:-:S03]  /*11640*/  IMAD.X R173, R13, 0x1, R0, P1 ;  /* 0x000000010dad7824 */ /* 0x000fc600008e0600 */
[----:B------:R-:W2:Y:S04]  /*11650*/  LDL R0, [R1+0x484] ;  /* 0x0004840001007983 */ /* 0x000ea80000100800 */
[----:B------:R1:W2:Y:S01]  /*11660*/  LDG.E.U8 R15, desc[UR4][R14.64] ;  /* 0x000000040e0f7981 */ /* 0x0002a2000c1e1100 */
[----:B0-----:R-:W-:Y:S01]  /*11670*/  IADD3 R174, P2, R12, R161, RZ ;  /* 0x000000a10cae7210 */ /* 0x001fe20007f5e0ff */
[C---:B------:R-:W-:Y:S02]  /*11680*/  IMAD.IADD R161, R159.reuse, 0x1, R8 ;  /* 0x000000019fa17824 */ /* 0x040fe400078e0208 */
[----:B------:R0:W2:Y:S01]  /*11690*/  LDG.E.U8 R186, desc[UR4][R172.64] ;  /* 0x00000004acba7981 */ /* 0x0000a2000c1e1100 */
[----:B------:R-:W-:Y:S02]  /*116a0*/  IMAD.IADD R159, R159, 0x1, R9 ;  /* 0x000000019f9f7824 */ /* 0x000fe400078e0209 */
[----:B------:R-:W-:-:S02]  /*116b0*/  IMAD.X R175, R13, 0x1, R6, P2 ;  /* 0x000000010daf7824 */ /* 0x000fc400010e0606 */
[----:B------:R-:W2:Y:S01]  /*116c0*/  LDL R6, [R1+0x488] ;  /* 0x0004880001067983 */ /* 0x000ea20000100800 */
[----:B-1----:R-:W-:Y:S01]  /*116d0*/  IMAD R14, R219, 0x78, RZ ;  /* 0x00000078db0e7824 */ /* 0x002fe200078e02ff */
[C---:B------:R-:W-:Y:S02]  /*116e0*/  IADD3 R182, P2, R12.reuse, R159, RZ ;  /* 0x0000009f0cb67210 */ /* 0x040fe40007f5e0ff */
[----:B------:R1:W2:Y:S01]  /*116f0*/  LDG.E.U8 R185, desc[UR4][R174.64] ;  /* 0x00000004aeb97981 */ /* 0x0002a2000c1e1100 */
[----:B0-----:R-:W-:Y:S01]  /*11700*/  IADD3 R172, P1, R12, R161, RZ ;  /* 0x000000a10cac7210 */ /* 0x001fe20007f3e0ff */
[----:B------:R-:W-:-:S04]  /*11710*/  IMAD.IADD R190, R14, 0x1, R8 ;  /* 0x000000010ebe7824 */ /* 0x000fc800078e0208 */
[C---:B---3--:R-:W-:Y:S02]  /*11720*/  IMAD.X R173, R13.reuse, 0x1, R5, P1 ;  /* 0x000000010dad7824 */ /* 0x048fe400008e0605 */
[----:B------:R-:W3:Y:S01]  /*11730*/  LDL R5, [R1+0x48c] ;  /* 0x00048c0001057983 */ /* 0x000ee20000100800 */
[----:B------:R-:W-:Y:S01]  /*11740*/  IADD3 R190, P1, R12, R190, RZ ;  /* 0x000000be0cbe7210 */ /* 0x000fe20007f3e0ff */
[----:B----4-:R-:W-:Y:S02]  /*11750*/  IMAD.X R183, R13, 0x1, R4, P2 ;  /* 0x000000010db77824 */ /* 0x010fe400010e0604 */
[----:B------:R-:W4:Y:S04]  /*11760*/  LDG.E.U8 R173, desc[UR4][R172.64] ;  /* 0x00000004acad7981 */ /* 0x000f28000c1e1100 */
[----:B------:R-:W4:Y:S01]  /*11770*/  LDL R4, [R1+0x4c4] ;  /* 0x0004c40001047983 */ /* 0x000f220000100800 */
[----:B-1----:R-:W-:-:S02]  /*11780*/  IMAD.IADD R174, R14, 0x1, R9 ;  /* 0x000000010eae7824 */ /* 0x002fc400078e0209 */
[----:B------:R-:W-:Y:S01]  /*11790*/  IMAD R159, R219, 0x69, RZ ;  /* 0x00000069db9f7824 */ /* 0x000fe200078e02ff */
[----:B------:R-:W4:Y:S01]  /*117a0*/  LDG.E.U8 R183, desc[UR4][R182.64] ;  /* 0x00000004b6b77981 */ /* 0x000f22000c1e1100 */
[----:B------:R-:W-:-:S03]  /*117b0*/  IMAD.X R191, R13, 0x1, R3, P1 ;  /* 0x000000010dbf7824 */ /* 0x000fc600008e0603 */
[----:B------:R-:W4:Y:S01]  /*117c0*/  LDL R3, [R1+0x4c8] ;  /* 0x0004c80001037983 */ /* 0x000f220000100800 */
[C---:B------:R-:W-:Y:S01]  /*117d0*/  IADD3 R174, P2, R12.reuse, R174, RZ ;  /* 0x000000ae0cae7210 */ /* 0x040fe20007f5e0ff */
[C---:B------:R-:W-:Y:S02]  /*117e0*/  IMAD.IADD R188, R159.reuse, 0x1, R8 ;  /* 0x000000019fbc7824 */ /* 0x040fe400078e0208 */
[----:B------:R-:W-:Y:S02]  /*117f0*/  IMAD.IADD R161, R159, 0x1, R9 ;  /* 0x000000019fa17824 */ /* 0x000fe400078e0209 */
[C---:B------:R-:W-:Y:S01]  /*11800*/  IMAD R14, R219.reuse, 0x6a, RZ ;  /* 0x0000006adb0e7824 */ /* 0x040fe200078e02ff */
[----:B------:R-:W-:Y:S01]  /*11810*/  IADD3 R188, P1, R12, R188, RZ ;  /* 0x000000bc0cbc7210 */ /* 0x000fe20007f3e0ff */
[----:B------:R-:W-:Y:S01]  /*11820*/  IMAD R165, R219, 0x71, RZ ;  /* 0x00000071dba57824 */ /* 0x000fe200078e02ff */
[----:B------:R0:W4:Y:S01]  /*11830*/  LDG.E.U8 R182, desc[UR4][R190.64] ;  /* 0x00000004beb67981 */ /* 0x000122000c1e1100 */
[----:B--2---:R-:W-:-:S03]  /*11840*/  IMAD.X R175, R13, 0x1, R2, P2 ;  /* 0x000000010daf7824 */ /* 0x004fc600010e0602 */
[----:B------:R-:W2:Y:S04]  /*11850*/  LDL R2, [R1+0x504] ;  /* 0x0005040001027983 */ /* 0x000ea80000100800 */
[----:B------:R1:W2:Y:S01]  /*11860*/  LDG.E.U8 R181, desc[UR4][R174.64] ;  /* 0x00000004aeb57981 */ /* 0x0002a2000c1e1100 */
[----:B------:R-:W-:-:S03]  /*11870*/  IMAD.X R189, R13, 0x1, R0, P1 ;  /* 0x000000010dbd7824 */ /* 0x000fc600008e0600 */
[----:B------:R-:W2:Y:S01]  /*11880*/  LDL R0, [R1+0x508] ;  /* 0x0005080001007983 */ /* 0x000ea20000100800 */
[--C-:B------:R-:W-:Y:S02]  /*11890*/  IMAD.IADD R159, R14, 0x1, R8.reuse ;  /* 0x000000010e9f7824 */ /* 0x100fe400078e0208 */
[----:B0-----:R-:W-:Y:S01]  /*118a0*/  IMAD.IADD R190, R165, 0x1, R8 ;  /* 0x00000001a5be7824 */ /* 0x001fe200078e0208 */
[----:B------:R0:W2:Y:S01]  /*118b0*/  LDG.E.U8 R178, desc[UR4][R188.64] ;  /* 0x00000004bcb27981 */ /* 0x0000a2000c1e1100 */
[----:B-1----:R-:W-:-:S05]  /*118c0*/  IADD3 R174, P1, R12, R161, RZ ;  /* 0x000000a10cae7210 */ /* 0x002fca0007f3e0ff */
[----:B------:R-:W-:Y:S02]  /*118d0*/  IMAD.X R175, R13, 0x1, R6, P1 ;  /* 0x000000010daf7824 */ /* 0x000fe400008e0606 */
[----:B------:R-:W2:Y:S01]  /*118e0*/  LDL R6, [R1+0x490] ;  /* 0x0004900001067983 */ /* 0x000ea20000100800 */
[C---:B0-----:R-:W-:Y:S01]  /*118f0*/  IADD3 R188, P2, R12.reuse, R159, RZ ;  /* 0x0000009f0cbc7210 */ /* 0x041fe20007f5e0ff */
[----:B------:R-:W-:Y:S01]  /*11900*/  IMAD.IADD R165, R165, 0x1, R9 ;  /* 0x00000001a5a57824 */ /* 0x000fe200078e0209 */
[C---:B------:R-:W-:Y:S01]  /*11910*/  IADD3 R190, P1, R12.reuse, R190, RZ ;  /* 0x000000be0cbe7210 */ /* 0x040fe20007f3e0ff */
[----:B------:R0:W2:Y:S01]  /*11920*/  LDG.E.U8 R177, desc[UR4][R174.64] ;  /* 0x00000004aeb17981 */ /* 0x0000a2000c1e1100 */
[----:B------:R-:W-:Y:S02]  /*11930*/  IMAD R159, R219, 0x79, RZ ;  /* 0x00000079db9f7824 */ /* 0x000fe400078e02ff */
[----:B---3--:R-:W-:Y:S02]  /*11940*/  IMAD.X R189, R13, 0x1, R5, P2 ;  /* 0x000000010dbd7824 */ /* 0x008fe400010e0605 */
[----:B------:R-:W3:Y:S01]  /*11950*/  LDL R5, [R1+0x494] ;  /* 0x0004940001057983 */ /* 0x000ee20000100800 */
[----:B0-----:R-:W-:Y:S01]  /*11960*/  IADD3 R174, P2, R12, R165, RZ ;  /* 0x000000a50cae7210 */ /* 0x001fe20007f5e0ff */
[----:B------:R-:W-:-:S02]  /*11970*/  IMAD.IADD R161, R159, 0x1, R8 ;  /* 0x000000019fa17824 */ /* 0x000fc400078e0208 */
[----:B------:R0:W3:Y:S01]  /*11980*/  LDG.E.U8 R168, desc[UR4][R188.64] ;  /* 0x00000004bca87981 */ /* 0x0000e2000c1e1100 */
[----:B----4-:R-:W-:-:S03]  /*11990*/  IMAD.X R191, R13, 0x1, R4, P1 ;  /* 0x000000010dbf7824 */ /* 0x010fc600008e0604 */
[----:B------:R-:W4:Y:S01]  /*119a0*/  LDL R4, [R1+0x4cc] ;  /* 0x0004cc0001047983 */ /* 0x000f220000100800 */
[----:B------:R-:W-:Y:S01]  /*119b0*/  IMAD.X R175, R13, 0x1, R3, P2 ;  /* 0x000000010daf7824 */ /* 0x000fe200010e0603 */
[----:B0-----:R-:W-:Y:S02]  /*119c0*/  IADD3 R188, P1, R12, R161, RZ ;  /* 0x000000a10cbc7210 */ /* 0x001fe40007f3e0ff */
[----:B------:R-:W4:Y:S01]  /*119d0*/  LDL R3, [R1+0x4d0] ;  /* 0x0004d00001037983 */ /* 0x000f220000100800 */
[----:B------:R-:W-:-:S03]  /*119e0*/  IMAD.IADD R159, R159, 0x1, R9 ;  /* 0x000000019f9f7824 */ /* 0x000fc600078e0209 */
[----:B------:R0:W4:Y:S01]  /*119f0*/  LDG.E.U8 R165, desc[UR4][R190.64] ;  /* 0x00000004bea57981 */ /* 0x000122000c1e1100 */
[----:B------:R-:W-:Y:S02]  /*11a00*/  IMAD.IADD R14, R14, 0x1, R9 ;  /* 0x000000010e0e7824 */ /* 0x000fe400078e0209 */
[----:B------:R-:W-:Y:S01]  /*11a10*/  IMAD R196, R219, 0x6b, RZ ;  /* 0x0000006bdbc47824 */ /* 0x000fe200078e02ff */
[----:B------:R-:W4:Y:S01]  /*11a20*/  LDG.E.U8 R175, desc[UR4][R174.64] ;  /* 0x00000004aeaf7981 */ /* 0x000f22000c1e1100 */
[----:B0-----:R-:W-:Y:S01]  /*11a30*/  IADD3 R190, P2, R12, R159, RZ ;  /* 0x0000009f0cbe7210 */ /* 0x001fe20007f5e0ff */
[----:B--2---:R-:W-:Y:S02]  /*11a40*/  IMAD.X R189, R13, 0x1, R2, P1 ;  /* 0x000000010dbd7824 */ /* 0x004fe400008e0602 */
[----:B------:R-:W2:Y:S01]  /*11a50*/  LDL R2, [R1+0x50c] ;  /* 0x00050c0001027983 */ /* 0x000ea20000100800 */
[----:B------:R-:W-:-:S03]  /*11a60*/  IMAD R161, R219, 0x72, RZ ;  /* 0x00000072dba17824 */ /* 0x000fc600078e02ff */
[----:B------:R0:W2:Y:S01]  /*11a70*/  LDG.E.U8 R174, desc[UR4][R188.64] ;  /* 0x00000004bcae7981 */ /* 0x0000a2000c1e1100 */
[----:B------:R-:W-:-:S03]  /*11a80*/  IMAD.X R191, R13, 0x1, R0, P2 ;  /* 0x000000010dbf7824 */ /* 0x000fc600010e0600 */
[----:B------:R-:W2:Y:S01]  /*11a90*/  LDL R0, [R1+0x510] ;  /* 0x0005100001007983 */ /* 0x000ea20000100800 */
[----:B------:R-:W-:-:S03]  /*11aa0*/  IMAD.IADD R192, R196, 0x1, R8 ;  /* 0x00000001c4c07824 */ /* 0x000fc600078e0208 */
[----:B------:R1:W2:Y:S01]  /*11ab0*/  LDG.E.U8 R172, desc[UR4][R190.64] ;  /* 0x00000004beac7981 */ /* 0x0002a2000c1e1100 */
[C---:B0-----:R-:W-:Y:S02]  /*11ac0*/  IADD3 R188, P1, R12.reuse, R14, RZ ;  /* 0x0000000e0cbc7210 */ /* 0x041fe40007f3e0ff */
[----:B------:R-:W-:-:S03]  /*11ad0*/  IADD3 R192, P2, R12, R192, RZ ;  /* 0x000000c00cc07210 */ /* 0x000fc60007f5e0ff */
[----:B------:R-:W-:Y:S02]  /*11ae0*/  IMAD.X R189, R13, 0x1, R6, P1 ;  /* 0x000000010dbd7824 */ /* 0x000fe400008e0606 */
[----:B------:R-:W2:Y:S01]  /*11af0*/  LDL R6, [R1+0x498] ;  /* 0x0004980001067983 */ /* 0x000ea20000100800 */
[C---:B-1----:R-:W-:Y:S02]  /*11b00*/  IMAD.IADD R190, R161.reuse, 0x1, R8 ;  /* 0x00000001a1be7824 */ /* 0x042fe400078e0208 */
[----:B------:R-:W-:Y:S01]  /*11b10*/  IMAD.IADD R161, R161, 0x1, R9 ;  /* 0x00000001a1a17824 */ /* 0x000fe200078e0209 */
[----:B------:R0:W2:Y:S02]  /*11b20*/  LDG.E.U8 R167, desc[UR4][R188.64] ;  /* 0x00000004bca77981 */ /* 0x0000a4000c1e1100 */
[C---:B------:R-:W-:Y:S01]  /*11b30*/  IADD3 R190, P1, R12.reuse, R190, RZ ;  /* 0x000000be0cbe7210 */ /* 0x040fe20007f3e0ff */
[----:B---3--:R-:W-:Y:S02]  /*11b40*/  IMAD.X R193, R13, 0x1, R5, P2 ;  /* 0x000000010dc17824 */ /* 0x008fe400010e0605 */
[----:B------:R-:W3:Y:S01]  /*11b50*/  LDL R5, [R1+0x49c] ;  /* 0x00049c0001057983 */ /* 0x000ee20000100800 */
[----:B------:R-:W-:Y:S01]  /*11b60*/  IMAD R14, R219, 0x7a, RZ ;  /* 0x0000007adb0e7824 */ /* 0x000fe200078e02ff */
[----:B0-----:R-:W-:-:S02]  /*11b70*/  IADD3 R188, P2, R12, R161, RZ ;  /* 0x000000a10cbc7210 */ /* 0x001fc40007f5e0ff */
[----:B------:R0:W3:Y:S01]  /*11b80*/  LDG.E.U8 R161, desc[UR4][R192.64] ;  /* 0x00000004c0a17981 */ /* 0x0000e2000c1e1100 */
[----:B----4-:R-:W-:-:S03]  /*11b90*/  IMAD.X R191, R13, 0x1, R4, P1 ;  /* 0x000000010dbf7824 */ /* 0x010fc600008e0604 */
[----:B------:R-:W4:Y:S01]  /*11ba0*/  LDL R4, [R1+0x4d4] ;  /* 0x0004d40001047983 */ /* 0x000f220000100800 */
[----:B------:R-:W-:Y:S02]  /*11bb0*/  IMAD.IADD R159, R14, 0x1, R8 ;  /* 0x000000010e9f7824 */ /* 0x000fe400078e0208 */
[C---:B------:R-:W-:Y:S02]  /*11bc0*/  IMAD.X R189, R13.reuse, 0x1, R3, P2 ;  /* 0x000000010dbd7824 */ /* 0x040fe400010e0603 */
[----:B------:R-:W4:Y:S01]  /*11bd0*/  LDL R3, [R1+0x4d8] ;  /* 0x0004d80001037983 */ /* 0x000f220000100800 */
[----:B0-----:R-:W-:Y:S01]  /*11be0*/  IADD3 R192, P1, R12, R159, RZ ;  /* 0x0000009f0cc07210 */ /* 0x001fe20007f3e0ff */
[----:B------:R-:W-:Y:S02]  /*11bf0*/  IMAD.IADD R14, R14, 0x1, R9 ;  /* 0x000000010e0e7824 */ /* 0x000fe400078e0209 */
[----:B------:R0:W4:Y:S04]  /*11c00*/  LDG.E.U8 R159, desc[UR4][R190.64] ;  /* 0x00000004be9f7981 */ /* 0x000128000c1e1100 */
[----:B------:R1:W4:Y:S01]  /*11c10*/  LDG.E.U8 R194, desc[UR4][R188.64] ;  /* 0x00000004bcc27981 */ /* 0x000322000c1e1100 */
[----:B0-----:R-:W-:Y:S01]  /*11c20*/  IADD3 R190, P2, R12, R14, RZ ;  /* 0x0000000e0cbe7210 */ /* 0x001fe20007f5e0ff */
[----:B--2---:R-:W-:-:S02]  /*11c30*/  IMAD.X R193, R13, 0x1, R2, P1 ;  /* 0x000000010dc17824 */ /* 0x004fc400008e0602 */
[----:B------:R-:W2:Y:S02]  /*11c40*/  LDL R2, [R1+0x514] ;  /* 0x0005140001027983 */ /* 0x000ea40000100800 */
[----:B------:R-:W-:Y:S02]  /*11c50*/  IMAD.X R191, R13, 0x1, R0, P2 ;  /* 0x000000010dbf7824 */ /* 0x000fe400010e0600 */
[----:B------:R-:W2:Y:S01]  /*11c60*/  LDL R0, [R1+0x518] ;  /* 0x0005180001007983 */ /* 0x000ea20000100800 */
[----:B-1----:R-:W-:Y:S02]  /*11c70*/  IMAD.IADD R188, R196, 0x1, R9 ;  /* 0x00000001c4bc7824 */ /* 0x002fe400078e0209 */
[----:B------:R-:W-:Y:S01]  /*11c80*/  IMAD R14, R219, 0x6c, RZ ;  /* 0x0000006cdb0e7824 */ /* 0x000fe200078e02ff */
[----:B------:R0:W2:Y:S02]  /*11c90*/  LDG.E.U8 R196, desc[UR4][R192.64] ;  /* 0x00000004c0c47981 */ /* 0x0000a4000c1e1100 */
[----:B------:R-:W-:-:S02]  /*11ca0*/  IADD3 R188, P1, R12, R188, RZ ;  /* 0x000000bc0cbc7210 */ /* 0x000fc40007f3e0ff */
[----:B------:R1:W2:Y:S01]  /*11cb0*/  LDG.E.U8 R198, desc[UR4][R190.64] ;  /* 0x00000004bec67981 */ /* 0x0002a2000c1e1100 */
[----:B0-----:R-:W-:Y:S02]  /*11cc0*/  IMAD R193, R219, 0x73, RZ ;  /* 0x00000073dbc17824 */ /* 0x001fe400078e02ff */
[--C-:B------:R-:W-:Y:S02]  /*11cd0*/  IMAD.IADD R192, R14, 0x1, R8.reuse ;  /* 0x000000010ec07824 */ /* 0x100fe400078e0208 */
[----:B-1----:R-:W-:Y:S02]  /*11ce0*/  IMAD.IADD R190, R193, 0x1, R8 ;  /* 0x00000001c1be7824 */ /* 0x002fe400078e0208 */
[----:B------:R-:W-:Y:S02]  /*11cf0*/  IMAD.X R189, R13, 0x1, R6, P1 ;  /* 0x000000010dbd7824 */ /* 0x000fe400008e0606 */
[----:B------:R-:W2:Y:S01]  /*11d00*/  LDL R6, [R1+0x4a0] ;  /* 0x0004a00001067983 */ /* 0x000ea20000100800 */
[C---:B------:R-:W-:Y:S01]  /*11d10*/  IADD3 R192, P2, R12.reuse, R192, RZ ;  /* 0x000000c00cc07210 */ /* 0x040fe20007f5e0ff */
[----:B------:R-:W-:Y:S01]  /*11d20*/  IMAD.IADD R191, R193, 0x1, R9 ;  /* 0x00000001c1bf7824 */ /* 0x000fe200078e0209 */
[----:B------:R-:W-:Y:S01]  /*11d30*/  IADD3 R190, P1, R12, R190, RZ ;  /* 0x000000be0cbe7210 */ /* 0x000fe20007f3e0ff */
[----:B------:R-:W-:Y:S01]  /*11d40*/  IMAD R204, R219, 0x7b, RZ ;  /* 0x0000007bdbcc7824 */ /* 0x000fe200078e02ff */
[----:B------:R0:W2:Y:S01]  /*11d50*/  LDG.E.U8 R200, desc[UR4][R188.64] ;  /* 0x00000004bcc87981 */ /* 0x0000a2000c1e1100 */
[----:B---3--:R-:W-:-:S03]  /*11d60*/  IMAD.X R193, R13, 0x1, R5, P2 ;  /* 0x000000010dc17824 */ /* 0x008fc600010e0605 */
[----:B------:R-:W3:Y:S04]  /*11d70*/  LDL R5, [R1+0x4a4] ;  /* 0x0004a40001057983 */ /* 0x000ee80000100800 */
[----:B------:R1:W3:Y:S01]  /*11d80*/  LDG.E.U8 R202, desc[UR4][R192.64] ;  /* 0x00000004c0ca7981 */ /* 0x0002e2000c1e1100 */
[----:B0-----:R-:W-:Y:S01]  /*11d90*/  IADD3 R188, P2, R12, R191, RZ ;  /* 0x000000bf0cbc7210 */ /* 0x001fe20007f5e0ff */
[----:B------:R-:W-:Y:S02]  /*11da0*/  IMAD.IADD R189, R204, 0x1, R8 ;  /* 0x00000001ccbd7824 */ /* 0x000fe400078e0208 */
[C---:B----4-:R-:W-:Y:S02]  /*11db0*/  IMAD.X R191, R13.reuse, 0x1, R4, P1 ;  /* 0x000000010dbf7824 */ /* 0x050fe400008e0604 */
[----:B------:R-:W4:Y:S01]  /*11dc0*/  LDL R4, [R1+0x4dc] ;  /* 0x0004dc0001047983 */ /* 0x000f220000100800 */
[----:B-1----:R-:W-:Y:S01]  /*11dd0*/  IADD3 R192, P1, R12, R189, RZ ;  /* 0x000000bd0cc07210 */ /* 0x002fe20007f3e0ff */
[----:B------:R-:W-:-:S02]  /*11de0*/  IMAD.X R189, R13, 0x1, R3, P2 ;  /* 0x000000010dbd7824 */ /* 0x000fc400010e0603 */
[----:B------:R-:W4:Y:S01]  /*11df0*/  LDL R3, [R1+0x4e0] ;  /* 0x0004e00001037983 */ /* 0x000f220000100800 */
[----:B------:R-:W-:-:S03]  /*11e00*/  IMAD.IADD R193, R204, 0x1, R9 ;  /* 0x00000001ccc17824 */ /* 0x000fc600078e0209 */
[----:B------:R0:W4:Y:S01]  /*11e10*/  LDG.E.U8 R204, desc[UR4][R190.64] ;  /* 0x00000004becc7981 */ /* 0x000122000c1e1100 */
[----:B------:R-:W-:Y:S02]  /*11e20*/  IMAD R221, R219, 0x6d, RZ ;  /* 0x0000006ddbdd7824 */ /* 0x000fe400078e02ff */
[----:B------:R-:W-:Y:S01]  /*11e30*/  IMAD.IADD R14, R14, 0x1, R9 ;  /* 0x000000010e0e7824 */ /* 0x000fe200078e0209 */
[----:B------:R1:W4:Y:S01]  /*11e40*/  LDG.E.U8 R206, desc[UR4][R188.64] ;  /* 0x00000004bcce7981 */ /* 0x000322000c1e1100 */
[----:B0-----:R-:W-:Y:S01]  /*11e50*/  IADD3 R190, P2, R12, R193, RZ ;  /* 0x000000c10cbe7210 */ /* 0x001fe20007f5e0ff */
[C---:B--2---:R-:W-:Y:S02]  /*11e60*/  IMAD.X R193, R13.reuse, 0x1, R2, P1 ;  /* 0x000000010dc17824 */ /* 0x044fe400008e0602 */
[----:B------:R-:W2:Y:S02]  /*11e70*/  LDL R2, [R1+0x51c] ;  /* 0x00051c0001027983 */ /* 0x000ea40000100800 */
[----:B------:R-:W-:-:S02]  /*11e80*/  IMAD.X R191, R13, 0x1, R0, P2 ;  /* 0x000000010dbf7824 */ /* 0x000fc400010e0600 */
[----:B------:R0:W2:Y:S04]  /*11e90*/  LDG.E.U8 R208, desc[UR4][R192.64] ;  /* 0x00000004c0d07981 */ /* 0x0000a8000c1e1100 */
[----:B------:R-:W2:Y:S01]  /*11ea0*/  LDL R0, [R1+0x520] ;  /* 0x0005200001007983 */ /* 0x000ea20000100800 */
[----:B-1----:R-:W-:Y:S01]  /*11eb0*/  IMAD.IADD R189, R221, 0x1, R8 ;  /* 0x00000001ddbd7824 */ /* 0x002fe200078e0208 */
[----:B------:R-:W-:Y:S02]  /*11ec0*/  IADD3 R188, P1, R12, R14, RZ ;  /* 0x0000000e0cbc7210 */ /* 0x000fe40007f3e0ff */
[----:B------:R1:W2:Y:S01]  /*11ed0*/  LDG.E.U8 R210, desc[UR4][R190.64] ;  /* 0x00000004bed27981 */ /* 0x0002a2000c1e1100 */
[----:B0-----:R-:W-:-:S04]  /*11ee0*/  IMAD R193, R219, 0x74, RZ ;  /* 0x00000074dbc17824 */ /* 0x001fc800078e02ff */
[----:B------:R-:W-:Y:S01]  /*11ef0*/  IMAD.IADD R192, R193, 0x1, R8 ;  /* 0x00000001c1c07824 */ /* 0x000fe200078e0208 */
[C---:B-1----:R-:W-:Y:S01]  /*11f00*/  IADD3 R190, P2, R12.reuse, R189, RZ ;  /* 0x000000bd0cbe7210 */ /* 0x042fe20007f5e0ff */
[----:B------:R-:W-:Y:S02]  /*11f10*/  IMAD.X R189, R13, 0x1, R6, P1 ;  /* 0x000000010dbd7824 */ /* 0x000fe400008e0606 */
[----:B------:R-:W2:Y:S01]  /*11f20*/  LDL R6, [R1+0x4ac] ;  /* 0x0004ac0001067983 */ /* 0x000ea20000100800 */
[----:B------:R-:W-:Y:S01]  /*11f30*/  IADD3 R192, P1, R12, R192, RZ ;  /* 0x000000c00cc07210 */ /* 0x000fe20007f3e0ff */
[----:B------:R-:W-:Y:S02]  /*11f40*/  IMAD R216, R219, 0x7c, RZ ;  /* 0x0000007cdbd87824 */ /* 0x000fe400078e02ff */
[----:B------:R-:W-:Y:S01]  /*11f50*/  IMAD.IADD R14, R193, 0x1, R9 ;  /* 0x00000001c10e7824 */ /* 0x000fe200078e0209 */
[----:B------:R0:W2:Y:S01]  /*11f60*/  LDG.E.U8 R212, desc[UR4][R188.64] ;  /* 0x00000004bcd47981 */ /* 0x0000a2000c1e1100 */
[----:B---3--:R-:W-:-:S03]  /*11f70*/  IMAD.X R191, R13, 0x1, R5, P2 ;  /* 0x000000010dbf7824 */ /* 0x008fc600010e0605 */
[----:B------:R-:W3:Y:S04]  /*11f80*/  LDL R5, [R1+0x4e4] ;  /* 0x0004e40001057983 */ /* 0x000ee80000100800 */
[----:B------:R1:W3:Y:S01]  /*11f90*/  LDG.E.U8 R214, desc[UR4][R190.64] ;  /* 0x00000004bed67981 */ /* 0x0002e2000c1e1100 */
[----:B0-----:R-:W-:Y:S01]  /*11fa0*/  IMAD.IADD R189, R216, 0x1, R8 ;  /* 0x00000001d8bd7824 */ /* 0x001fe200078e0208 */
[C---:B------:R-:W-:Y:S01]  /*11fb0*/  IADD3 R188, P2, R12.reuse, R14, RZ ;  /* 0x0000000e0cbc7210 */ /* 0x040fe20007f5e0ff */
[C---:B----4-:R-:W-:Y:S02]  /*11fc0*/  IMAD.X R193, R13.reuse, 0x1, R4, P1 ;  /* 0x000000010dc17824 */ /* 0x050fe400008e0604 */
[----:B------:R-:W4:Y:S01]  /*11fd0*/  LDL R4, [R1+0x4e8] ;  /* 0x0004e80001047983 */ /* 0x000f220000100800 */
[----:B-1----:R-:W-:Y:S01]  /*11fe0*/  IADD3 R190, P1, R12, R189, RZ ;  /* 0x000000bd0cbe7210 */ /* 0x002fe20007f3e0ff */
[----:B------:R-:W-:-:S02]  /*11ff0*/  IMAD.X R189, R13, 0x1, R3, P2 ;  /* 0x000000010dbd7824 */ /* 0x000fc400010e0603 */
[----:B------:R-:W4:Y:S01]  /*12000*/  LDL R3, [R1+0x524] ;  /* 0x0005240001037983 */ /* 0x000f220000100800 */
[----:B------:R-:W-:-:S03]  /*12010*/  IMAD.IADD R14, R216, 0x1, R9 ;  /* 0x00000001d80e7824 */ /* 0x000fc600078e0209 */
[----:B------:R0:W4:Y:S01]  /*12020*/  LDG.E.U8 R216, desc[UR4][R192.64] ;  /* 0x00000004c0d87981 */ /* 0x000122000c1e1100 */
[----:B------:R-:W-:-:S03]  /*12030*/  IMAD R231, R219, 0x6e, RZ ;  /* 0x0000006edbe77824 */ /* 0x000fc600078e02ff */
[----:B------:R1:W4:Y:S01]  /*12040*/  LDG.E.U8 R218, desc[UR4][R188.64] ;  /* 0x00000004bcda7981 */ /* 0x000322000c1e1100 */
[C---:B0-----:R-:W-:Y:S01]  /*12050*/  IADD3 R192, P2, R12.reuse, R14, RZ ;  /* 0x0000000e0cc07210 */ /* 0x041fe20007f5e0ff */
[C---:B--2---:R-:W-:Y:S02]  /*12060*/  IMAD.X R191, R13.reuse, 0x1, R2, P1 ;  /* 0x000000010dbf7824 */ /* 0x044fe400008e0602 */
[----:B------:R-:W2:Y:S02]  /*12070*/  LDL R2, [R1+0x528] ;  /* 0x0005280001027983 */ /* 0x000ea40000100800 */
[----:B------:R-:W-:Y:S02]  /*12080*/  IMAD.X R193, R13, 0x1, R0, P2 ;  /* 0x000000010dc17824 */ /* 0x000fe400010e0600 */
[----:B------:R-:W2:Y:S01]  /*12090*/  LDL R0, [R1+0x4b0] ;  /* 0x0004b00001007983 */ /* 0x000ea20000100800 */
[----:B-1----:R-:W-:Y:S02]  /*120a0*/  IMAD.IADD R188, R221, 0x1, R9 ;  /* 0x00000001ddbc7824 */ /* 0x002fe400078e0209 */
[----:B------:R-:W-:Y:S01]  /*120b0*/  IMAD.IADD R14, R231, 0x1, R8 ;  /* 0x00000001e70e7824 */ /* 0x000fe200078e0208 */
[----:B------:R0:W2:Y:S02]  /*120c0*/  LDG.E.U8 R221, desc[UR4][R190.64] ;  /* 0x00000004bedd7981 */ /* 0x0000a4000c1e1100 */
[----:B------:R-:W-:-:S02]  /*120d0*/  IADD3 R188, P1, R12, R188, RZ ;  /* 0x000000bc0cbc7210 */ /* 0x000fc40007f3e0ff */
[----:B------:R1:W2:Y:S01]  /*120e0*/  LDG.E.U8 R223, desc[UR4][R192.64] ;  /* 0x00000004c0df7981 */ /* 0x0002a2000c1e1100 */
[----:B0-----:R-:W-:Y:S01]  /*120f0*/  IMAD R191, R219, 0x75, RZ ;  /* 0x00000075dbbf7824 */ /* 0x001fe200078e02ff */
[----:B-1----:R-:W-:-:S03]  /*12100*/  IADD3 R192, P2, R12, R14, RZ ;  /* 0x0000000e0cc07210 */ /* 0x002fc60007f5e0ff */
[----:B------:R-:W-:Y:S02]  /*12110*/  IMAD.IADD R190, R191, 0x1, R8 ;  /* 0x00000001bfbe7824 */ /* 0x000fe400078e0208 */
[----:B------:R-:W-:Y:S02]  /*12120*/  IMAD.X R189, R13, 0x1, R7, P1 ;  /* 0x000000010dbd7824 */ /* 0x000fe400008e0607 */
[----:B------:R-:W-:Y:S01]  /*12130*/  IMAD.IADD R191, R191, 0x1, R9 ;  /* 0x00000001bfbf7824 */ /* 0x000fe200078e0209 */
[----:B------:R-:W2:Y:S01]  /*12140*/  LDL R7, [R1+0x4b8] ;  /* 0x0004b80001077983 */ /* 0x000ea20000100800 */
[----:B------:R-:W-:Y:S02]  /*12150*/  IMAD.X R193, R13, 0x1, R6, P2 ;  /* 0x000000010dc17824 */ /* 0x000fe400010e0606 */
[----:B------:R-:W-:Y:S01]  /*12160*/  IMAD R229, R219, 0x7d, RZ ;  /* 0x0000007ddbe57824 */ /* 0x000fe200078e02ff */
[----:B------:R-:W2:Y:S01]  /*12170*/  LDL R6, [R1+0x4ec] ;  /* 0x0004ec0001067983 */ /* 0x000ea20000100800 */
[----:B------:R-:W-:-:S03]  /*12180*/  IADD3 R190, P1, R12, R190, RZ ;  /* 0x000000be0cbe7210 */ /* 0x000fc60007f3e0ff */
[----:B------:R0:W2:Y:S01]  /*12190*/  LDG.E.U8 R225, desc[UR4][R188.64] ;  /* 0x00000004bce17981 */ /* 0x0000a2000c1e1100 */
[----:B------:R-:W-:-:S03]  /*121a0*/  IMAD.IADD R14, R229, 0x1, R8 ;  /* 0x00000001e50e7824 */ /* 0x000fc600078e0208 */
[----:B------:R1:W2:Y:S01]  /*121b0*/  LDG.E.U8 R227, desc[UR4][R192.64] ;  /* 0x00000004c0e37981 */ /* 0x0002a2000c1e1100 */
[C---:B0-----:R-:W-:Y:S01]  /*121c0*/  IADD3 R188, P2, R12.reuse, R191, RZ ;  /* 0x000000bf0cbc7210 */ /* 0x041fe20007f5e0ff */
[----:B---3--:R-:W-:Y:S02]  /*121d0*/  IMAD.X R191, R13, 0x1, R5, P1 ;  /* 0x000000010dbf7824 */ /* 0x008fe400008e0605 */
[----:B------:R-:W3:Y:S01]  /*121e0*/  LDL R5, [R1+0x4f0] ;  /* 0x0004f00001057983 */ /* 0x000ee20000100800 */
[----:B-1----:R-:W-:Y:S01]  /*121f0*/  IMAD.IADD R193, R229, 0x1, R9 ;  /* 0x00000001e5c17824 */ /* 0x002fe200078e0209 */
[C---:B------:R-:W-:Y:S01]  /*12200*/  IADD3 R192, P1, R12.reuse, R14, RZ ;  /* 0x0000000e0cc07210 */ /* 0x040fe20007f3e0ff */
[C---:B----4-:R-:W-:Y:S01]  /*12210*/  IMAD.X R189, R13.reuse, 0x1, R4, P2 ;  /* 0x000000010dbd7824 */ /* 0x050fe200010e0604 */
[----:B------:R0:W4:Y:S04]  /*12220*/  LDG.E.U8 R229, desc[UR4][R190.64] ;  /* 0x00000004bee57981 */ /* 0x000128000c1e1100 */
[----:B------:R-:W4:Y:S01]  /*12230*/  LDL R4, [R1+0x52c] ;  /* 0x00052c0001047983 */ /* 0x000f220000100800 */
[----:B0-----:R-:W-:Y:S01]  /*12240*/  IADD3 R190, P2, R12, R193, RZ ;  /* 0x000000c10cbe7210 */ /* 0x001fe20007f5e0ff */
[----:B------:R-:W-:-:S02]  /*12250*/  IMAD.X R193, R13, 0x1, R3, P1 ;  /* 0x000000010dc17824 */ /* 0x000fc400008e0603 */
[----:B------:R-:W4:Y:S01]  /*12260*/  LDL R3, [R1+0x530] ;  /* 0x0005300001037983 */ /* 0x000f220000100800 */
[----:B------:R-:W-:-:S03]  /*12270*/  IMAD.IADD R14, R231, 0x1, R9 ;  /* 0x00000001e70e7824 */ /* 0x000fc600078e0209 */
[----:B------:R0:W4:Y:S01]  /*12280*/  LDG.E.U8 R231, desc[UR4][R188.64] ;  /* 0x00000004bce77981 */ /* 0x000122000c1e1100 */
[----:B------:R-:W-:-:S03]  /*12290*/  IMAD R237, R219, 0x6f, RZ ;  /* 0x0000006fdbed7824 */ /* 0x000fc600078e02ff */
[----:B------:R1:W4:Y:S01]  /*122a0*/  LDG.E.U8 R233, desc[UR4][R192.64] ;  /* 0x00000004c0e97981 */ /* 0x000322000c1e1100 */
[----:B0-----:R-:W-:Y:S01]  /*122b0*/  IADD3 R188, P1, R12, R14, RZ ;  /* 0x0000000e0cbc7210 */ /* 0x001fe20007f3e0ff */
[----:B--2---:R-:W-:Y:S02]  /*122c0*/  IMAD.X R191, R13, 0x1, R2, P2 ;  /* 0x000000010dbf7824 */ /* 0x004fe400010e0602 */
[----:B------:R-:W2:Y:S01]  /*122d0*/  LDL R2, [R1+0x4f4] ;  /* 0x0004f40001027983 */ /* 0x000ea20000100800 */
[----:B------:R-:W-:Y:S02]  /*122e0*/  IMAD.IADD R14, R237, 0x1, R8 ;  /* 0x00000001ed0e7824 */ /* 0x000fe400078e0208 */
[----:B-1----:R-:W-:Y:S01]  /*122f0*/  IMAD R193, R219, 0x76, RZ ;  /* 0x00000076dbc17824 */ /* 0x002fe200078e02ff */
[----:B------:R0:W2:Y:S01]  /*12300*/  LDG.E.U8 R235, desc[UR4][R190.64] ;  /* 0x00000004beeb7981 */ /* 0x0000a2000c1e1100 */
[----:B------:R-:W-:-:S03]  /*12310*/  IMAD.X R189, R13, 0x1, R0, P1 ;  /* 0x000000010dbd7824 */ /* 0x000fc600008e0600 */
[----:B------:R-:W2:Y:S01]  /*12320*/  LDL R0, [R1+0x4f8] ;  /* 0x0004f80001007983 */ /* 0x000ea20000100800 */
[--C-:B------:R-:W-:Y:S01]  /*12330*/  IMAD.IADD R192, R237, 0x1, R9.reuse ;  /* 0x00000001edc07824 */ /* 0x100fe200078e0209 */
[C---:B0-----:R-:W-:Y:S02]  /*12340*/  IADD3 R190, P1, R12.reuse, R14, RZ ;  /* 0x0000000e0cbe7210 */ /* 0x041fe40007f3e0ff */
[----:B------:R0:W2:Y:S02]  /*12350*/  LDG.E.U8 R237, desc[UR4][R188.64] ;  /* 0x00000004bced7981 */ /* 0x0000a4000c1e1100 */
[----:B------:R-:W-:Y:S01]  /*12360*/  IADD3 R192, P2, R12, R192, RZ ;  /* 0x000000c00cc07210 */ /* 0x000fe20007f5e0ff */
[----:B------:R-:W-:Y:S02]  /*12370*/  IMAD.X R191, R13, 0x1, R10, P1 ;  /* 0x000000010dbf7824 */ /* 0x000fe400008e060a */
[----:B------:R-:W-:Y:S02]  /*12380*/  IMAD R245, R219, 0x7e, RZ ;  /* 0x0000007edbf57824 */ /* 0x000fe400078e02ff */
[C---:B------:R-:W-:Y:S01]  /*12390*/  IMAD.IADD R14, R193.reuse, 0x1, R9 ;  /* 0x00000001c10e7824 */ /* 0x040fe200078e0209 */
[----:B------:R1:W2:Y:S01]  /*123a0*/  LDG.E.U8 R239, desc[UR4][R190.64] ;  /* 0x00000004beef7981 */ /* 0x0002a2000c1e1100 */
[----:B0-----:R-:W-:-:S05]  /*123b0*/  IMAD.IADD R188, R193, 0x1, R8 ;  /* 0x00000001c1bc7824 */ /* 0x001fca00078e0208 */
[C---:B------:R-:W-:Y:S01]  /*123c0*/  IADD3 R188, P1, R12.reuse, R188, RZ ;  /* 0x000000bc0cbc7210 */ /* 0x040fe20007f3e0ff */
[----:B------:R-:W-:Y:S02]  /*123d0*/  IMAD.X R193, R13, 0x1, R7, P2 ;  /* 0x000000010dc17824 */ /* 0x000fe400010e0607 */
[----:B-1----:R-:W-:Y:S02]  /*123e0*/  IMAD.IADD R191, R245, 0x1, R8 ;  /* 0x00000001f5bf7824 */ /* 0x002fe400078e0208 */
[----:B------:R-:W-:Y:S01]  /*123f0*/  IMAD.X R189, R13, 0x1, R6, P1 ;  /* 0x000000010dbd7824 */ /* 0x000fe200008e0606 */
[----:B------:R0:W2:Y:S01]  /*12400*/  LDG.E.U8 R241, desc[UR4][R192.64] ;  /* 0x00000004c0f17981 */ /* 0x0000a2000c1e1100 */
[----:B------:R-:W-:-:S03]  /*12410*/  IADD3 R190, P2, R12, R14, RZ ;  /* 0x0000000e0cbe7210 */ /* 0x000fc60007f5e0ff */
[----:B------:R1:W2:Y:S01]  /*12420*/  LDG.E.U8 R243, desc[UR4][R188.64] ;  /* 0x00000004bcf37981 */ /* 0x0002a2000c1e1100 */
[----:B0-----:R-:W-:Y:S01]  /*12430*/  IADD3 R192, P1, R12, R191, RZ ;  /* 0x000000bf0cc07210 */ /* 0x001fe20007f3e0ff */
[----:B-1----:R-:W-:Y:S02]  /*12440*/  IMAD.IADD R188, R245, 0x1, R9 ;  /* 0x00000001f5bc7824 */ /* 0x002fe400078e0209 */
[----:B---3--:R-:W-:Y:S02]  /*12450*/  IMAD.X R191, R13, 0x1, R5, P2 ;  /* 0x000000010dbf7824 */ /* 0x008fe400010e0605 */
[----:B------:R-:W-:-:S03]  /*12460*/  IMAD R14, R219, 0x77, RZ ;  /* 0x00000077db0e7824 */ /* 0x000fc600078e02ff */
[----:B------:R0:W3:Y:S01]  /*12470*/  LDG.E.U8 R245, desc[UR4][R190.64] ;  /* 0x00000004bef57981 */ /* 0x0000e2000c1e1100 */
[----:B----4-:R-:W-:Y:S01]  /*12480*/  IMAD.X R193, R13, 0x1, R4, P1 ;  /* 0x000000010dc17824 */ /* 0x010fe200008e0604 */
[----:B------:R-:W-:-:S04]  /*12490*/  IADD3 R188, P1, R12, R188, RZ ;  /* 0x000000bc0cbc7210 */ /* 0x000fc80007f3e0ff */
[----:B------:R-:W4:Y:S01]  /*124a0*/  LDG.E.U8 R192, desc[UR4][R192.64] ;  /* 0x00000004c0c07981 */ /* 0x000f22000c1e1100 */
[----:B0-----:R-:W-:Y:S02]  /*124b0*/  IMAD.IADD R190, R14, 0x1, R8 ;  /* 0x000000010ebe7824 */ /* 0x001fe400078e0208 */
[----:B------:R-:W-:-:S03]  /*124c0*/  IMAD.X R189, R13, 0x1, R3, P1 ;  /* 0x000000010dbd7824 */ /* 0x000fc600008e0603 */
[----:B------:R-:W-:Y:S02]  /*124d0*/  IADD3 R190, P1, R12, R190, RZ ;  /* 0x000000be0cbe7210 */ /* 0x000fe40007f3e0ff */
[----:B------:R0:W4:Y:S02]  /*124e0*/  LDG.E.U8 R193, desc[UR4][R188.64] ;  /* 0x00000004bcc17981 */ /* 0x000124000c1e1100 */
[----:B0-----:R-:W-:Y:S02]  /*124f0*/  IMAD.IADD R188, R14, 0x1, R9 ;  /* 0x000000010ebc7824 */ /* 0x001fe400078e0209 */
[----:B------:R-:W3:Y:S01]  /*12500*/  LDL R14, [R1+0x534] ;  /* 0x00053400010e7983 */ /* 0x000ee20000100800 */
[C---:B--2---:R-:W-:Y:S02]  /*12510*/  IMAD.X R191, R13.reuse, 0x1, R2, P1 ;  /* 0x000000010dbf7824 */ /* 0x044fe400008e0602 */
[----:B------:R-:W-:Y:S01]  /*12520*/  IADD3 R188, P1, R12, R188, RZ ;  /* 0x000000bc0cbc7210 */ /* 0x000fe20007f3e0ff */
[----:B------:R-:W0:Y:S02]  /*12530*/  S2R R242, SR_TID.X ;  /* 0x0000000000f27919 */ /* 0x000e240000002100 */
[----:B------:R1:W2:Y:S02]  /*12540*/  LDG.E.U8 R249, desc[UR4][R190.64] ;  /* 0x00000004bef97981 */ /* 0x0002a4000c1e1100 */
[----:B------:R-:W-:-:S02]  /*12550*/  IMAD.X R189, R13, 0x1, R0, P1 ;  /* 0x000000010dbd7824 */ /* 0x000fc400008e0600 */
[----:B------:R-:W4:Y:S01]  /*12560*/  LDL R0, [R1+0x538] ;  /* 0x0005380001007983 */ /* 0x000f220000100800 */
[----:B-1----:R-:W-:-:S03]  /*12570*/  IMAD R190, R219, 0x7f, RZ ;  /* 0x0000007fdbbe7824 */ /* 0x002fc600078e02ff */
[----:B------:R-:W2:Y:S04]  /*12580*/  LDL.LU R244, [R1+0x5c] ;  /* 0x00005c0001f47983 */ /* 0x000ea80000300800 */
[----:B------:R1:W2:Y:S04]  /*12590*/  LDG.E.U8 R251, desc[UR4][R188.64] ;  /* 0x00000004bcfb7981 */ /* 0x0002a8000c1e1100 */
[----:B------:R-:W2:Y:S04]  /*125a0*/  LDL.LU R246, [R1+0x58] ;  /* 0x0000580001f67983 */ /* 0x000ea80000300800 */
[----:B------:R-:W2:Y:S01]  /*125b0*/  LDL.LU R5, [R1+0x54] ;  /* 0x0000540001057983 */ /* 0x000ea20000300800 */
[----:B-1----:R-:W-:-:S03]  /*125c0*/  IMAD.IADD R188, R190, 0x1, R8 ;  /* 0x00000001bebc7824 */ /* 0x002fc600078e0208 */
[----:B------:R-:W2:Y:S01]  /*125d0*/  LDL.LU R6, [R1+0x50] ;  /* 0x0000500001067983 */ /* 0x000ea20000300800 */
[----:B------:R-:W-:-:S03]  /*125e0*/  IMAD.IADD R190, R190, 0x1, R9 ;  /* 0x00000001bebe7824 */ /* 0x000fc600078e0209 */
[----:B------:R-:W2:Y:S01]  /*125f0*/  LDL.LU R247, [R1+0x3c] ;  /* 0x00003c0001f77983 */ /* 0x000ea20000300800 */
[----:B------:R-:W-:-:S03]  /*12600*/  IADD3 R188, P1, R12, R188, RZ ;  /* 0x000000bc0cbc7210 */ /* 0x000fc60007f3e0ff */
[----:B------:R-:W2:Y:S04]  /*12610*/  LDL.LU R248, [R1+0x38] ;  /* 0x0000380001f87983 */ /* 0x000ea80000300800 */
[----:B------:R-:W2:Y:S04]  /*12620*/  LDL.LU R250, [R1+0x34] ;  /* 0x0000340001fa7983 */ /* 0x000ea80000300800 */
[----:B------:R-:W2:Y:S01]  /*12630*/  LDL.LU R252, [R1+0x30] ;  /* 0x0000300001fc7983 */ /* 0x000ea20000300800 */
[----:B------:R-:W-:-:S03]  /*12640*/  IADD3 R190, P2, R12, R190, RZ ;  /* 0x000000be0cbe7210 */ /* 0x000fc60007f5e0ff */
[----:B------:R-:W2:Y:S04]  /*12650*/  LDL.LU R2, [R1+0x2c] ;  /* 0x00002c0001027983 */ /* 0x000ea80000300800 */
[----:B------:R-:W2:Y:S04]  /*12660*/  LDL.LU R3, [R1+0x28] ;  /* 0x0000280001037983 */ /* 0x000ea80000300800 */
[----:B------:R-:W2:Y:S04]  /*12670*/  LDL.LU R4, [R1+0x24] ;  /* 0x0000240001047983 */ /* 0x000ea80000300800 */
[----:B------:R-:W2:Y:S04]  /*12680*/  LDL.LU R10, [R1+0x20] ;  /* 0x00002000010a7983 */ /* 0x000ea80000300800 */
[----:B------:R-:W2:Y:S04]  /*12690*/  LDL.LU R11, [R1+0x1c] ;  /* 0x00001c00010b7983 */ /* 0x000ea80000300800 */
[----:B------:R-:W2:Y:S04]  /*126a0*/  LDL.LU R7, [R1+0x18] ;  /* 0x0000180001077983 */ /* 0x000ea80000300800 */
[----:B------:R1:W-:Y:S04]  /*126b0*/  STL [R1+0xd54], R219 ;  /* 0x000d54db01007387 */ /* 0x0003e80000100800 */
[----:B-1----:R-:W2:Y:S01]  /*126c0*/  LDL.LU R219, [R1+0x40] ;  /* 0x0000400001db7983 */ /* 0x002ea20000300800 */
[----:B---3--:R-:W-:-:S03]  /*126d0*/  IMAD.X R189, R13, 0x1, R14, P1 ;  /* 0x000000010dbd7824 */ /* 0x008fc600008e060e */
[----:B------:R1:W-:Y:S04]  /*126e0*/  STL [R1+0xd58], R8 ;  /* 0x000d580801007387 */ /* 0x0003e80000100800 */
[----:B------:R0:W3:Y:S04]  /*126f0*/  LDG.E.U8 R188, desc[UR4][R188.64] ;  /* 0x00000004bcbc7981 */ /* 0x0000e8000c1e1100 */
[----:B-1----:R-:W3:Y:S01]  /*12700*/  LDL.LU R8, [R1+0x44] ;  /* 0x0000440001087983 */ /* 0x002ee20000300800 */
[----:B0-----:R-:W-:-:S03]  /*12710*/  LOP3.LUT R189, R242, 0x80, RZ, 0xc0, !PT ;  /* 0x00000080f2bd7812 */ /* 0x001fc600078ec0ff */
[----:B------:R0:W-:Y:S04]  /*12720*/  STL [R1+0xd5c], R9 ;  /* 0x000d5c0901007387 */ /* 0x0001e80000100800 */
[----:B0-----:R-:W3:Y:S04]  /*12730*/  LDL.LU R9, [R1+0x48] ;  /* 0x0000480001097983 */ /* 0x001ee80000300800 */
[----:B------:R0:W-:Y:S04]  /*12740*/  STL [R1+0xd60], R12 ;  /* 0x000d600c01007387 */ /* 0x0001e80000100800 */
[----:B0-----:R-:W3:Y:S01]  /*12750*/  LDL.LU R12, [R1+0x4c] ;  /* 0x00004c00010c7983 */ /* 0x001ee20000300800 */
[----:B----4-:R-:W-:Y:S01]  /*12760*/  IMAD.X R191, R13, 0x1, R0, P2 ;  /* 0x000000010dbf7824 */ /* 0x010fe200010e0600 */
[----:B------:R-:W-:-:S02]  /*12770*/  LOP3.LUT R0, R242, 0x7f, RZ, 0xc0, !PT ;  /* 0x0000007ff2007812 */ /* 0x000fc400078ec0ff */
[----:B------:R-:W4:Y:S03]  /*12780*/  LDL.LU R242, [R1+0xe9c] ;  /* 0x000e9c0001f27983 */ /* 0x000f260000300800 */
[----:B------:R-:W-:Y:S01]  /*12790*/  IMAD R189, R189, 0x80, R0 ;  /* 0x00000080bdbd7824 */ /* 0x000fe200078e0200 */
[----:B------:R0:W4:Y:S04]  /*127a0*/  LDG.E.U8 R190, desc[UR4][R190.64] ;  /* 0x00000004bebe7981 */ /* 0x000128000c1e1100 */
[----:B------:R-:W0:Y:S01]  /*127b0*/  LDL.LU R0, [R1+0xe98] ;  /* 0x000e980001007983 */ /* 0x000e220000300800 */
[----:B------:R-:W-:Y:S01]  /*127c0*/  BAR.SYNC.DEFER_BLOCKING 0x0 ;  /* 0x0000000000007b1d */ /* 0x000fe20000010000 */
[----:B0-----:R-:W-:-:S05]  /*127d0*/  IMAD.IADD R191, R0, 0x1, R189 ;  /* 0x0000000100bf7824 */ /* 0x001fca00078e02bd */
[----:B--2---:R0:W-:Y:S04]  /*127e0*/  STS.U8 [R191], R244 ;  /* 0x000000f4bf007388 */ /* 0x0041e80000000000 */
[----:B------:R1:W-:Y:S04]  /*127f0*/  STS.U8 [R191+0x8000], R246 ;  /* 0x008000f6bf007388 */ /* 0x0003e80000000000 */
[----:B------:R2:W-:Y:S04]  /*12800*/  STS.U8 [R191+0x400], R5 ;  /* 0x00040005bf007388 */ /* 0x0005e80000000000 */
[----:B0-----:R-:W4:Y:S04]  /*12810*/  LDL.LU R244, [R1+0xe94] ;  /* 0x000e940001f47983 */ /* 0x001f280000300800 */
[----:B-1----:R-:W4:Y:S04]  /*12820*/  LDL.LU R246, [R1+0xe90] ;  /* 0x000e900001f67983 */ /* 0x002f280000300800 */
[----:B--2---:R-:W2:Y:S04]  /*12830*/  LDL.LU R5, [R1+0xe8c] ;  /* 0x000e8c0001057983 */ /* 0x004ea80000300800 */
[----:B------:R0:W-:Y:S04]  /*12840*/  STS.U8 [R191+0x8400], R6 ;  /* 0x00840006bf007388 */ /* 0x0001e80000000000 */
[----:B------:R1:W-:Y:S04]  /*12850*/  STS.U8 [R191+0x1000], R247 ;  /* 0x001000f7bf007388 */ /* 0x0003e80000000000 */
[----:B0-----:R-:W4:Y:S04]  /*12860*/  LDL.LU R6, [R1+0xe88] ;  /* 0x000e880001067983 */ /* 0x001f280000300800 */
[----:B------:R0:W-:Y:S04]  /*12870*/  STS.U8 [R191+0x9000], R248 ;  /* 0x009000f8bf007388 */ /* 0x0001e80000000000 */
[----:B-1----:R-:W4:Y:S04]  /*12880*/  LDL.LU R247, [R1+0xc4] ;  /* 0x0000c40001f77983 */ /* 0x002f280000300800 */
[----:B------:R1:W-:Y:S04]  /*12890*/  STS.U8 [R191+0x9800], R3 ;  /* 0x00980003bf007388 */ /* 0x0003e80000000000 */
[----:B0-----:R-:W4:Y:S04]  /*128a0*/  LDL.LU R248, [R1+0xc0] ;  /* 0x0000c00001f87983 */ /* 0x001f280000300800 */
[----:B------:R0:W-:Y:S04]  /*128b0*/  STS.U8 [R191+0x1c00], R4 ;  /* 0x001c0004bf007388 */ /* 0x0001e80000000000 */
[----:B-1----:R-:W4:Y:S04]  /*128c0*/  LDL.LU R3, [R1+0xbc] ;  /* 0x0000bc0001037983 */ /* 0x002f280000300800 */
[----:B---3--:R1:W-:Y:S04]  /*128d0*/  STS.U8 [R191+0x800], R12 ;  /* 0x0008000cbf007388 */ /* 0x0083e80000000000 */
[----:B0-----:R-:W3:Y:S04]  /*128e0*/  LDL.LU R4, [R1+0xb8] ;  /* 0x0000b80001047983 */ /* 0x001ee80000300800 */
[----:B------:R0:W-:Y:S04]  /*128f0*/  STS.U8 [R191+0x8800], R9 ;  /* 0x00880009bf007388 */ /* 0x0001e80000000000 */
[----:B-1----:R-:W3:Y:S04]  /*12900*/  LDL.LU R12, [R1+0xac] ;  /* 0x0000ac00010c7983 */ /* 0x002ee80000300800 */
[----:B------:R1:W-:Y:S04]  /*12910*/  STS.U8 [R191+0xc00], R8 ;  /* 0x000c0008bf007388 */ /* 0x0003e80000000000 */
        /* <DEDUP_REMOVED lines=9> */
[----:B-1----:R-:W3:Y:S04]  /*129b0*/  LDL.LU R2, [R1+0x94] ;  /* 0x0000940001027983 */ /* 0x002ee80000300800 */
[----:B------:R0:W-:Y:S04]  /*129c0*/  STS.U8 [R191+0x3000], R187 ;  /* 0x003000bbbf007388 */ /* 0x0001e80000000000 */
[----:B------:R1:W-:Y:S04]  /*129d0*/  STS.U8 [R191+0x9c00], R10 ;  /* 0x009c000abf007388 */ /* 0x0003e80000000000 */
[----:B------:R1:W-:Y:S01]  /*129e0*/  STS.U8 [R191+0x2000], R11 ;  /* 0x0020000bbf007388 */ /* 0x0003e20000000000 */
[----:B0-----:R-:W-:-:S03]  /*129f0*/  LOP3.LUT R187, R189, 0x10, RZ, 0x3c, !PT ;  /* 0x00000010bdbb7812 */ /* 0x001fc600078e3cff */
[----:B------:R0:W-:Y:S04]  /*12a00*/  STS.U8 [R191+0xa000], R7 ;  /* 0x00a00007bf007388 */ /* 0x0001e80000000000 */
[----:B-1----:R-:W3:Y:S01]  /*12a10*/  LDL.LU R10, [R1+0x90] ;  /* 0x00009000010a7983 */ /* 0x002ee20000300800 */
[----:B------:R-:W-:-:S03]  /*12a20*/  IMAD.IADD R187, R0, 0x1, R187 ;  /* 0x0000000100bb7824 */ /* 0x000fc600078e02bb */
[----:B------:R-:W3:Y:S04]  /*12a30*/  LDL.LU R11, [R1+0x8c] ;  /* 0x00008c00010b7983 */ /* 0x000ee80000300800 */
[----:B0-----:R-:W3:Y:S04]  /*12a40*/  LDL.LU R7, [R1+0x88] ;  /* 0x0000880001077983 */ /* 0x001ee80000300800 */
        /* <DEDUP_REMOVED lines=11> */
[----:B--2---:R-:W-:Y:S04]  /*12b00*/  STS.U8 [R191+0xa400], R5 ;  /* 0x00a40005bf007388 */ /* 0x004fe80000000000 */
[----:B----4-:R0:W-:Y:S04]  /*12b10*/  STS.U8 [R191+0x2400], R6 ;  /* 0x00240006bf007388 */ /* 0x0101e80000000000 */
[----:B0-----:R-:W2:Y:S04]  /*12b20*/  LDL.LU R6, [R1+0x78] ;  /* 0x0000780001067983 */ /* 0x001ea80000300800 */
[----:B------:R-:W4:Y:S04]  /*12b30*/  LDL.LU R5, [R1+0x74] ;  /* 0x0000740001057983 */ /* 0x000f280000300800 */
[----:B------:R-:W2:Y:S04]  /*12b40*/  LDL.LU R232, [R1+0xb0] ;  /* 0x0000b00001e87983 */ /* 0x000ea80000300800 */
[----:B------:R-:W4:Y:S04]  /*12b50*/  LDL.LU R230, [R1+0xb4] ;  /* 0x0000b40001e67983 */ /* 0x000f280000300800 */
[----:B------:R0:W-:Y:S04]  /*12b60*/  STS.U8 [R187+0x80], R247 ;  /* 0x000080f7bb007388 */ /* 0x0001e80000000000 */
[----:B------:R1:W-:Y:S04]  /*12b70*/  STS.U8 [R187+0x8080], R248 ;  /* 0x008080f8bb007388 */ /* 0x0003e80000000000 */
[----:B------:R1:W-:Y:S04]  /*12b80*/  STS.U8 [R187+0x480], R3 ;  /* 0x00048003bb007388 */ /* 0x0003e80000000000 */
[----:B0-----:R-:W4:Y:S04]  /*12b90*/  LDL.LU R247, [R1+0xe84] ;  /* 0x000e840001f77983 */ /* 0x001f280000300800 */
[----:B-1----:R-:W4:Y:S04]  /*12ba0*/  LDL.LU R248, [R1+0xe80] ;  /* 0x000e800001f87983 */ /* 0x002f280000300800 */
[----:B------:R-:W4:Y:S04]  /*12bb0*/  LDL.LU R3, [R1+0xe7c] ;  /* 0x000e7c0001037983 */ /* 0x000f280000300800 */
[----:B---3--:R0:W-:Y:S04]  /*12bc0*/  STS.U8 [R187+0x8480], R4 ;  /* 0x00848004bb007388 */ /* 0x0081e80000000000 */
[----:B0-----:R-:W3:Y:S04]  /*12bd0*/  LDL.LU R4, [R1+0xe78] ;  /* 0x000e780001047983 */ /* 0x001ee80000300800 */
[----:B------:R0:W-:Y:S04]  /*12be0*/  STS.U8 [R187+0x1480], R250 ;  /* 0x001480fabb007388 */ /* 0x0001e80000000000 */
[----:B------:R1:W-:Y:S04]  /*12bf0*/  STS.U8 [R187+0x9480], R252 ;  /* 0x009480fcbb007388 */ /* 0x0003e80000000000 */
[----:B0-----:R-:W3:Y:S04]  /*12c00*/  LDL.LU R250, [R1+0x114] ;  /* 0x0001140001fa7983 */ /* 0x001ee80000300800 */
[----:B------:R0:W-:Y:S04]  /*12c10*/  STS.U8 [R187+0x1880], R2 ;  /* 0x00188002bb007388 */ /* 0x0001e80000000000 */
[----:B-1----:R-:W3:Y:S04]  /*12c20*/  LDL.LU R252, [R1+0x110] ;  /* 0x0001100001fc7983 */ /* 0x002ee80000300800 */
[----:B0-----:R-:W3:Y:S01]  /*12c30*/  LDL.LU R2, [R1+0x140] ;  /* 0x0001400001027983 */ /* 0x001ee20000300800 */
[----:B------:R-:W-:-:S03]  /*12c40*/  LOP3.LUT R173, R189, 0x20, RZ, 0x3c, !PT ;  /* 0x00000020bdad7812 */ /* 0x000fc600078e3cff */
[----:B------:R-:W-:Y:S04]  /*12c50*/  STS.U8 [R187+0xc80], R12 ;  /* 0x000c800cbb007388 */ /* 0x000fe80000000000 */
[----:B------:R0:W-:Y:S04]  /*12c60*/  STS.U8 [R187+0x9880], R10 ;  /* 0x0098800abb007388 */ /* 0x0001e80000000000 */
[----:B------:R-:W-:Y:S04]  /*12c70*/  STS.U8 [R187+0x8c80], R9 ;  /* 0x008c8009bb007388 */ /* 0x000fe80000000000 */
[----:B0-----:R-:W3:Y:S04]  /*12c80*/  LDL.LU R10, [R1+0x13c] ;  /* 0x00013c00010a7983 */ /* 0x001ee80000300800 */
        /* <DEDUP_REMOVED lines=21> */
[----:B------:R-:W4:Y:S04]  /*12de0*/  LDL.LU R12, [R1+0x128] ;  /* 0x00012800010c7983 */ /* 0x000f280000300800 */
[----:B------:R-:W4:Y:S04]  /*12df0*/  LDL.LU R9, [R1+0x124] ;  /* 0x0001240001097983 */ /* 0x000f280000300800 */
[----:B------:R-:W4:Y:S04]  /*12e00*/  LDL.LU R8, [R1+0x120] ;  /* 0x0001200001087983 */ /* 0x000f280000300800 */
[----:B------:R-:W4:Y:S04]  /*12e10*/  LDL.LU R219, [R1+0x11c] ;  /* 0x00011c0001db7983 */ /* 0x000f280000300800 */
[----:B------:R-:W4:Y:S04]  /*12e20*/  LDL.LU R11, [R1+0x118] ;  /* 0x00011800010b7983 */ /* 0x000f280000300800 */
[----:B---3--:R0:W-:Y:S04]  /*12e30*/  STS.U8 [R187+0x2480], R4 ;  /* 0x00248004bb007388 */ /* 0x0081e80000000000 */
[----:B------:R1:W-:Y:S04]  /*12e40*/  STS.U8 [R187+0xa480], R3 ;  /* 0x00a48003bb007388 */ /* 0x0003e80000000000 */
[----:B------:R3:W-:Y:S04]  /*12e50*/  STS.U8 [R187+0x2080], R6 ;  /* 0x00208006bb007388 */ /* 0x0007e80000000000 */
[----:B0-----:R-:W4:Y:S04]  /*12e60*/  LDL.LU R4, [R1+0xf8] ;  /* 0x0000f80001047983 */ /* 0x001f280000300800 */
[----:B-1----:R-:W4:Y:S04]  /*12e70*/  LDL.LU R3, [R1+0xe4] ;  /* 0x0000e40001037983 */ /* 0x002f280000300800 */
[----:B------:R-:W4:Y:S04]  /*12e80*/  LDL.LU R7, [R1+0xe0] ;  /* 0x0000e00001077983 */ /* 0x000f280000300800 */
[----:B------:R0:W-:Y:S04]  /*12e90*/  STS.U8 [R187+0xa080], R5 ;  /* 0x00a08005bb007388 */ /* 0x0001e80000000000 */
[----:B---3--:R-:W3:Y:S04]  /*12ea0*/  LDL.LU R6, [R1+0x70] ;  /* 0x0000700001067983 */ /* 0x008ee80000300800 */
[----:B------:R1:W-:Y:S04]  /*12eb0*/  STS.U8 [R173+0x100], R250 ;  /* 0x000100faad007388 */ /* 0x0003e80000000000 */
[----:B0-----:R-:W3:Y:S04]  /*12ec0*/  LDL.LU R5, [R1+0x6c] ;  /* 0x00006c0001057983 */ /* 0x001ee80000300800 */
[----:B------:R-:W3:Y:S04]  /*12ed0*/  LDL.LU R228, [R1+0x134] ;  /* 0x0001340001e47983 */ /* 0x000ee80000300800 */
[----:B------:R-:W3:Y:S04]  /*12ee0*/  LDL.LU R226, [R1+0x138] ;  /* 0x0001380001e27983 */ /* 0x000ee80000300800 */
[----:B-1----:R-:W3:Y:S04]  /*12ef0*/  LDL.LU R250, [R1+0xe74] ;  /* 0x000e740001fa7983 */ /* 0x002ee80000300800 */
[----:B------:R0:W-:Y:S04]  /*12f00*/  STS.U8 [R173+0x8100], R252 ;  /* 0x008100fcad007388 */ /* 0x0001e80000000000 */
[----:B------:R1:W-:Y:S04]  /*12f10*/  STS.U8 [R173+0x500], R2 ;  /* 0x00050002ad007388 */ /* 0x0003e80000000000 */
[----:B0-----:R-:W3:Y:S04]  /*12f20*/  LDL.LU R252, [R1+0xe70] ;  /* 0x000e700001fc7983 */ /* 0x001ee80000300800 */
[----:B-1----:R-:W3:Y:S04]  /*12f30*/  LDL.LU R2, [R1+0xe6c] ;  /* 0x000e6c0001027983 */ /* 0x002ee80000300800 */
[----:B------:R0:W-:Y:S04]  /*12f40*/  STS.U8 [R173+0x8500], R10 ;  /* 0x0085000aad007388 */ /* 0x0001e80000000000 */
[----:B0-----:R-:W3:Y:S04]  /*12f50*/  LDL.LU R10, [R1+0xe68] ;  /* 0x000e6800010a7983 */ /* 0x001ee80000300800 */
[----:B--2---:R-:W-:Y:S04]  /*12f60*/  STS.U8 [R173+0xd00], R230 ;  /* 0x000d00e6ad007388 */ /* 0x004fe80000000000 */
[----:B----4-:R-:W-:Y:S04]  /*12f70*/  STS.U8 [R173+0x8d00], R232 ;  /* 0x008d00e8ad007388 */ /* 0x010fe80000000000 */
[----:B------:R-:W-:Y:S04]  /*12f80*/  STS.U8 [R173+0x1100], R12 ;  /* 0x0011000cad007388 */ /* 0x000fe80000000000 */
[----:B------:R-:W-:Y:S04]  /*12f90*/  STS.U8 [R173+0x9100], R9 ;  /* 0x00910009ad007388 */ /* 0x000fe80000000000 */
[----:B------:R0:W-:Y:S04]  /*12fa0*/  STS.U8 [R173+0x1900], R11 ;  /* 0x0019000bad007388 */ /* 0x0001e80000000000 */
[----:B0-----:R-:W2:Y:S04]  /*12fb0*/  LDL.LU R11, [R1+0x10c] ;  /* 0x00010c00010b7983 */ /* 0x001ea80000300800 */
[----:B------:R0:W-:Y:S04]  /*12fc0*/  STS.U8 [R173+0x9900], R4 ;  /* 0x00990004ad007388 */ /* 0x0001e80000000000 */
[----:B------:R-:W-:Y:S04]  /*12fd0*/  STS.U8 [R173+0x1d00], R3 ;  /* 0x001d0003ad007388 */ /* 0x000fe80000000000 */
[----:B------:R-:W-:Y:S04]  /*12fe0*/  STS.U8 [R173+0x9d00], R7 ;  /* 0x009d0007ad007388 */ /* 0x000fe80000000000 */
[----:B0-----:R-:W4:Y:S04]  /*12ff0*/  LDL.LU R4, [R1+0x108] ;  /* 0x0001080001047983 */ /* 0x001f280000300800 */
[----:B---3--:R-:W-:Y:S04]  /*13000*/  STS.U8 [R173+0x2100], R6 ;  /* 0x00210006ad007388 */ /* 0x008fe80000000000 */
[----:B------:R-:W-:Y:S04]  /*13010*/  STS.U8 [R173+0x1500], R8 ;  /* 0x00150008ad007388 */ /* 0x000fe80000000000 */
[----:B------:R-:W-:Y:S04]  /*13020*/  STS.U8 [R173+0x8900], R228 ;  /* 0x008900e4ad007388 */ /* 0x000fe80000000000 */
[----:B------:R-:W-:Y:S04]  /*13030*/  STS.U8 [R173+0x900], R226 ;  /* 0x000900e2ad007388 */ /* 0x000fe80000000000 */
[----:B------:R-:W-:Y:S04]  /*13040*/  STS.U8 [R173+0x9500], R219 ;  /* 0x009500dbad007388 */ /* 0x000fe80000000000 */
[----:B------:R-:W-:Y:S04]  /*13050*/  STS.U8 [R173+0xa100], R5 ;  /* 0x00a10005ad007388 */ /* 0x000fe80000000000 */
[----:B------:R0:W-:Y:S04]  /*13060*/  STS.U8 [R173+0x2500], R2 ;  /* 0x00250002ad007388 */ /* 0x0001e80000000000 */
[----:B0-----:R-:W3:Y:S04]  /*13070*/  LDL.LU R2, [R1+0x1c0] ;  /* 0x0001c00001027983 */ /* 0x001ee80000300800 */
[----:B------:R-:W3:Y:S04]  /*13080*/  LDL.LU R3, [R1+0x1bc] ;  /* 0x0001bc0001037983 */ /* 0x000ee80000300800 */
        /* <DEDUP_REMOVED lines=10> */
[----:B------:R-:W3:Y:S01]  /*13130*/  LDL.LU R5, [R1+0x64] ;  /* 0x0000640001057983 */ /* 0x000ee20000300800 */
[----:B------:R-:W-:-:S03]  /*13140*/  LOP3.LUT R165, R189, 0x30, RZ, 0x3c, !PT ;  /* 0x00000030bda57812 */ /* 0x000fc600078e3cff */
[----:B------:R0:W-:Y:S04]  /*13150*/  STS.U8 [R173+0xa500], R252 ;  /* 0x00a500fcad007388 */ /* 0x0001e80000000000 */
[----:B------:R1:W-:Y:S04]  /*13160*/  STS.U8 [R173+0x2900], R224 ;  /* 0x002900e0ad007388 */ /* 0x0003e80000000000 */
[----:B------:R1:W-:Y:S04]  /*13170*/  STS.U8 [R173+0xa900], R222 ;  /* 0x00a900dead007388 */ /* 0x0003e80000000000 */
[----:B0-----:R-:W3:Y:S04]  /*13180*/  LDL.LU R252, [R1+0x1a8] ;  /* 0x0001a80001fc7983 */ /* 0x001ee80000300800 */
[----:B-1----:R-:W3:Y:S01]  /*13190*/  LDL.LU R224, [R1+0x1ac] ;  /* 0x0001ac0001e07983 */ /* 0x002ee20000300800 */
[----:B------:R-:W-:-:S03]  /*131a0*/  IMAD.IADD R165, R0, 0x1, R165 ;  /* 0x0000000100a57824 */ /* 0x000fc600078e02a5 */
[----:B------:R-:W3:Y:S04]  /*131b0*/  LDL.LU R222, [R1+0x1b0] ;  /* 0x0001b00001de7983 */ /* 0x000ee80000300800 */
        /* <DEDUP_REMOVED lines=10> */
[----:B--2---:R0:W-:Y:S04]  /*13260*/  STS.U8 [R165+0x180], R11 ;  /* 0x0001800ba5007388 */ /* 0x0041e80000000000 */
[----:B0-----:R-:W2:Y:S04]  /*13270*/  LDL.LU R11, [R1+0xe64] ;  /* 0x000e6400010b7983 */ /* 0x001ea80000300800 */
[----:B----4-:R0:W-:Y:S04]  /*13280*/  STS.U8 [R165+0x8180], R4 ;  /* 0x00818004a5007388 */ /* 0x0101e80000000000 */
[----:B0-----:R-:W4:Y:S04]  /*13290*/  LDL.LU R4, [R1+0xe60] ;  /* 0x000e600001047983 */ /* 0x001f280000300800 */
[----:B---3--:R0:W-:Y:S04]  /*132a0*/  STS.U8 [R165+0x580], R2 ;  /* 0x00058002a5007388 */ /* 0x0081e80000000000 */
[----:B------:R1:W-:Y:S04]  /*132b0*/  STS.U8 [R165+0x8580], R3 ;  /* 0x00858003a5007388 */ /* 0x0003e80000000000 */
[----:B------:R3:W-:Y:S04]  /*132c0*/  STS.U8 [R165+0x980], R7 ;  /* 0x00098007a5007388 */ /* 0x0007e80000000000 */
[----:B0-----:R-:W2:Y:S04]  /*132d0*/  LDL.LU R2, [R1+0xe5c] ;  /* 0x000e5c0001027983 */ /* 0x001ea80000300800 */
[----:B-1----:R-:W4:Y:S04]  /*132e0*/  LDL.LU R3, [R1+0xe58] ;  /* 0x000e580001037983 */ /* 0x002f280000300800 */
[----:B---3--:R-:W3:Y:S04]  /*132f0*/  LDL.LU R7, [R1+0xe54] ;  /* 0x000e540001077983 */ /* 0x008ee80000300800 */
[----:B------:R0:W-:Y:S04]  /*13300*/  STS.U8 [R165+0x8980], R6 ;  /* 0x00898006a5007388 */ /* 0x0001e80000000000 */
[----:B0-----:R-:W2:Y:S04]  /*13310*/  LDL.LU R6, [R1+0xe50] ;  /* 0x000e500001067983 */ /* 0x001ea80000300800 */
[----:B------:R0:W-:Y:S04]  /*13320*/  STS.U8 [R165+0xa180], R5 ;  /* 0x00a18005a5007388 */ /* 0x0001e80000000000 */
[----:B0-----:R-:W4:Y:S01]  /*13330*/  LDL.LU R5, [R1+0x104] ;  /* 0x0001040001057983 */ /* 0x001f220000300800 */
[----:B------:R-:W-:-:S03]  /*13340*/  LOP3.LUT R159, R189, 0x40, RZ, 0x3c, !PT ;  /* 0x00000040bd9f7812 */ /* 0x000fc600078e3cff */
[----:B------:R-:W-:Y:S04]  /*13350*/  STS.U8 [R165+0x9180], R226 ;  /* 0x009180e2a5007388 */ /* 0x000fe80000000000 */
[----:B------:R-:W-:Y:S04]  /*13360*/  STS.U8 [R165+0x1180], R252 ;  /* 0x001180fca5007388 */ /* 0x000fe80000000000 */
[----:B------:R-:W-:Y:S04]  /*13370*/  STS.U8 [R165+0x8d80], R224 ;  /* 0x008d80e0a5007388 */ /* 0x000fe80000000000 */
[----:B------:R0:W-:Y:S04]  /*13380*/  STS.U8 [R165+0xd80], R222 ;  /* 0x000d80dea5007388 */ /* 0x0001e80000000000 */
[----:B------:R1:W-:Y:S04]  /*13390*/  STS.U8 [R165+0x1580], R228 ;  /* 0x001580e4a5007388 */ /* 0x0003e80000000000 */
[----:B0-----:R-:W3:Y:S04]  /*133a0*/  LDL.LU R222, [R1+0x210] ;  /* 0x0002100001de7983 */ /* 0x001ee80000300800 */
[----:B------:R-:W3:Y:S04]  /*133b0*/  LDL.LU R224, [R1+0x1f4] ;  /* 0x0001f40001e07983 */ /* 0x000ee80000300800 */
[----:B------:R-:W3:Y:S04]  /*133c0*/  LDL.LU R252, [R1+0x1f0] ;  /* 0x0001f00001fc7983 */ /* 0x000ee80000300800 */
[----:B------:R-:W3:Y:S04]  /*133d0*/  LDL.LU R226, [R1+0x1d4] ;  /* 0x0001d40001e27983 */ /* 0x000ee80000300800 */
[----:B------:R0:W-:Y:S04]  /*133e0*/  STS.U8 [R165+0x9580], R230 ;  /* 0x009580e6a5007388 */ /* 0x0001e80000000000 */
[----:B-1----:R-:W3:Y:S04]  /*133f0*/  LDL.LU R228, [R1+0x1d0] ;  /* 0x0001d00001e47983 */ /* 0x002ee80000300800 */
[----:B------:R1:W-:Y:S04]  /*13400*/  STS.U8 [R165+0x1980], R232 ;  /* 0x001980e8a5007388 */ /* 0x0003e80000000000 */
[----:B0-----:R-:W3:Y:S01]  /*13410*/  LDL.LU R230, [R1+0x18c] ;  /* 0x00018c0001e67983 */ /* 0x001ee20000300800 */
[----:B------:R-:W-:-:S03]  /*13420*/  IMAD.IADD R159, R0, 0x1, R159 ;  /* 0x00000001009f7824 */ /* 0x000fc600078e029f */
        /* <DEDUP_REMOVED lines=26> */
[----:B-1----:R-:W3:Y:S04]  /*135d0*/  LDL.LU R217, [R1+0x100] ;  /* 0x0001000001d97983 */ /* 0x002ee80000300800 */
[----:B----4-:R0:W-:Y:S04]  /*135e0*/  STS.U8 [R159+0x200], R5 ;  /* 0x000200059f007388 */ /* 0x0101e80000000000 */
[----:B0-----:R-:W4:Y:S04]  /*135f0*/  LDL.LU R5, [R1+0xe4c] ;  /* 0x000e4c0001057983 */ /* 0x001f280000300800 */
[----:B--2---:R-:W-:Y:S04]  /*13600*/  STS.U8 [R159+0xa200], R6 ;  /* 0x00a200069f007388 */ /* 0x004fe80000000000 */
[----:B---3--:R-:W-:Y:S04]  /*13610*/  STS.U8 [R159+0x8a00], R222 ;  /* 0x008a00de9f007388 */ /* 0x008fe80000000000 */
        /* <DEDUP_REMOVED lines=14> */
[----:B----4-:R0:W-:Y:S04]  /*13700*/  STS.U8 [R159+0x2200], R5 ;  /* 0x002200059f007388 */ /* 0x0101e80000000000 */
[----:B0-----:R-:W2:Y:S04]  /*13710*/  LDL.LU R5, [R1+0xe48] ;  /* 0x000e480001057983 */ /* 0x001ea80000300800 */
[----:B------:R-:W3:Y:S04]  /*13720*/  LDL.LU R6, [R1+0xe44] ;  /* 0x000e440001067983 */ /* 0x000ee80000300800 */
[----:B------:R-:W4:Y:S04]  /*13730*/  LDL.LU R217, [R1+0xf4] ;  /* 0x0000f40001d97983 */ /* 0x000f280000300800 */
[----:B------:R-:W2:Y:S04]  /*13740*/  LDL.LU R220, [R1+0x22c] ;  /* 0x00022c0001dc7983 */ /* 0x000ea80000300800 */
[----:B------:R-:W3:Y:S04]  /*13750*/  LDL.LU R248, [R1+0x228] ;  /* 0x0002280001f87983 */ /* 0x000ee80000300800 */
[----:B------:R-:W4:Y:S04]  /*13760*/  LDL.LU R250, [R1+0x20c] ;  /* 0x00020c0001fa7983 */ /* 0x000f280000300800 */
        /* <DEDUP_REMOVED lines=11> */
[----:B------:R0:W-:Y:S02]  /*13820*/  STS.U8 [R159+0x3200], R156 ;  /* 0x0032009c9f007388 */ /* 0x0001e40000000000 */
[----:B0-----:R-:W-:-:S02]  /*13830*/  LOP3.LUT R156, R189, 0x50, RZ, 0x3c, !PT ;  /* 0x00000050bd9c7812 */ /* 0x001fc400078e3cff */
[----:B------:R0:W-:Y:S03]  /*13840*/  STS.U8 [R159+0x2600], R247 ;  /* 0x002600f79f007388 */ /* 0x0001e60000000000 */
[----:B------:R-:W-:Y:S01]  /*13850*/  IMAD.IADD R156, R0, 0x1, R156 ;  /* 0x00000001009c7824 */ /* 0x000fe200078e029c */
        /* <DEDUP_REMOVED lines=12> */
[----:B0-----:R-:W4:Y:S04]  /*13920*/  LDL.LU R247, [R1+0xfc] ;  /* 0x0000fc0001f77983 */ /* 0x001f280000300800 */
[----:B------:R0:W-:Y:S04]  /*13930*/  STS.U8 [R156+0x2280], R7 ;  /* 0x002280079c007388 */ /* 0x0001e80000000000 */
[----:B------:R1:W-:Y:S04]  /*13940*/  STS.U8 [R156+0xa280], R3 ;  /* 0x00a280039c007388 */ /* 0x0003e80000000000 */
[----:B0-----:R-:W4:Y:S04]  /*13950*/  LDL.LU R7, [R1+0xe40] ;  /* 0x000e400001077983 */ /* 0x001f280000300800 */
[----:B-1----:R-:W4:Y:S04]  /*13960*/  LDL.LU R3, [R1+0xe3c] ;  /* 0x000e3c0001037983 */ /* 0x002f280000300800 */
[----:B--2---:R0:W-:Y:S04]  /*13970*/  STS.U8 [R156+0x680], R220 ;  /* 0x000680dc9c007388 */ /* 0x0041e80000000000 */
[----:B---3--:R1:W-:Y:S04]  /*13980*/  STS.U8 [R156+0x8680], R248 ;  /* 0x008680f89c007388 */ /* 0x0083e80000000000 */
[----:B----4-:R2:W-:Y:S04]  /*13990*/  STS.U8 [R156+0xa80], R250 ;  /* 0x000a80fa9c007388 */ /* 0x0105e80000000000 */
[----:B0-----:R-:W3:Y:S04]  /*139a0*/  LDL.LU R220, [R1+0x224] ;  /* 0x0002240001dc7983 */ /* 0x001ee80000300800 */
[----:B-1----:R-:W4:Y:S04]  /*139b0*/  LDL.LU R248, [R1+0x220] ;  /* 0x0002200001f87983 */ /* 0x002f280000300800 */
[----:B------:R0:W-:Y:S04]  /*139c0*/  STS.U8 [R156+0x8a80], R222 ;  /* 0x008a80de9c007388 */ /* 0x0001e80000000000 */
[----:B--2---:R-:W2:Y:S04]  /*139d0*/  LDL.LU R250, [R1+0x204] ;  /* 0x0002040001fa7983 */ /* 0x004ea80000300800 */
[----:B------:R1:W-:Y:S04]  /*139e0*/  STS.U8 [R156+0xe80], R224 ;  /* 0x000e80e09c007388 */ /* 0x0003e80000000000 */
[----:B0-----:R-:W2:Y:S04]  /*139f0*/  LDL.LU R222, [R1+0x200] ;  /* 0x0002000001de7983 */ /* 0x001ea80000300800 */
[----:B------:R0:W-:Y:S04]  /*13a00*/  STS.U8 [R156+0x8e80], R252 ;  /* 0x008e80fc9c007388 */ /* 0x0001e80000000000 */
[----:B-1----:R-:W2:Y:S04]  /*13a10*/  LDL.LU R224, [R1+0x1e4] ;  /* 0x0001e40001e07983 */ /* 0x002ea80000300800 */
[----:B0-----:R-:W2:Y:S04]  /*13a20*/  LDL.LU R252, [R1+0x1e0] ;  /* 0x0001e00001fc7983 */ /* 0x001ea80000300800 */
[----:B------:R0:W-:Y:S04]  /*13a30*/  STS.U8 [R156+0x1280], R226 ;  /* 0x001280e29c007388 */ /* 0x0001e80000000000 */
[----:B------:R1:W-:Y:S04]  /*13a40*/  STS.U8 [R156+0x9280], R228 ;  /* 0x009280e49c007388 */ /* 0x0003e80000000000 */
[----:B------:R1:W-:Y:S04]  /*13a50*/  STS.U8 [R156+0x1680], R230 ;  /* 0x001680e69c007388 */ /* 0x0003e80000000000 */
[----:B0-----:R-:W2:Y:S04]  /*13a60*/  LDL.LU R226, [R1+0x1c4] ;  /* 0x0001c40001e27983 */ /* 0x001ea80000300800 */
[----:B-1----:R-:W2:Y:S04]  /*13a70*/  LDL.LU R228, [R1+0x1a0] ;  /* 0x0001a00001e47983 */ /* 0x002ea80000300800 */
[----:B------:R0:W-:Y:S04]  /*13a80*/  STS.U8 [R156+0x9680], R232 ;  /* 0x009680e89c007388 */ /* 0x0001e80000000000 */
[----:B------:R-:W2:Y:S04]  /*13a90*/  LDL.LU R230, [R1+0x17c] ;  /* 0x00017c0001e67983 */ /* 0x000ea80000300800 */
[----:B------:R1:W-:Y:S04]  /*13aa0*/  STS.U8 [R156+0x1a80], R12 ;  /* 0x001a800c9c007388 */ /* 0x0003e80000000000 */
[----:B0-----:R-:W2:Y:S04]  /*13ab0*/  LDL.LU R232, [R1+0x178] ;  /* 0x0001780001e87983 */ /* 0x001ea80000300800 */
[----:B------:R0:W-:Y:S04]  /*13ac0*/  STS.U8 [R156+0x9a80], R9 ;  /* 0x009a80099c007388 */ /* 0x0001e80000000000 */
[----:B-1----:R-:W2:Y:S04]  /*13ad0*/  LDL.LU R12, [R1+0x154] ;  /* 0x00015400010c7983 */ /* 0x002ea80000300800 */
[----:B------:R1:W-:Y:S04]  /*13ae0*/  STS.U8 [R156+0x1e80], R8 ;  /* 0x001e80089c007388 */ /* 0x0003e80000000000 */
[----:B0-----:R-:W2:Y:S04]  /*13af0*/  LDL.LU R9, [R1+0x150] ;  /* 0x0001500001097983 */ /* 0x001ea80000300800 */
[----:B------:R0:W-:Y:S04]  /*13b00*/  STS.U8 [R156+0x9e80], R219 ;  /* 0x009e80db9c007388 */ /* 0x0001e80000000000 */
[----:B-1----:R-:W2:Y:S04]  /*13b10*/  LDL.LU R8, [R1+0xc8] ;  /* 0x0000c80001087983 */ /* 0x002ea80000300800 */
[----:B0-----:R-:W2:Y:S01]  /*13b20*/  LDL.LU R219, [R1+0x84] ;  /* 0x0000840001db7983 */ /* 0x001ea20000300800 */
[----:B------:R-:W-:-:S05]  /*13b30*/  LOP3.LUT R189, R189, 0x60, RZ, 0x3c, !PT ;  /* 0x00000060bdbd7812 */ /* 0x000fca00078e3cff */
        /* <DEDUP_REMOVED lines=18> */
[----:B------:R1:W-:Y:S04]  /*13c60*/  STS.U8 [R189+0x8300], R7 ;  /* 0x00830007bd007388 */ /* 0x0003e80000000000 */
[----:B0-----:R-:W2:Y:S04]  /*13c70*/  LDL.LU R3, [R1+0xe38] ;  /* 0x000e380001037983 */ /* 0x001ea80000300800 */
[----:B-1----:R-:W2:Y:S04]  /*13c80*/  LDL.LU R7, [R1+0xe34] ;  /* 0x000e340001077983 */ /* 0x002ea80000300800 */
[----:B---3--:R-:W-:Y:S04]  /*13c90*/  STS.U8 [R189+0x700], R220 ;  /* 0x000700dcbd007388 */ /* 0x008fe80000000000 */
[----:B----4-:R-:W-:Y:S04]  /*13ca0*/  STS.U8 [R189+0x8700], R248 ;  /* 0x008700f8bd007388 */ /* 0x010fe80000000000 */
[----:B--2---:R-:W-:Y:S04]  /*13cb0*/  STS.U8 [R189+0xb00], R250 ;  /* 0x000b00fabd007388 */ /* 0x004fe80000000000 */
[----:B------:R-:W-:Y:S04]  /*13cc0*/  STS.U8 [R189+0x8b00], R222 ;  /* 0x008b00debd007388 */ /* 0x000fe80000000000 */
[----:B------:R-:W-:Y:S04]  /*13cd0*/  STS.U8 [R189+0xf00], R224 ;  /* 0x000f00e0bd007388 */ /* 0x000fe80000000000 */
[----:B------:R0:W-:Y:S02]  /*13ce0*/  STS.U8 [R189+0x8f00], R252 ;  /* 0x008f00fcbd007388 */ /* 0x0001e40000000000 */
[----:B0-----:R-:W0:Y:S02]  /*13cf0*/  S2R R252, SR_TID.X ;  /* 0x0000000000fc7919 */ /* 0x001e240000002100 */
[----:B------:R1:W-:Y:S04]  /*13d00*/  STS.U8 [R189+0x1300], R226 ;  /* 0x001300e2bd007388 */ /* 0x0003e80000000000 */
[----:B------:R2:W-:Y:S04]  /*13d10*/  STS.U8 [R189+0x9300], R228 ;  /* 0x009300e4bd007388 */ /* 0x0005e80000000000 */
[----:B-1----:R-:W3:Y:S04]  /*13d20*/  LDL.LU R226, [R1+0x21c] ;  /* 0x00021c0001e27983 */ /* 0x002ee80000300800 */
[----:B------:R1:W-:Y:S04]  /*13d30*/  STS.U8 [R189+0x1700], R230 ;  /* 0x001700e6bd007388 */ /* 0x0003e80000000000 */
[----:B--2---:R-:W2:Y:S04]  /*13d40*/  LDL.LU R228, [R1+0x218] ;  /* 0x0002180001e47983 */ /* 0x004ea80000300800 */
[----:B------:R4:W-:Y:S01]  /*13d50*/  STS.U8 [R189+0x9700], R232 ;  /* 0x009700e8bd007388 */ /* 0x0009e20000000000 */
[----:B0-----:R-:W-:-:S03]  /*13d60*/  LOP3.LUT R23, R252, 0x80, RZ, 0xc0, !PT ;  /* 0x00000080fc177812 */ /* 0x001fc600078ec0ff */
[----:B-1----:R-:W2:Y:S01]  /*13d70*/  LDL.LU R230, [R1+0x1fc] ;  /* 0x0001fc0001e67983 */ /* 0x002ea20000300800 */
[----:B------:R-:W-:-:S03]  /*13d80*/  LOP3.LUT R252, R252, 0x7f, RZ, 0xc0, !PT ;  /* 0x0000007ffcfc7812 */ /* 0x000fc600078ec0ff */
[----:B------:R0:W-:Y:S02]  /*13d90*/  STS.U8 [R189+0x1b00], R12 ;  /* 0x001b000cbd007388 */ /* 0x0001e40000000000 */
[----:B------:R-:W-:Y:S02]  /*13da0*/  IMAD R23, R23, 0x80, R252 ;  /* 0x0000008017177824 */ /* 0x000fe400078e02fc */
[----:B----4-:R-:W4:Y:S03]  /*13db0*/  LDL.LU R232, [R1+0x1f8] ;  /* 0x0001f80001e87983 */ /* 0x010f260000300800 */
[----:B------:R-:W-:Y:S01]  /*13dc0*/  LOP3.LUT R23, R23, 0x70, RZ, 0x3c, !PT ;  /* 0x0000007017177812 */ /* 0x000fe200078e3cff */
[----:B------:R1:W-:Y:S04]  /*13dd0*/  STS.U8 [R189+0x9b00], R9 ;  /* 0x009b0009bd007388 */ /* 0x0003e80000000000 */
[----:B0-----:R-:W4:Y:S01]  /*13de0*/  LDL.LU R12, [R1+0x1dc] ;  /* 0x0001dc00010c7983 */ /* 0x001f220000300800 */
[----:B------:R-:W-:-:S03]  /*13df0*/  IMAD.IADD R216, R0, 0x1, R23 ;  /* 0x0000000100d87824 */ /* 0x000fc600078e0217 */
[----:B------:R0:W-:Y:S04]  /*13e00*/  STS.U8 [R189+0x1f00], R8 ;  /* 0x001f0008bd007388 */ /* 0x0001e80000000000 */
[----:B-1----:R-:W4:Y:S04]  /*13e10*/  LDL.LU R9, [R1+0x1d8] ;  /* 0x0001d80001097983 */ /* 0x002f280000300800 */
[----:B------:R1:W-:Y:S04]  /*13e20*/  STS.U8 [R189+0x9f00], R219 ;  /* 0x009f00dbbd007388 */ /* 0x0003e80000000000 */
[----:B0-----:R-:W4:Y:S04]  /*13e30*/  LDL.LU R8, [R1+0x19c] ;  /* 0x00019c0001087983 */ /* 0x001f280000300800 */
[----:B------:R0:W-:Y:S04]  /*13e40*/  STS.U8 [R189+0x2300], R2 ;  /* 0x00230002bd007388 */ /* 0x0001e80000000000 */
[----:B-1----:R-:W4:Y:S04]  /*13e50*/  LDL.LU R219, [R1+0x198] ;  /* 0x0001980001db7983 */ /* 0x002f280000300800 */
[----:B------:R1:W-:Y:S04]  /*13e60*/  STS.U8 [R189+0xa300], R4 ;  /* 0x00a30004bd007388 */ /* 0x0003e80000000000 */
[----:B0-----:R-:W4:Y:S04]  /*13e70*/  LDL.LU R2, [R1+0xe30] ;  /* 0x000e300001027983 */ /* 0x001f280000300800 */
[----:B------:R-:W-:Y:S04]  /*13e80*/  STS.U8 [R189+0x2700], R240 ;  /* 0x002700f0bd007388 */ /* 0x000fe80000000000 */
[----:B-1----:R-:W4:Y:S04]  /*13e90*/  LDL.LU R4, [R1+0xe2c] ;  /* 0x000e2c0001047983 */ /* 0x002f280000300800 */
        /* <DEDUP_REMOVED lines=13> */
[----:B------:R-:W-:Y:S04]  /*13f70*/  STL [R1+0xd64], R0 ;  /* 0x000d640001007387 */ /* 0x000fe80000100800 */
[----:B------:R0:W-:Y:S04]  /*13f80*/  STS.U8 [R216+0x380], R6 ;  /* 0x00038006d8007388 */ /* 0x0001e80000000000 */
[----:B------:R1:W-:Y:S04]  /*13f90*/  STS.U8 [R216+0x8380], R5 ;  /* 0x00838005d8007388 */ /* 0x0003e80000000000 */
[----:B0-----:R-:W4:Y:S04]  /*13fa0*/  LDL.LU R6, [R1+0xe28] ;  /* 0x000e280001067983 */ /* 0x001f280000300800 */
        /* <DEDUP_REMOVED lines=18> */
[----:B------:R-:W-:Y:S01]  /*140d0*/  STS.U8 [R216+0xbf80], R190 ;  /* 0x00bf80bed8007388 */ /* 0x000fe20000000000 */
[----:B------:R-:W-:Y:S01]  /*140e0*/  MOV R0, 0x400 ;  /* 0x0000040000007802 */ /* 0x000fe20000000f00 */
[----:B------:R-:W-:-:S02]  /*140f0*/  UMOV UR59, 0x40000040 ;  /* 0x40000040003b7882 */ /* 0x000fc40000000000 */
[----:B---3--:R-:W-:Y:S04]  /*14100*/  STS.U8 [R216+0x780], R226 ;  /* 0x000780e2d8007388 */ /* 0x008fe80000000000 */
[----:B--2---:R-:W-:Y:S04]  /*14110*/  STS.U8 [R216+0x8780], R228 ;  /* 0x008780e4d8007388 */ /* 0x004fe80000000000 */
[----:B------:R-:W-:Y:S04]  /*14120*/  STS.U8 [R216+0xb80], R230 ;  /* 0x000b80e6d8007388 */ /* 0x000fe80000000000 */
[----:B----4-:R-:W-:Y:S04]  /*14130*/  STS.U8 [R216+0x8b80], R232 ;  /* 0x008b80e8d8007388 */ /* 0x010fe80000000000 */
[----:B------:R-:W-:Y:S04]  /*14140*/  STS.U8 [R216+0xf80], R12 ;  /* 0x000f800cd8007388 */ /* 0x000fe80000000000 */
[----:B------:R-:W-:Y:S04]  /*14150*/  STS.U8 [R216+0x8f80], R9 ;  /* 0x008f8009d8007388 */ /* 0x000fe80000000000 */
[----:B------:R0:W-:Y:S04]  /*14160*/  STS.U8 [R216+0x1380], R8 ;  /* 0x00138008d8007388 */ /* 0x0001e80000000000 */
[----:B------:R-:W-:Y:S01]  /*14170*/  STS.U8 [R216+0x9380], R219 ;  /* 0x009380dbd8007388 */ /* 0x000fe20000000000 */
[----:B0-----:R-:W0:Y:S03]  /*14180*/  S2R R8, SR_CgaCtaId ;  /* 0x0000000000087919 */ /* 0x001e260000008800 */
[----:B------:R-:W-:Y:S04]  /*14190*/  STS.U8 [R216+0x9b80], R2 ;  /* 0x009b8002d8007388 */ /* 0x000fe80000000000 */
[----:B------:R-:W-:Y:S01]  /*141a0*/  STS.U8 [R216+0x1b80], R4 ;  /* 0x001b8004d8007388 */ /* 0x000fe20000000000 */
[----:B0-----:R-:W-:-:S04]  /*141b0*/  LEA R0, R8, R0, 0x18 ;  /* 0x0000000008007211 */ /* 0x001fc800078ec0ff */
[----:B------:R-:W-:-:S04]  /*141c0*/  SHF.R.U32.HI R0, RZ, 0x4, R0 ;  /* 0x00000004ff007819 */ /* 0x000fc80000011600 */
[----:B------:R-:W-:Y:S01]  /*141d0*/  SGXT.U32 R0, R0, 0xe ;  /* 0x0000000e0000781a */ /* 0x000fe20000000000 */
[----:B------:R0:W-:Y:S04]  /*141e0*/  STS.U8 [R216+0x1780], R6 ;  /* 0x00178006d8007388 */ /* 0x0001e80000000000 */
[----:B------:R1:W-:Y:S01]  /*141f0*/  STS.U8 [R216+0x9780], R5 ;  /* 0x00978005d8007388 */ /* 0x0003e20000000000 */
[----:B------:R2:W-:Y:S06]  /*14200*/  MEMBAR.ALL.CTA ;  /* 0x0000000000007992 */ /* 0x0005ec0000008000 */
[----:B--2---:R-:W2:Y:S01]  /*14210*/  FENCE.VIEW.ASYNC.S ;  /* 0x00000000000073c6 */ /* 0x004ea20000000000 */
[----:B------:R-:W-:Y:S01]  /*14220*/  R2UR UR58, R0 ;  /* 0x00000000003a72ca */ /* 0x000fe200000e0000 */
[----:B------:R-:W-:Y:S01]  /*14230*/  UIADD3.64 UR6, UR10, 0x2, URZ ;  /* 0x000000020a067897 */ /* 0x000fe2000fffe03f */
[----:B------:R-:W-:Y:S01]  /*14240*/  MOV R13, UR5 ;  /* 0x00000005000d7c02 */ /* 0x000fe20008000f00 */
[----:B------:R-:W-:Y:S01]  /*14250*/  UIADD3.64 UR48, UR8, 0x4, URZ ;  /* 0x0000000408307897 */ /* 0x000fe2000fffe03f */
[----:B------:R-:W-:Y:S01]  /*14260*/  MOV R14, UR4 ;  /* 0x00000004000e7c02 */ /* 0x000fe20008000f00 */
[----:B------:R-:W-:Y:S01]  /*14270*/  UIADD3.64 UR50, UR10, 0x4, URZ ;  /* 0x000000040a327897 */ /* 0x000fe2000fffe03f */
[----:B0-----:R-:W3:Y:S01]  /*14280*/  LDL.LU R6, [R1+0xe20] ;  /* 0x000e200001067983 */ /* 0x001ee20000300800 */
[----:B--2---:R-:W-:Y:S01]  /*14290*/  BAR.SYNC.DEFER_BLOCKING 0x0 ;  /* 0x0000000000007b1d */ /* 0x004fe20000010000 */
[----:B------:R-:W-:-:S02]  /*142a0*/  UIADD3.64 UR4, UR8, 0x2, URZ ;  /* 0x0000000208047897 */ /* 0x000fc4000fffe03f */
[----:B------:R-:W-:Y:S02]  /*142b0*/  UIADD3.64 UR52, UR8, 0x1fe, URZ ;  /* 0x000001fe08347897 */ /* 0x000fe4000fffe03f */
[----:B------:R-:W-:Y:S01]  /*142c0*/  UIADD3.64 UR54, UR10, 0x3fe, URZ ;  /* 0x000003fe0a367897 */ /* 0x000fe2000fffe03f */
[----:B-1----:R-:W2:Y:S04]  /*142d0*/  LDL.LU R5, [R1+0xe1c] ;  /* 0x000e1c0001057983 */ /* 0x002ea80000300800 */
[----:B------:R-:W4:Y:S04]  /*142e0*/  LDL.LU R4, [R1+0xe18] ;  /* 0x000e180001047983 */ /* 0x000f280000300800 */
[----:B------:R-:W3:Y:S04]  /*142f0*/  LDL.LU R2, [R1+0xe14] ;  /* 0x000e140001027983 */ /* 0x000ee80000300800 */
[----:B------:R-:W2:Y:S01]  /*14300*/  LDL.LU R7, [R1+0xe10] ;  /* 0x000e100001077983 */ /* 0x000ea20000300800 */
[----:B------:R-:W-:-:S03]  /*14310*/  WARPGROUP.ARRIVE ;  /* 0x00000000000079c5 */ /* 0x000fc60000000000 */
[----:B------:R-:W4:Y:S04]  /*14320*/  LDL.LU R3, [R1+0xe0c] ;  /* 0x000e0c0001037983 */ /* 0x000f280000300800 */
[----:B------:R-:W3:Y:S01]  /*14330*/  LDL.LU R10, [R1+0x254] ;  /* 0x00025400010a7983 */ /* 0x000ee20000300800 */
[----:B------:R-:W-:Y:S03]  /*14340*/  QGMMA.64x64x32.F32.E4M3.E4M3 R184, gdesc[UR56], RZ, !UPT ;  /* 0x00e0000038b879f3 */ /* 0x000fe6000c7008ff */
[----:B------:R-:W2:Y:S01]  /*14350*/  LDL.LU R11, [R1+0x250] ;  /* 0x00025000010b7983 */ /* 0x000ea20000300800 */
[----:B------:R-:W-:Y:S04]  /*14360*/  QGMMA.64x64x32.F32.E4M3.E4M3 R184, gdesc[UR8], R184 ;  /* 0x00e0000008b879f3 */ /* 0x000fe800087008b8 */
        /* <DEDUP_REMOVED lines=10> */
[----:B------:R-:W-:Y:S01]  /*14410*/  QGMMA.64x64x32.F32.E4M3.E4M3 R184, gdesc[UR40], R184 ;  /* 0x00e0000028b879f3 */ /* 0x000fe200087008b8 */
[----:B------:R-:W-:Y:S01]  /*14420*/  UMOV UR58, UR48 ;  /* 0x00000030003a7c82 */ /* 0x000fe20008000000 */
[----:B------:R-:W-:Y:S01]  /*14430*/  UMOV UR59, UR49 ;  /* 0x00000031003b7c82 */ /* 0x000fe20008000000 */
[----:B---3--:R-:W-:-:S02]  /*14440*/  R2UR UR51, R10 ;  /* 0x000000000a3372ca */ /* 0x008fc400000e0000 */
[----:B--2---:R-:W-:Y:S02]  /*14450*/  R2UR UR50, R11 ;  /* 0x000000000b3272ca */ /* 0x004fe400000e0000 */
[----:B----4-:R-:W-:Y:S02]  /*14460*/  R2UR UR49, R3 ;  /* 0x00000000033172ca */ /* 0x010fe400000e0000 */
[----:B------:R-:W-:Y:S01]  /*14470*/  R2UR UR48, R7 ;  /* 0x00000000073072ca */ /* 0x000fe200000e0000 */
[----:B------:R-:W-:Y:S01]  /*14480*/  UMOV UR6, UR4 ;  /* 0x0000000400067c82 */ /* 0x000fe20008000000 */
[----:B------:R-:W-:Y:S01]  /*14490*/  QGMMA.64x64x32.F32.E4M3.E4M3 R184, gdesc[UR44], R184 ;  /* 0x00e000002cb879f3 */ /* 0x000fe200087008b8 */
[----:B------:R-:W-:Y:S01]  /*144a0*/  UMOV UR7, UR5 ;  /* 0x0000000500077c82 */ /* 0x000fe20008000000 */
[----:B------:R-:W-:Y:S01]  /*144b0*/  UMOV UR4, UR52 ;  /* 0x0000003400047c82 */ /* 0x000fe20008000000 */
[----:B------:R-:W-:Y:S01]  /*144c0*/  UMOV UR5, UR53 ;  /* 0x0000003500057c82 */ /* 0x000fe20008000000 */
[----:B------:R-:W-:Y:S01]  /*144d0*/  R2UR UR55, R2 ;  /* 0x00000000023772ca */ /* 0x000fe200000e0000 */
[----:B------:R-:W2:Y:S01]  /*144e0*/  LDL.LU R3, [R1+0xe08] ;  /* 0x000e080001037983 */ /* 0x000ea20000300800 */
[----:B------:R-:W-:-:S02]  /*144f0*/  R2UR UR54, R4 ;  /* 0x00000000043672ca */ /* 0x000fc400000e0000 */
[----:B------:R-:W-:Y:S01]  /*14500*/  R2UR UR53, R5 ;  /* 0x00000000053572ca */ /* 0x000fe200000e0000 */
[----:B------:R-:W3:Y:S01]  /*14510*/  LDL.LU R7, [R1+0xe04] ;  /* 0x000e040001077983 */ /* 0x000ee20000300800 */
[----:B------:R-:W-:Y:S02]  /*14520*/  R2UR UR52, R6 ;  /* 0x00000000063472ca */ /* 0x000fe400000e0000 */
[----:B------:R-:W-:Y:S01]  /*14530*/  MOV R15, UR51 ;  /* 0x00000033000f7c02 */ /* 0x000fe20008000f00 */
[----:B------:R-:W4:Y:S01]  /*14540*/  LDL R2, [R1+0x8fc] ;  /* 0x0008fc0001027983 */ /* 0x000f220000100800 */
[----:B------:R-:W-:Y:S03]  /*14550*/  QGMMA.64x64x32.F32.E4M3.E4M3 R184, gdesc[UR48], R184 ;  /* 0x00e0000030b879f3 */ /* 0x000fe600087008b8 */
[----:B------:R-:W-:Y:S01]  /*14560*/  MOV R19, UR55 ;  /* 0x0000003700137c02 */ /* 0x000fe20008000f00 */
[----:B------:R-:W2:Y:S01]  /*14570*/  LDL R0, [R1+0x540] ;  /* 0x0005400001007983 */ /* 0x000ea20000100800 */
[----:B------:R-:W-:-:S02]  /*14580*/  MOV R20, UR54 ;  /* 0x0000003600147c02 */ /* 0x000fc40008000f00 */
[----:B------:R-:W-:Y:S01]  /*14590*/  MOV R21, UR53 ;  /* 0x0000003500157c02 */ /* 0x000fe20008000f00 */
[----:B------:R-:W3:Y:S01]  /*145a0*/  LDL R23, [R1+0x8f8] ;  /* 0x0008f80001177983 */ /* 0x000ee20000100800 */
[----:B------:R-:W-:Y:S02]  /*145b0*/  MOV R22, UR52 ;  /* 0x0000003400167c02 */ /* 0x000fe40008000f00 */
[----:B------:R-:W-:Y:S01]  /*145c0*/  MOV R16, UR50 ;  /* 0x0000003200107c02 */ /* 0x000fe20008000f00 */
[----:B------:R-:W3:Y:S01]  /*145d0*/  LDL R11, [R1+0x53c] ;  /* 0x00053c00010b7983 */ /* 0x000ee20000100800 */
[----:B------:R-:W-:Y:S02]  /*145e0*/  MOV R17, UR49 ;  /* 0x0000003100117c02 */ /* 0x000fe40008000f00 */
[----:B------:R-:W-:Y:S01]  /*145f0*/  MOV R18, UR48 ;  /* 0x0000003000127c02 */ /* 0x000fe20008000f00 */
[----:B------:R-:W3:Y:S04]  /*14600*/  LDL R12, [R1+0x548] ;  /* 0x00054800010c7983 */ /* 0x000ee80000100800 */
[----:B------:R-:W3:Y:S04]  /*14610*/  LDL R10, [R1+0x550] ;  /* 0x00055000010a7983 */ /* 0x000ee80000100800 */
[----:B------:R-:W3:Y:S04]  /*14620*/  LDL R217, [R1+0x544] ;  /* 0x0005440001d97983 */ /* 0x000ee80000100800 */
[----:B------:R-:W3:Y:S04]  /*14630*/  LDL R6, [R1+0x558] ;  /* 0x0005580001067983 */ /* 0x000ee80000100800 */
[----:B------:R-:W3:Y:S04]  /*14640*/  LDL R216, [R1+0x54c] ;  /* 0x00054c0001d87983 */ /* 0x000ee80000100800 */
[----:B------:R-:W3:Y:S04]  /*14650*/  LDL R5, [R1+0x560] ;  /* 0x0005600001057983 */ /* 0x000ee80000100800 */
[----:B------:R-:W3:Y:S04]  /*14660*/  LDL R9, [R1+0x554] ;  /* 0x0005540001097983 */ /* 0x000ee80000100800 */
[----:B------:R-:W3:Y:S04]  /*14670*/  LDL R8, [R1+0x568] ;  /* 0x0005680001087983 */ /* 0x000ee80000100800 */
[----:B------:R-:W3:Y:S01]  /*14680*/  LDL R4, [R1+0x55c] ;  /* 0x00055c0001047983 */ /* 0x000ee20000100800 */
[----:B------:R-:W-:Y:S01]  /*14690*/  QGMMA.64x64x32.F32.E4M3.E4M3 R184, gdesc[UR52], R184 ;  /* 0x00e0000034b879f3 */ /* 0x000fe200087008b8 */
[----:B------:R-:W-:Y:S01]  /*146a0*/  UIADD3.64 UR54, UR10, 0x1fe, URZ ;  /* 0x000001fe0a367897 */ /* 0x000fe2000fffe03f */
[----:B------:R-:W-:Y:S01]  /*146b0*/  UMOV UR52, UR56 ;  /* 0x0000003800347c82 */ /* 0x000fe20008000000 */
[----:B------:R-:W-:-:S07]  /*146c0*/  UMOV UR53, UR57 ;  /* 0x0000003900357c82 */ /* 0x000fce0008000000 */
[----:B------:R-:W-:Y:S01]  /*146d0*/  QGMMA.64x64x32.F32.E4M3.E4M3 R152, gdesc[UR52], RZ, !UPT ;  /* 0x00e00000349879f3 */ /* 0x000fe2000c7008ff */
[----:B------:R-:W-:Y:S01]  /*146e0*/  UIADD3.64 UR50, UR10, 0x200, URZ ;  /* 0x000002000a327897 */ /* 0x000fe2000fffe03f */
[----:B------:R-:W-:Y:S01]  /*146f0*/  UMOV UR48, UR8 ;  /* 0x0000000800307c82 */ /* 0x000fe20008000000 */
[----:B------:R-:W-:Y:S01]  /*14700*/  UMOV UR49, UR9 ;  /* 0x0000000900317c82 */ /* 0x000fe20008000000 */
[----:B------:R-:W-:-:S06]  /*14710*/  UIADD3.64 UR54, UR10, 0x202, URZ ;  /* 0x000002020a367897 */ /* 0x000fcc000fffe03f */
[----:B------:R-:W-:Y:S01]  /*14720*/  QGMMA.64x64x32.F32.E4M3.E4M3 R152, gdesc[UR48], R152 ;  /* 0x00e00000309879f3 */ /* 0x000fe20008700898 */
[----:B------:R-:W-:Y:S01]  /*14730*/  UMOV UR52, UR6 ;  /* 0x0000000600347c82 */ /* 0x000fe20008000000 */
[----:B------:R-:W-:Y:S01]  /*14740*/  UMOV UR53, UR7 ;  /* 0x0000000700357c82 */ /* 0x000fe20008000000 */
[----:B------:R-:W-:Y:S01]  /*14750*/  UIADD3.64 UR50, UR10, 0x204, URZ ;  /* 0x000002040a327897 */ /* 0x000fe2000fffe03f */
[----:B------:R-:W-:Y:S01]  /*14760*/  QGMMA.64x64x32.F32.E4M3.E4M3 R152, gdesc[UR52], R152 ;  /* 0x00e00000349879f3 */ /* 0x000fe20008700898 */
[----:B------:R-:W-:Y:S01]  /*14770*/  UMOV UR48, UR58 ;  /* 0x0000003a00307c82 */ /* 0x000fe20008000000 */
[----:B------:R-:W-:Y:S01]  /*14780*/  UMOV UR49, UR59 ;  /* 0x0000003b00317c82 */ /* 0x000fe20008000000 */
[----:B------:R-:W-:-:S05]  /*14790*/  UIADD3.64 UR6, UR10, 0x5fe, URZ ;  /* 0x000005fe0a067897 */ /* 0x000fca000fffe03f */
[----:B------:R-:W-:Y:S01]  /*147a0*/  QGMMA.64x64x32.F32.E4M3.E4M3 R152, gdesc[UR48], R152 ;  /* 0x00e00000309879f3 */ /* 0x000fe20008700898 */
[----:B------:R-:W-:-:S03]  /*147b0*/  UIADD3.64 UR50, UR10, 0x600, URZ ;  /* 0x000006000a327897 */ /* 0x000fc6000fffe03f */
[----:B------:R-:W-:Y:S01]  /*147c0*/  QGMMA.64x64x32.F32.E4M3.E4M3 R152, gdesc[UR4], R152 ;  /* 0x00e00000049879f3 */ /* 0x000fe20008700898 */
[----:B------:R-:W-:Y:S01]  /*147d0*/  UMOV UR48, UR12 ;  /* 0x0000000c00307c82 */ /* 0x000fe20008000000 */
[----:B------:R-:W-:Y:S01]  /*147e0*/  UMOV UR49, UR13 ;  /* 0x0000000d00317c82 */ /* 0x000fe20008000000 */
        /* <DEDUP_REMOVED lines=34> */
[----:B------:R-:W-:Y:S02]  /*14a10*/  R2UR UR49, R17 ;  /* 0x00000000113172ca */ /* 0x000fe400000e0000 */
[----:B------:R-:W-:-:S11]  /*14a20*/  R2UR UR48, R18 ;  /* 0x00000000123072ca */ /* 0x000fd600000e0000 */
[----:B------:R-:W-:Y:S02]  /*14a30*/  UMOV UR53, UR49 ;  /* 0x0000003100357c82 */ /* 0x000fe40008000000 */
[----:B------:R-:W-:Y:S02]  /*14a40*/  UMOV UR52, UR48 ;  /* 0x0000003000347c82 */ /* 0x000fe40008000000 */
[----:B------:R-:W-:Y:S01]  /*14a50*/  QGMMA.64x64x32.F32.E4M3.E4M3 R152, gdesc[UR52], R152 ;  /* 0x00e00000349879f3 */ /* 0x000fe20008700898 */
[----:B------:R-:W-:Y:S02]  /*14a60*/  R2UR UR53, R21 ;  /* 0x00000000153572ca */ /* 0x000fe400000e0000 */
[----:B------:R-:W-:Y:S01]  /*14a70*/  R2UR UR52, R22 ;  /* 0x00000000163472ca */ /* 0x000fe200000e0000 */
[----:B------:R-:W-:Y:S01]  /*14a80*/  UIADD3.64 UR6, UR10, 0xe04, URZ ;  /* 0x00000e040a067897 */ /* 0x000fe2000fffe03f */
[----:B------:R-:W-:Y:S01]  /*14a90*/  R2UR UR50, R16 ;  /* 0x00000000103272ca */ /* 0x000fe200000e0000 */
[----:B------:R-:W3:Y:S08]  /*14aa0*/  LDL R21, [R1+0x578] ;  /* 0x0005780001157983 */ /* 0x000ef00000100800 */
[----:B------:R-:W-:-:S02]  /*14ab0*/  UMOV UR5, UR53 ;  /* 0x0000003500057c82 */ /* 0x000fc40008000000 */
[----:B------:R-:W-:Y:S01]  /*14ac0*/  UMOV UR4, UR52 ;  /* 0x0000003400047c82 */ /* 0x000fe20008000000 */
[----:B------:R-:W-:Y:S02]  /*14ad0*/  R2UR UR51, R15 ;  /* 0x000000000f3372ca */ /* 0x000fe400000e0000 */
[----:B--2---:R-:W-:Y:S02]  /*14ae0*/  IADD3 R16, P1, R3, R0, RZ ;  /* 0x0000000003107210 */ /* 0x004fe40007f3e0ff */
[----:B------:R-:W2:Y:S01]  /*14af0*/  LDL R0, [R1+0x564] ;  /* 0x0005640001007983 */ /* 0x000ea20000100800 */
[----:B------:R-:W-:Y:S01]  /*14b00*/  QGMMA.64x64x32.F32.E4M3.E4M3 R152, gdesc[UR4], R152, gsb0 ;  /* 0x00e00000049879f3 */ /* 0x000fe20008000898 */
[----:B------:R-:W-:Y:S02]  /*14b10*/  R2UR UR5, R13 ;  /* 0x000000000d0572ca */ /* 0x000fe400000e0000 */
[----:B------:R-:W-:Y:S02]  /*14b20*/  R2UR UR4, R14 ;  /* 0x000000000e0472ca */ /* 0x000fe400000e0000 */
[----:B------:R-:W-:-:S02]  /*14b30*/  SHF.R.S32.HI R13, RZ, 0x1f, R3 ;  /* 0x0000001fff0d7819 */ /* 0x000fc40000011403 */
[----:B----4-:R-:W-:Y:S02]  /*14b40*/  IADD3 R14, P2, R3, R2, RZ ;  /* 0x00000002030e7210 */ /* 0x010fe40007f5e0ff */
[----:B------:R-:W4:Y:S03]  /*14b50*/  LDL R2, [R1+0x570] ;  /* 0x0005700001027983 */ /* 0x000f260000100800 */
[C---:B---3--:R-:W-:Y:S02]  /*14b60*/  IMAD.X R15, R13.reuse, 0x1, R23, P2 ;  /* 0x000000010d0f7824 */ /* 0x048fe400010e0617 */
[----:B------:R-:W-:Y:S01]  /*14b70*/  IMAD.X R17, R13, 0x1, R11, P1 ;  /* 0x000000010d117824 */ /* 0x000fe200008e060b */
[----:B------:R-:W3:Y:S04]  /*14b80*/  LDL R23, [R1+0x580] ;  /* 0x0005800001177983 */ /* 0x000ee80000100800 */
[----:B------:R0:W2:Y:S01]  /*14b90*/  LDG.E.U8 R11, desc[UR4][R14.64] ;  /* 0x000000040e0b7981 */ /* 0x0000a2000c1e1100 */
[----:B------:R-:W-:-:S03]  /*14ba0*/  IADD3 R18, P2, R3, R12, RZ ;  /* 0x0000000c03127210 */ /* 0x000fc60007f5e0ff */
[----:B------:R-:W3:Y:S04]  /*14bb0*/  LDL R12, [R1+0x56c] ;  /* 0x00056c00010c7983 */ /* 0x000ee80000100800 */
[----:B------:R1:W3:Y:S01]  /*14bc0*/  LDG.E.U8 R219, desc[UR4][R16.64] ;  /* 0x0000000410db7981 */ /* 0x0002e2000c1e1100 */
[----:B0-----:R-:W-:Y:S02]  /*14bd0*/  IADD3 R14, P1, R3, R10, RZ ;  /* 0x0000000a030e7210 */ /* 0x001fe40007f3e0ff */
[----:B------:R-:W-:Y:S01]  /*14be0*/  R2UR UR55, R19 ;  /* 0x00000000133772ca */ /* 0x000fe200000e0000 */
[C---:B------:R-:W-:Y:S01]  /*14bf0*/  IMAD.X R19, R13.reuse, 0x1, R217, P2 ;  /* 0x000000010d137824 */ /* 0x040fe200010e06d9 */
[----:B------:R-:W-:Y:S01]  /*14c00*/  R2UR UR54, R20 ;  /* 0x00000000143672ca */ /* 0x000fe200000e0000 */
[----:B------:R-:W-:Y:S01]  /*14c10*/  IMAD.X R15, R13, 0x1, R216, P1 ;  /* 0x000000010d0f7824 */ /* 0x000fe200008e06d8 */
[----:B-1----:R-:W-:-:S02]  /*14c20*/  IADD3 R16, P2, R3, R6, RZ ;  /* 0x0000000603107210 */ /* 0x002fc40007f5e0ff */
[----:B------:R0:W3:Y:S03]  /*14c30*/  LDG.E.U8 R218, desc[UR4][R18.64] ;  /* 0x0000000412da7981 */ /* 0x0000e6000c1e1100 */
[----:B------:R-:W-:Y:S01]  /*14c40*/  IMAD.X R17, R13, 0x1, R9, P2 ;  /* 0x000000010d117824 */ /* 0x000fe200010e0609 */
[----:B------:R1:W3:Y:S04]  /*14c50*/  LDG.E.U8 R217, desc[UR4][R14.64] ;  /* 0x000000040ed97981 */ /* 0x0002e8000c1e1100 */
[----:B------:R4:W3:Y:S01]  /*14c60*/  LDG.E.U8 R221, desc[UR4][R16.64] ;  /* 0x0000000410dd7981 */ /* 0x0008e2000c1e1100 */
[----:B0-----:R-:W-:-:S03]  /*14c70*/  IADD3 R18, P1, R3, R5, RZ ;  /* 0x0000000503127210 */ /* 0x001fc60007f3e0ff */
[----:B--2---:R0:W-:Y:S04]  /*14c80*/  STL [R1+0xd68], R11 ;  /* 0x000d680b01007387 */ /* 0x0041e80000100800 */
[----:B------:R-:W2:Y:S04]  /*14c90*/  LDL R10, [R1+0x574] ;  /* 0x00057400010a7983 */ /* 0x000ea80000100800 */
[----:B------:R-:W2:Y:S04]  /*14ca0*/  LDL R20, [R1+0x588] ;  /* 0x0005880001147983 */ /* 0x000ea80000100800 */
[----:B------:R-:W2:Y:S04]  /*14cb0*/  LDL R6, [R1+0x57c] ;  /* 0x00057c0001067983 */ /* 0x000ea80000100800 */
[----:B------:R-:W2:Y:S04]  /*14cc0*/  LDL R22, [R1+0x590] ;  /* 0x0005900001167983 */ /* 0x000ea80000100800 */
[----:B------:R-:W2:Y:S01]  /*14cd0*/  LDL R5, [R1+0x584] ;  /* 0x0005840001057983 */ /* 0x000ea20000100800 */
[----:B-1----:R-:W-:-:S03]  /*14ce0*/  IADD3 R14, P2, R3, R8, RZ ;  /* 0x00000008030e7210 */ /* 0x002fc60007f5e0ff */
[----:B------:R-:W2:Y:S01]  /*14cf0*/  LDL R9, [R1+0x598] ;  /* 0x0005980001097983 */ /* 0x000ea20000100800 */
[----:B------:R-:W-:-:S03]  /*14d00*/  IMAD.X R19, R13, 0x1, R4, P1 ;  /* 0x000000010d137824 */ /* 0x000fc600008e0604 */
[----:B------:R-:W2:Y:S01]  /*14d10*/  LDL R8, [R1+0x58c] ;  /* 0x00058c0001087983 */ /* 0x000ea20000100800 */
[----:B----4-:R-:W-:-:S03]  /*14d20*/  IADD3 R16, P1, R3, R2, RZ ;  /* 0x0000000203107210 */ /* 0x010fc60007f3e0ff */
[----:B------:R-:W4:Y:S01]  /*14d30*/  LDL R4, [R1+0x5a0] ;  /* 0x0005a00001047983 */ /* 0x000f220000100800 */
[----:B------:R-:W-:-:S03]  /*14d40*/  IMAD.X R15, R13, 0x1, R0, P2 ;  /* 0x000000010d0f7824 */ /* 0x000fc600010e0600 */
[----:B------:R-:W4:Y:S04]  /*14d50*/  LDL R2, [R1+0x594] ;  /* 0x0005940001027983 */ /* 0x000f280000100800 */
[----:B------:R1:W4:Y:S04]  /*14d60*/  LDG.E.U8 R216, desc[UR4][R18.64] ;  /* 0x0000000412d87981 */ /* 0x000328000c1e1100 */
[----:B------:R-:W4:Y:S01]  /*14d70*/  LDL R0, [R1+0x5a8] ;  /* 0x0005a80001007983 */ /* 0x000f220000100800 */
[----:B---3--:R-:W-:-:S03]  /*14d80*/  IMAD.X R17, R13, 0x1, R12, P1 ;  /* 0x000000010d117824 */ /* 0x008fc600008e060c */
[----:B------:R3:W4:Y:S01]  /*14d90*/  LDG.E.U8 R222, desc[UR4][R14.64] ;  /* 0x000000040ede7981 */ /* 0x000722000c1e1100 */
[----:B-1----:R-:W-:-:S03]  /*14da0*/  IADD3 R18, P2, R3, R21, RZ ;  /* 0x0000001503127210 */ /* 0x002fc60007f5e0ff */
[----:B------:R-:W4:Y:S04]  /*14db0*/  LDL R21, [R1+0x59c] ;  /* 0x00059c0001157983 */ /* 0x000f280000100800 */
[----:B------:R-:W4:Y:S04]  /*14dc0*/  LDL R12, [R1+0x5b0] ;  /* 0x0005b000010c7983 */ /* 0x000f280000100800 */
[----:B0-----:R-:W4:Y:S04]  /*14dd0*/  LDL R11, [R1+0x5a4] ;  /* 0x0005a400010b7983 */ /* 0x001f280000100800 */
[----:B------:R0:W4:Y:S04]  /*14de0*/  LDG.E.U8 R220, desc[UR4][R16.64] ;  /* 0x0000000410dc7981 */ /* 0x000128000c1e1100 */
[----:B------:R1:W-:Y:S01]  /*14df0*/  STL [R1+0x128], R219 ;  /* 0x000128db01007387 */ /* 0x0003e20000100800 */
[----:B--2---:R-:W-:-:S03]  /*14e00*/  IMAD.X R19, R13, 0x1, R10, P2 ;  /* 0x000000010d137824 */ /* 0x004fc600010e060a */
[----:B------:R-:W2:Y:S01]  /*14e10*/  LDL R10, [R1+0x5b8] ;  /* 0x0005b800010a7983 */ /* 0x000ea20000100800 */
[C---:B---3--:R-:W-:Y:S02]  /*14e20*/  IADD3 R14, P1, R3.reuse, R23, RZ ;  /* 0x00000017030e7210 */ /* 0x048fe40007f3e0ff */
[----:B0-----:R-:W-:Y:S01]  /*14e30*/  IADD3 R16, P2, R3, R20, RZ ;  /* 0x0000001403107210 */ /* 0x001fe20007f5e0ff */
[----:B-1----:R0:W3:Y:S02]  /*14e40*/  LDG.E.U8 R219, desc[UR4][R18.64] ;  /* 0x0000000412db7981 */ /* 0x0020e4000c1e1100 */
[----:B------:R-:W-:Y:S02]  /*14e50*/  IMAD.X R15, R13, 0x1, R6, P1 ;  /* 0x000000010d0f7824 */ /* 0x000fe400008e0606 */
[----:B------:R-:W3:Y:S04]  /*14e60*/  LDL R20, [R1+0x5ac] ;  /* 0x0005ac0001147983 */ /* 0x000ee80000100800 */
[----:B------:R1:W-:Y:S04]  /*14e70*/  STL [R1+0x1b0], R218 ;  /* 0x0001b0da01007387 */ /* 0x0003e80000100800 */
[----:B------:R-:W3:Y:S01]  /*14e80*/  LDL R6, [R1+0x5c0] ;  /* 0x0005c00001067983 */ /* 0x000ee20000100800 */
[----:B0-----:R-:W-:Y:S01]  /*14e90*/  IADD3 R18, P1, R3, R22, RZ ;  /* 0x0000001603127210 */ /* 0x001fe20007f3e0ff */
[----:B------:R-:W-:-:S02]  /*14ea0*/  IMAD.X R17, R13, 0x1, R5, P2 ;  /* 0x000000010d117824 */ /* 0x000fc400010e0605 */
[----:B------:R-:W3:Y:S04]  /*14eb0*/  LDL R22, [R1+0x5b4] ;  /* 0x0005b40001167983 */ /* 0x000ee80000100800 */
[----:B-1----:R0:W3:Y:S04]  /*14ec0*/  LDG.E.U8 R218, desc[UR4][R14.64] ;  /* 0x000000040eda7981 */ /* 0x0020e8000c1e1100 */
        /* <DEDUP_REMOVED lines=8> */
[----:B----4-:R-:W-:-:S03]  /*14f50*/  IADD3 R16, P1, R3, R4, RZ ;  /* 0x0000000403107210 */ /* 0x010fc60007f3e0ff */
[----:B------:R-:W4:Y:S01]  /*14f60*/  LDL R4, [R1+0x5c4] ;  /* 0x0005c40001047983 */ /* 0x000f220000100800 */
[----:B------:R-:W-:-:S03]  /*14f70*/  IMAD.X R15, R13, 0x1, R2, P2 ;  /* 0x000000010d0f7824 */ /* 0x000fc600010e0602 */
[----:B0-----:R0:W4:Y:S04]  /*14f80*/  LDG.E.U8 R221, desc[UR4][R18.64] ;  /* 0x0000000412dd7981 */ /* 0x001128000c1e1100 */
[----:B------:R1:W-:Y:S04]  /*14f90*/  STL [R1+0x118], R216 ;  /* 0x000118d801007387 */ /* 0x0003e80000100800 */
[----:B------:R-:W4:Y:S01]  /*14fa0*/  LDL R2, [R1+0x5d8] ;  /* 0x0005d80001027983 */ /* 0x000f220000100800 */
[----:B0-----:R-:W-:-:S03]  /*14fb0*/  IADD3 R18, P2, R3, R0, RZ ;  /* 0x0000000003127210 */ /* 0x001fc60007f5e0ff */
[----:B------:R-:W4:Y:S01]  /*14fc0*/  LDL R0, [R1+0x5cc] ;  /* 0x0005cc0001007983 */ /* 0x000f220000100800 */
[----:B------:R-:W-:-:S03]  /*14fd0*/  IMAD.X R17, R13, 0x1, R21, P1 ;  /* 0x000000010d117824 */ /* 0x000fc600008e0615 */
[----:B-1----:R0:W4:Y:S04]  /*14fe0*/  LDG.E.U8 R216, desc[UR4][R14.64] ;  /* 0x000000040ed87981 */ /* 0x002128000c1e1100 */
[----:B------:R-:W-:Y:S04]  /*14ff0*/  STL [R1+0x1a0], R222 ;  /* 0x0001a0de01007387 */ /* 0x000fe80000100800 */
[----:B------:R-:W4:Y:S01]  /*15000*/  LDL R21, [R1+0x5e0] ;  /* 0x0005e00001157983 */ /* 0x000f220000100800 */
[----:B0-----:R-:W-:-:S03]  /*15010*/  IADD3 R14, P1, R3, R12, RZ ;  /* 0x0000000c030e7210 */ /* 0x001fc60007f3e0ff */
[----:B------:R-:W4:Y:S01]  /*15020*/  LDL R12, [R1+0x5d4] ;  /* 0x0005d400010c7983 */ /* 0x000f220000100800 */
[----:B------:R-:W-:-:S03]  /*15030*/  IMAD.X R19, R13, 0x1, R11, P2 ;  /* 0x000000010d137824 */ /* 0x000fc600010e060b */
[----:B------:R2:W4:Y:S04]  /*15040*/  LDG.E.U8 R23, desc[UR4][R16.64] ;  /* 0x0000000410177981 */ /* 0x000528000c1e1100 */
[----:B------:R0:W-:Y:S04]  /*15050*/  STL [R1+0x304], R220 ;  /* 0x000304dc01007387 */ /* 0x0001e80000100800 */
[----:B------:R-:W4:Y:S04]  /*15060*/  LDL R11, [R1+0x5e8] ;  /* 0x0005e800010b7983 */ /* 0x000f280000100800 */
[----:B0-----:R0:W4:Y:S01]  /*15070*/  LDG.E.U8 R220, desc[UR4][R18.64] ;  /* 0x0000000412dc7981 */ /* 0x001122000c1e1100 */
[----:B--2---:R-:W-:-:S03]  /*15080*/  IADD3 R16, P2, R3, R10, RZ ;  /* 0x0000000a03107210 */ /* 0x004fc60007f5e0ff */
[----:B------:R-:W2:Y:S04]  /*15090*/  LDL R10, [R1+0x5dc] ;  /* 0x0005dc00010a7983 */ /* 0x000ea80000100800 */
[----:B---3--:R1:W-:Y:S01]  /*150a0*/  STL [R1+0x324], R219 ;  /* 0x000324db01007387 */ /* 0x0083e20000100800 */
[----:B------:R-:W-:-:S03]  /*150b0*/  IMAD.X R15, R13, 0x1, R20, P1 ;  /* 0x000000010d0f7824 */ /* 0x000fc600008e0614 */
[----:B------:R-:W3:Y:S01]  /*150c0*/  LDL R20, [R1+0x5f0] ;  /* 0x0005f00001147983 */ /* 0x000ee20000100800 */
[----:B0-----:R-:W-:-:S03]  /*150d0*/  IADD3 R18, P1, R3, R6, RZ ;  /* 0x0000000603127210 */ /* 0x001fc60007f3e0ff */
[----:B-1----:R0:W3:Y:S04]  /*150e0*/  LDG.E.U8 R219, desc[UR4][R14.64] ;  /* 0x000000040edb7981 */ /* 0x0020e8000c1e1100 */
[----:B------:R-:W3:Y:S01]  /*150f0*/  LDL R6, [R1+0x5e4] ;  /* 0x0005e40001067983 */ /* 0x000ee20000100800 */
[----:B------:R-:W-:-:S03]  /*15100*/  IMAD.X R17, R13, 0x1, R22, P2 ;  /* 0x000000010d117824 */ /* 0x000fc600010e0616 */
[----:B------:R1:W-:Y:S04]  /*15110*/  STL [R1+0x10c], R218 ;  /* 0x00010cda01007387 */ /* 0x0003e80000100800 */
[----:B------:R-:W3:Y:S01]  /*15120*/  LDL R22, [R1+0x5f8] ;  /* 0x0005f80001167983 */ /* 0x000ee20000100800 */
[----:B0-----:R-:W-:-:S03]  /*15130*/  IADD3 R14, P2, R3, R5, RZ ;  /* 0x00000005030e7210 */ /* 0x001fc60007f5e0ff */
[----:B------:R-:W3:Y:S01]  /*15140*/  LDL R5, [R1+0x5ec] ;  /* 0x0005ec0001057983 */ /* 0x000ee20000100800 */
[----:B------:R-:W-:-:S03]  /*15150*/  IMAD.X R19, R13, 0x1, R9, P1 ;  /* 0x000000010d137824 */ /* 0x000fc600008e0609 */
[----:B-1----:R0:W3:Y:S04]  /*15160*/  LDG.E.U8 R218, desc[UR4][R16.64] ;  /* 0x0000000410da7981 */ /* 0x0020e8000c1e1100 */
[----:B------:R1:W-:Y:S04]  /*15170*/  STL [R1+0x190], R217 ;  /* 0x000190d901007387 */ /* 0x0003e80000100800 */
[----:B------:R-:W3:Y:S01]  /*15180*/  LDL R9, [R1+0x600] ;  /* 0x0006000001097983 */ /* 0x000ee20000100800 */
[----:B0-----:R-:W-:-:S03]  /*15190*/  IADD3 R16, P1, R3, R8, RZ ;  /* 0x0000000803107210 */ /* 0x001fc60007f3e0ff */
[----:B------:R-:W3:Y:S01]  /*151a0*/  LDL R8, [R1+0x5f4] ;  /* 0x0005f40001087983 */ /* 0x000ee20000100800 */
[----:B----4-:R-:W-:-:S03]  /*151b0*/  IMAD.X R15, R13, 0x1, R4, P2 ;  /* 0x000000010d0f7824 */ /* 0x010fc600010e0604 */
[----:B-1----:R0:W4:Y:S04]  /*151c0*/  LDG.E.U8 R217, desc[UR4][R18.64] ;  /* 0x0000000412d97981 */ /* 0x002128000c1e1100 */
[----:B------:R1:W-:Y:S04]  /*151d0*/  STL [R1+0x2f8], R221 ;  /* 0x0002f8dd01007387 */ /* 0x0003e80000100800 */
[----:B------:R-:W4:Y:S01]  /*151e0*/  LDL R4, [R1+0x608] ;  /* 0x0006080001047983 */ /* 0x000f220000100800 */
[----:B0-----:R-:W-:-:S03]  /*151f0*/  IADD3 R18, P2, R3, R2, RZ ;  /* 0x0000000203127210 */ /* 0x001fc60007f5e0ff */
[----:B------:R-:W4:Y:S04]  /*15200*/  LDL R2, [R1+0x5fc] ;  /* 0x0005fc0001027983 */ /* 0x000f280000100800 */
[----:B-1----:R0:W4:Y:S01]  /*15210*/  LDG.E.U8 R221, desc[UR4][R14.64] ;  /* 0x000000040edd7981 */ /* 0x002122000c1e1100 */
[----:B------:R-:W-:-:S03]  /*15220*/  IMAD.X R17, R13, 0x1, R0, P1 ;  /* 0x000000010d117824 */ /* 0x000fc600008e0600 */
        /* <DEDUP_REMOVED lines=10> */
[----:B-1----:R3:W4:Y:S04]  /*152d0*/  LDG.E.U8 R23, desc[UR4][R18.64] ;  /* 0x0000000412177981 */ /* 0x002728000c1e1100 */
[----:B------:R0:W-:Y:S01]  /*152e0*/  STL [R1+0x1c8], R220 ;  /* 0x0001c8dc01007387 */ /* 0x0001e20000100800 */
[----:B--2---:R-:W-:-:S03]  /*152f0*/  IMAD.X R15, R13, 0x1, R10, P1 ;  /* 0x000000010d0f7824 */ /* 0x004fc600008e060a */
[----:B------:R-:W2:Y:S04]  /*15300*/  LDL R10, [R1+0x620] ;  /* 0x00062000010a7983 */ /* 0x000ea80000100800 */
[----:B0-----:R0:W2:Y:S01]  /*15310*/  LDG.E.U8 R220, desc[UR4][R14.64] ;  /* 0x000000040edc7981 */ /* 0x0010a2000c1e1100 */
[----:B---3--:R-:W-:-:S03]  /*15320*/  IADD3 R18, P1, R3, R20, RZ ;  /* 0x0000001403127210 */ /* 0x008fc60007f3e0ff */
[----:B------:R-:W3:Y:S04]  /*15330*/  LDL R20, [R1+0x614] ;  /* 0x0006140001147983 */ /* 0x000ee80000100800 */
[----:B------:R1:W-:Y:S01]  /*15340*/  STL [R1+0x308], R219 ;  /* 0x000308db01007387 */ /* 0x0003e20000100800 */
[----:B------:R-:W-:-:S03]  /*15350*/  IMAD.X R17, R13, 0x1, R6, P2 ;  /* 0x000000010d117824 */ /* 0x000fc600010e0606 */
[----:B------:R-:W3:Y:S04]  /*15360*/  LDL R6, [R1+0x628] ;  /* 0x0006280001067983 */ /* 0x000ee80000100800 */
[----:B-1----:R1:W3:Y:S01]  /*15370*/  LDG.E.U8 R219, desc[UR4][R16.64] ;  /* 0x0000000410db7981 */ /* 0x0022e2000c1e1100 */
[----:B0-----:R-:W-:-:S03]  /*15380*/  IADD3 R14, P2, R3, R22, RZ ;  /* 0x00000016030e7210 */ /* 0x001fc60007f5e0ff */
[----:B------:R-:W3:Y:S01]  /*15390*/  LDL R22, [R1+0x61c] ;  /* 0x00061c0001167983 */ /* 0x000ee20000100800 */
[----:B------:R-:W-:-:S03]  /*153a0*/  IMAD.X R19, R13, 0x1, R5, P1 ;  /* 0x000000010d137824 */ /* 0x000fc600008e0605 */
[----:B------:R0:W-:Y:S04]  /*153b0*/  STL [R1+0x320], R218 ;  /* 0x000320da01007387 */ /* 0x0001e80000100800 */
[----:B------:R-:W3:Y:S01]  /*153c0*/  LDL R5, [R1+0x630] ;  /* 0x0006300001057983 */ /* 0x000ee20000100800 */
[----:B-1----:R-:W-:-:S03]  /*153d0*/  IADD3 R16, P1, R3, R9, RZ ;  /* 0x0000000903107210 */ /* 0x002fc60007f3e0ff */
[----:B------:R-:W3:Y:S01]  /*153e0*/  LDL R9, [R1+0x624] ;  /* 0x0006240001097983 */ /* 0x000ee20000100800 */
[----:B------:R-:W-:-:S03]  /*153f0*/  IMAD.X R15, R13, 0x1, R8, P2 ;  /* 0x000000010d0f7824 */ /* 0x000fc600010e0608 */
[----:B0-----:R0:W3:Y:S04]  /*15400*/  LDG.E.U8 R218, desc[UR4][R18.64] ;  /* 0x0000000412da7981 */ /* 0x0010e8000c1e1100 */
[----:B----4-:R1:W-:Y:S04]  /*15410*/  STL [R1+0xec], R217 ;  /* 0x0000ecd901007387 */ /* 0x0103e80000100800 */
        /* <DEDUP_REMOVED lines=18> */
[----:B------:R-:W4:Y:S04]  /*15540*/  LDL R11, [R1+0x650] ;  /* 0x00065000010b7983 */ /* 0x000f280000100800 */
[----:B0-----:R0:W4:Y:S01]  /*15550*/  LDG.E.U8 R23, desc[UR4][R14.64] ;  /* 0x000000040e177981 */ /* 0x001122000c1e1100 */
[----:B--2---:R-:W-:-:S03]  /*15560*/  IADD3 R18, P1, R3, R10, RZ ;  /* 0x0000000a03127210 */ /* 0x004fc60007f3e0ff */
[----:B------:R-:W2:Y:S04]  /*15570*/  LDL R10, [R1+0x644] ;  /* 0x00064400010a7983 */ /* 0x000ea80000100800 */
[----:B------:R1:W-:Y:S01]  /*15580*/  STL [R1+0xe0], R220 ;  /* 0x0000e0dc01007387 */ /* 0x0003e20000100800 */
[----:B---3--:R-:W-:-:S03]  /*15590*/  IMAD.X R17, R13, 0x1, R20, P2 ;  /* 0x000000010d117824 */ /* 0x008fc600010e0614 */
[----:B------:R-:W3:Y:S04]  /*155a0*/  LDL R20, [R1+0x658] ;  /* 0x0006580001147983 */ /* 0x000ee80000100800 */
[----:B-1----:R1:W3:Y:S01]  /*155b0*/  LDG.E.U8 R220, desc[UR4][R16.64] ;  /* 0x0000000410dc7981 */ /* 0x0022e2000c1e1100 */
[----:B0-----:R-:W-:-:S03]  /*155c0*/  IADD3 R14, P2, R3, R6, RZ ;  /* 0x00000006030e7210 */ /* 0x001fc60007f5e0ff */
[----:B------:R-:W3:Y:S04]  /*155d0*/  LDL R6, [R1+0x64c] ;  /* 0x00064c0001067983 */ /* 0x000ee80000100800 */
[----:B------:R0:W-:Y:S01]  /*155e0*/  STL [R1+0x2b8], R219 ;  /* 0x0002b8db01007387 */ /* 0x0001e20000100800 */
[----:B------:R-:W-:-:S03]  /*155f0*/  IMAD.X R19, R13, 0x1, R22, P1 ;  /* 0x000000010d137824 */ /* 0x000fc600008e0616 */
[----:B------:R-:W3:Y:S04]  /*15600*/  LDL R22, [R1+0x660] ;  /* 0x0006600001167983 */ /* 0x000ee80000100800 */
[----:B0-----:R4:W3:Y:S01]  /*15610*/  LDG.E.U8 R219, desc[UR4][R18.64] ;  /* 0x0000000412db7981 */ /* 0x0018e2000c1e1100 */
[----:B-1----:R-:W-:-:S03]  /*15620*/  IADD3 R16, P1, R3, R5, RZ ;  /* 0x0000000503107210 */ /* 0x002fc60007f3e0ff */
[----:B------:R-:W3:Y:S01]  /*15630*/  LDL R5, [R1+0x654] ;  /* 0x0006540001057983 */ /* 0x000ee20000100800 */
[----:B------:R-:W-:-:S03]  /*15640*/  IMAD.X R15, R13, 0x1, R9, P2 ;  /* 0x000000010d0f7824 */ /* 0x000fc600010e0609 */
        /* <DEDUP_REMOVED lines=41> */
[----:B----4-:R-:W-:-:S03]  /*158e0*/  IMAD.X R17, R13, 0x1, R8, P1 ;  /* 0x000000010d117824 */ /* 0x010fc600008e0608 */
[----:B------:R1:W-:Y:S04]  /*158f0*/  STL [R1+0x2a8], R218 ;  /* 0x0002a8da01007387 */ /* 0x0003e80000100800 */
[----:B------:R-:W4:Y:S01]  /*15900*/  LDL R8, [R1+0x6a0] ;  /* 0x0006a00001087983 */ /* 0x000f220000100800 */
[----:B0-----:R-:W-:-:S03]  /*15910*/  IADD3 R14, P1, R3, R4, RZ ;  /* 0x00000004030e7210 */ /* 0x001fc60007f3e0ff */
[----:B------:R-:W4:Y:S01]  /*15920*/  LDL R4, [R1+0x694] ;  /* 0x0006940001047983 */ /* 0x000f220000100800 */
[----:B------:R-:W-:-:S03]  /*15930*/  IMAD.X R19, R13, 0x1, R2, P2 ;  /* 0x000000010d137824 */ /* 0x000fc600010e0602 */
        /* <DEDUP_REMOVED lines=29> */
[----:B------:R-:W3:Y:S04]  /*15b10*/  LDL R5, [R1+0x6bc] ;  /* 0x0006bc0001057983 */ /* 0x000ee80000100800 */
[----:B------:R0:W-:Y:S01]  /*15b20*/  STL [R1+0x30c], R219 ;  /* 0x00030cdb01007387 */ /* 0x0001e20000100800 */
[----:B------:R-:W-:-:S03]  /*15b30*/  IMAD.X R17, R13, 0x1, R9, P1 ;  /* 0x000000010d117824 */ /* 0x000fc600008e0609 */
[----:B------:R-:W3:Y:S04]  /*15b40*/  LDL R9, [R1+0x6d0] ;  /* 0x0006d00001097983 */ /* 0x000ee80000100800 */
[----:B0-----:R0:W3:Y:S01]  /*15b50*/  LDG.E.U8 R219, desc[UR4][R16.64] ;  /* 0x0000000410db7981 */ /* 0x0010e2000c1e1100 */
[----:B----4-:R-:W-:-:S03]  /*15b60*/  IADD3 R14, P1, R3, R8, RZ ;  /* 0x00000008030e7210 */ /* 0x010fc60007f3e0ff */
[----:B------:R-:W4:Y:S01]  /*15b70*/  LDL R8, [R1+0x6c4] ;  /* 0x0006c40001087983 */ /* 0x000f220000100800 */
        /* <DEDUP_REMOVED lines=37> */
[----:B----4-:R-:W-:-:S03]  /*15dd0*/  IMAD.X R19, R13, 0x1, R8, P2 ;  /* 0x000000010d137824 */ /* 0x010fc600010e0608 */
[----:B------:R-:W4:Y:S04]  /*15de0*/  LDL R8, [R1+0x708] ;  /* 0x0007080001087983 */ /* 0x000f280000100800 */
[----:B-1----:R1:W4:Y:S01]  /*15df0*/  LDG.E.U8 R219, desc[UR4][R18.64] ;  /* 0x0000000412db7981 */ /* 0x002322000c1e1100 */
[----:B0-----:R-:W-:-:S03]  /*15e00*/  IADD3 R16, P2, R3, R4, RZ ;  /* 0x0000000403107210 */ /* 0x001fc60007f5e0ff */
[----:B------:R-:W4:Y:S01]  /*15e10*/  LDL R4, [R1+0x6fc] ;  /* 0x0006fc0001047983 */ /* 0x000f220000100800 */
[----:B------:R-:W-:-:S03]  /*15e20*/  IMAD.X R15, R13, 0x1, R2, P1 ;  /* 0x000000010d0f7824 */ /* 0x000fc600008e0602 */
[----:B------:R0:W-:Y:S04]  /*15e30*/  STL [R1+0x2f0], R218 ;  /* 0x0002f0da01007387 */ /* 0x0001e80000100800 */
[----:B------:R-:W4:Y:S01]  /*15e40*/  LDL R2, [R1+0x710] ;  /* 0x0007100001027983 */ /* 0x000f220000100800 */
[----:B-1----:R-:W-:-:S03]  /*15e50*/  IADD3 R18, P1, R3, R0, RZ ;  /* 0x0000000003127210 */ /* 0x002fc60007f3e0ff */
[----:B------:R-:W4:Y:S04]  /*15e60*/  LDL R0, [R1+0x704] ;  /* 0x0007040001007983 */ /* 0x000f280000100800 */
[----:B0-----:R0:W4:Y:S01]  /*15e70*/  LDG.E.U8 R218, desc[UR4][R14.64] ;  /* 0x000000040eda7981 */ /* 0x001122000c1e1100 */
        /* <DEDUP_REMOVED lines=29> */
[----:B------:R-:W4:Y:S04]  /*16050*/  LDL R8, [R1+0x72c] ;  /* 0x00072c0001087983 */ /* 0x000f280000100800 */
[----:B------:R1:W-:Y:S01]  /*16060*/  STL [R1+0x26c], R219 ;  /* 0x00026cdb01007387 */ /* 0x0003e20000100800 */
[----:B------:R-:W-:-:S03]  /*16070*/  IMAD.X R15, R13, 0x1, R4, P1 ;  /* 0x000000010d0f7824 */ /* 0x000fc600008e0604 */
        /* <DEDUP_REMOVED lines=39> */
[----:B------:R-:W4:Y:S04]  /*162f0*/  LDL R4, [R1+0x764] ;  /* 0x0007640001047983 */ /* 0x000f280000100800 */
[----:B------:R0:W-:Y:S01]  /*16300*/  STL [R1+0xa4], R219 ;  /* 0x0000a4db01007387 */ /* 0x0001e20000100800 */
[----:B------:R-:W-:-:S03]  /*16310*/  IMAD.X R17, R13, 0x1, R2, P2 ;  /* 0x000000010d117824 */ /* 0x000fc600010e0602 */
[----:B------:R-:W4:Y:S04]  /*16320*/  LDL R2, [R1+0x778] ;  /* 0x0007780001027983 */ /* 0x000f280000100800 */
[----:B0-----:R0:W4:Y:S01]  /*16330*/  LDG.E.U8 R219, desc[UR4][R16.64] ;  /* 0x0000000410db7981 */ /* 0x001122000c1e1100 */
[----:B-1----:R-:W-:-:S03]  /*16340*/  IADD3 R14, P2, R3, R0, RZ ;  /* 0x00000000030e7210 */ /* 0x002fc60007f5e0ff */
        /* <DEDUP_REMOVED lines=403> */
[----:B------:R1:W-:Y:S01]  /*17c80*/  STL [R1], R23 ;  /* 0x0000001701007387 */ /* 0x0003e20000100800 */
        /* <DEDUP_REMOVED lines=113> */
[----:B------:R-:W-:Y:S01]  /*183a0*/  STL [R1+0x1ac], R221 ;  /* 0x0001acdd01007387 */ /* 0x000fe20000100800 */
[----:B--2---:R-:W-:-:S03]  /*183b0*/  IMAD.X R17, R13, 0x1, R10, P1 ;  /* 0x000000010d117824 */ /* 0x004fc600008e060a */
[----:B------:R-:W2:Y:S01]  /*183c0*/  LDL R10, [R1+0xb8c] ;  /* 0x000b8c00010a7983 */ /* 0x000ea20000100800 */
[----:B---3--:R-:W-:-:S03]  /*183d0*/  IADD3 R14, P1, R3, R20, RZ ;  /* 0x00000014030e7210 */ /* 0x008fc60007f3e0ff */
[----:B------:R-:W3:Y:S01]  /*183e0*/  LDL R20, [R1+0xb68] ;  /* 0x000b680001147983 */ /* 0x000ee20000100800 */
[----:B------:R-:W-:-:S03]  /*183f0*/  IMAD.X R19, R13, 0x1, R6, P2 ;  /* 0x000000010d137824 */ /* 0x000fc600010e0606 */
[----:B------:R-:W3:Y:S04]  /*18400*/  LDL R6, [R1+0xb70] ;  /* 0x000b700001067983 */ /* 0x000ee80000100800 */
[----:B------:R0:W-:Y:S04]  /*18410*/  STL [R1+0x7c], R216 ;  /* 0x00007cd801007387 */ /* 0x0001e80000100800 */
[----:B0-----:R0:W3:Y:S01]  /*18420*/  LDG.E.U8 R216, desc[UR4][R16.64] ;  /* 0x0000000410d87981 */ /* 0x0010e2000c1e1100 */
[----:B------:R-:W-:-:S03]  /*18430*/  IMAD.X R15, R13, 0x1, R5, P1 ;  /* 0x000000010d0f7824 */ /* 0x000fc600008e0605 */
[----:B------:R-:W3:Y:S04]  /*18440*/  LDL R5, [R1+0xb74] ;  /* 0x000b740001057983 */ /* 0x000ee80000100800 */
[----:B------:R-:W3:Y:S01]  /*18450*/  LDG.E.U8 R221, desc[UR4][R14.64] ;  /* 0x000000040edd7981 */ /* 0x000ee2000c1e1100 */
[----:B0-----:R-:W-:-:S03]  /*18460*/  IADD3 R16, P2, R3, R22, RZ ;  /* 0x0000001603107210 */ /* 0x001fc60007f5e0ff */
[----:B------:R-:W3:Y:S04]  /*18470*/  LDL R22, [R1+0xb6c] ;  /* 0x000b6c0001167983 */ /* 0x000ee80000100800 */
[----:B------:R0:W-:Y:S04]  /*18480*/  STL [R1+0x14c], R23 ;  /* 0x00014c1701007387 */ /* 0x0001e80000100800 */
[----:B0-----:R0:W3:Y:S01]  /*18490*/  LDG.E.U8 R23, desc[UR4][R18.64] ;  /* 0x0000000412177981 */ /* 0x0010e2000c1e1100 */
[----:B----4-:R-:W-:-:S05]  /*184a0*/  IMAD.X R17, R13, 0x1, R8, P2 ;  /* 0x000000010d117824 */ /* 0x010fca00010e0608 */
[----:B------:R1:W4:Y:S01]  /*184b0*/  LDG.E.U8 R222, desc[UR4][R16.64] ;  /* 0x0000000410de7981 */ /* 0x000322000c1e1100 */
[----:B0-----:R-:W-:-:S03]  /*184c0*/  IADD3 R18, P1, R3, R9, RZ ;  /* 0x0000000903127210 */ /* 0x001fc60007f3e0ff */
[----:B------:R-:W4:Y:S01]  /*184d0*/  LDL R9, [R1+0x86c] ;  /* 0x00086c0001097983 */ /* 0x000f220000100800 */
[----:B------:R-:W-:-:S03]  /*184e0*/  IADD3 R14, P2, R3, R4, RZ ;  /* 0x00000004030e7210 */ /* 0x000fc60007f5e0ff */
[----:B------:R0:W-:Y:S04]  /*184f0*/  STL [R1+0x18c], R220 ;  /* 0x00018cdc01007387 */ /* 0x0001e80000100800 */
[----:B------:R-:W4:Y:S01]  /*18500*/  LDL R8, [R1+0xb78] ;  /* 0x000b780001087983 */ /* 0x000f220000100800 */
[----:B------:R-:W-:-:S03]  /*18510*/  IMAD.X R19, R13, 0x1, R2, P1 ;  /* 0x000000010d137824 */ /* 0x000fc600008e0602 */
[----:B------:R-:W4:Y:S04]  /*18520*/  LDL R4, [R1+0xb54] ;  /* 0x000b540001047983 */ /* 0x000f280000100800 */
[----:B------:R0:W-:Y:S04]  /*18530*/  STL [R1+0x198], R219 ;  /* 0x000198db01007387 */ /* 0x0001e80000100800 */
[----:B------:R-:W4:Y:S01]  /*18540*/  LDL R2, [R1+0xb5c] ;  /* 0x000b5c0001027983 */ /* 0x000f220000100800 */
[----:B-1----:R-:W-:-:S03]  /*18550*/  IADD3 R16, P1, R3, R0, RZ ;  /* 0x0000000003107210 */ /* 0x002fc60007f3e0ff */
[----:B0-----:R0:W4:Y:S04]  /*18560*/  LDG.E.U8 R220, desc[UR4][R18.64] ;  /* 0x0000000412dc7981 */ /* 0x001128000c1e1100 */
[----:B------:R-:W4:Y:S04]  /*18570*/  LDL R0, [R1+0xb58] ;  /* 0x000b580001007983 */ /* 0x000f280000100800 */
[----:B------:R1:W-:Y:S01]  /*18580*/  STL [R1+0x74], R218 ;  /* 0x000074da01007387 */ /* 0x0003e20000100800 */
[----:B------:R-:W-:-:S03]  /*18590*/  IMAD.X R15, R13, 0x1, R21, P2 ;  /* 0x000000010d0f7824 */ /* 0x000fc600010e0615 */
[----:B------:R-:W4:Y:S04]  /*185a0*/  LDL R21, [R1+0xb60] ;  /* 0x000b600001157983 */ /* 0x000f280000100800 */
[----:B------:R2:W4:Y:S01]  /*185b0*/  LDG.E.U8 R219, desc[UR4][R14.64] ;  /* 0x000000040edb7981 */ /* 0x000522000c1e1100 */
[----:B0-----:R-:W-:-:S03]  /*185c0*/  IADD3 R18, P2, R3, R12, RZ ;  /* 0x0000000c03127210 */ /* 0x001fc60007f5e0ff */
[----:B------:R-:W4:Y:S04]  /*185d0*/  LDL R12, [R1+0x870] ;  /* 0x00087000010c7983 */ /* 0x000f280000100800 */
[----:B------:R-:W-:Y:S01]  /*185e0*/  STL [R1+0x148], R217 ;  /* 0x000148d901007387 */ /* 0x000fe20000100800 */
[----:B------:R-:W-:-:S03]  /*185f0*/  IMAD.X R17, R13, 0x1, R11, P1 ;  /* 0x000000010d117824 */ /* 0x000fc600008e060b */
[----:B------:R-:W4:Y:S04]  /*18600*/  LDL R11, [R1+0xb64] ;  /* 0x000b6400010b7983 */ /* 0x000f280000100800 */
[----:B-1----:R0:W4:Y:S01]  /*18610*/  LDG.E.U8 R218, desc[UR4][R16.64] ;  /* 0x0000000410da7981 */ /* 0x002122000c1e1100 */
[----:B--2---:R-:W-:-:S03]  /*18620*/  IADD3 R14, P1, R3, R10, RZ ;  /* 0x0000000a030e7210 */ /* 0x004fc60007f3e0ff */
[----:B------:R-:W2:Y:S01]  /*18630*/  LDL R10, [R1+0xb40] ;  /* 0x000b4000010a7983 */ /* 0x000ea20000100800 */
[----:B---3--:R-:W-:Y:S01]  /*18640*/  IMAD.X R19, R13, 0x1, R20, P2 ;  /* 0x000000010d137824 */ /* 0x008fe200010e0614 */
[----:B0-----:R-:W-:Y:S02]  /*18650*/  IADD3 R16, P2, R3, R6, RZ ;  /* 0x0000000603107210 */ /* 0x001fe40007f5e0ff */
[----:B------:R0:W-:Y:S04]  /*18660*/  STL [R1+0x180], R216 ;  /* 0x000180d801007387 */ /* 0x0001e80000100800 */
[----:B------:R-:W3:Y:S04]  /*18670*/  LDL R20, [R1+0xb48] ;  /* 0x000b480001147983 */ /* 0x000ee80000100800 */
[----:B------:R-:W3:Y:S04]  /*18680*/  LDL R6, [R1+0xb44] ;  /* 0x000b440001067983 */ /* 0x000ee80000100800 */
[----:B0-----:R0:W3:Y:S01]  /*18690*/  LDG.E.U8 R216, desc[UR4][R18.64] ;  /* 0x0000000412d87981 */ /* 0x0010e2000c1e1100 */
[----:B------:R-:W-:-:S05]  /*186a0*/  IMAD.X R15, R13, 0x1, R22, P1 ;  /* 0x000000010d0f7824 */ /* 0x000fca00008e0616 */
[----:B------:R1:W3:Y:S01]  /*186b0*/  LDG.E.U8 R217, desc[UR4][R14.64] ;  /* 0x000000040ed97981 */ /* 0x0002e2000c1e1100 */
[----:B0-----:R-:W-:-:S03]  /*186c0*/  IADD3 R18, P1, R3, R5, RZ ;  /* 0x0000000503127210 */ /* 0x001fc60007f3e0ff */
[----:B------:R0:W-:Y:S04]  /*186d0*/  STL [R1+0x188], R23 ;  /* 0x0001881701007387 */ /* 0x0001e80000100800 */
[----:B------:R-:W3:Y:S04]  /*186e0*/  LDL R5, [R1+0x874] ;  /* 0x0008740001057983 */ /* 0x000ee80000100800 */
[----:B0-----:R-:W3:Y:S01]  /*186f0*/  LDL R23, [R1+0xb4c] ;  /* 0x000b4c0001177983 */ /* 0x001ee20000100800 */
[----:B----4-:R-:W-:-:S03]  /*18700*/  IMAD.X R17, R13, 0x1, R9, P2 ;  /* 0x000000010d117824 */ /* 0x010fc600010e0609 */
[----:B------:R0:W-:Y:S04]  /*18710*/  STL [R1+0x68], R221 ;  /* 0x000068dd01007387 */ /* 0x0001e80000100800 */
[----:B------:R-:W4:Y:S01]  /*18720*/  LDL R9, [R1+0xb50] ;  /* 0x000b500001097983 */ /* 0x000f220000100800 */
[----:B-1----:R-:W-:-:S03]  /*18730*/  IADD3 R14, P2, R3, R8, RZ ;  /* 0x00000008030e7210 */ /* 0x002fc60007f5e0ff */
[----:B------:R-:W4:Y:S01]  /*18740*/  LDL R8, [R1+0xb2c] ;  /* 0x000b2c0001087983 */ /* 0x000f220000100800 */
[----:B------:R-:W-:-:S03]  /*18750*/  IMAD.X R19, R13, 0x1, R4, P1 ;  /* 0x000000010d137824 */ /* 0x000fc600008e0604 */
[----:B0-----:R0:W4:Y:S04]  /*18760*/  LDG.E.U8 R221, desc[UR4][R16.64] ;  /* 0x0000000410dd7981 */ /* 0x001128000c1e1100 */
[----:B------:R-:W-:Y:S04]  /*18770*/  STL [R1+0x144], R222 ;  /* 0x000144de01007387 */ /* 0x000fe80000100800 */
[----:B------:R-:W4:Y:S01]  /*18780*/  LDL R4, [R1+0xb34] ;  /* 0x000b340001047983 */ /* 0x000f220000100800 */
[----:B0-----:R-:W-:-:S03]  /*18790*/  IADD3 R16, P1, R3, R2, RZ ;  /* 0x0000000203107210 */ /* 0x001fc60007f3e0ff */
[----:B------:R-:W4:Y:S01]  /*187a0*/  LDL R2, [R1+0xb30] ;  /* 0x000b300001027983 */ /* 0x000f220000100800 */
[----:B------:R-:W-:-:S03]  /*187b0*/  IMAD.X R15, R13, 0x1, R0, P2 ;  /* 0x000000010d0f7824 */ /* 0x000fc600010e0600 */
[----:B------:R-:W4:Y:S04]  /*187c0*/  LDL R0, [R1+0xb38] ;  /* 0x000b380001007983 */ /* 0x000f280000100800 */
[----:B------:R0:W-:Y:S04]  /*187d0*/  STL [R1+0x174], R220 ;  /* 0x000174dc01007387 */ /* 0x0001e80000100800 */
[----:B0-----:R0:W4:Y:S01]  /*187e0*/  LDG.E.U8 R220, desc[UR4][R18.64] ;  /* 0x0000000412dc7981 */ /* 0x001122000c1e1100 */
[----:B------:R-:W-:-:S03]  /*187f0*/  IMAD.X R17, R13, 0x1, R12, P1 ;  /* 0x000000010d117824 */ /* 0x000fc600008e060c */
[----:B------:R-:W4:Y:S01]  /*18800*/  LDL R12, [R1+0xb3c] ;  /* 0x000b3c00010c7983 */ /* 0x000f220000100800 */
[----:B0-----:R-:W-:-:S03]  /*18810*/  IADD3 R18, P2, R3, R21, RZ ;  /* 0x0000001503127210 */ /* 0x001fc60007f5e0ff */
[----:B------:R-:W4:Y:S04]  /*18820*/  LDL R21, [R1+0x878] ;  /* 0x0008780001157983 */ /* 0x000f280000100800 */
[----:B------:R0:W-:Y:S04]  /*18830*/  STL [R1+0x178], R219 ;  /* 0x000178db01007387 */ /* 0x0001e80000100800 */
[----:B------:R-:W4:Y:S04]  /*18840*/  LDL R22, [R1+0xb18] ;  /* 0x000b180001167983 */ /* 0x000f280000100800 */
[----:B0-----:R0:W4:Y:S02]  /*18850*/  LDG.E.U8 R219, desc[UR4][R14.64] ;  /* 0x000000040edb7981 */ /* 0x001124000c1e1100 */
[----:B0-----:R-:W-:Y:S01]  /*18860*/  IADD3 R14, P1, R3, R11, RZ ;  /* 0x0000000b030e7210 */ /* 0x001fe20007f3e0ff */
[----:B--2---:R-:W-:-:S02]  /*18870*/  IMAD.X R19, R13, 0x1, R10, P2 ;  /* 0x000000010d137824 */ /* 0x004fc400010e060a */
[----:B------:R-:W2:Y:S04]  /*18880*/  LDL R10, [R1+0xb20] ;  /* 0x000b2000010a7983 */ /* 0x000ea80000100800 */
[----:B------:R0:W-:Y:S04]  /*18890*/  STL [R1+0x60], R218 ;  /* 0x000060da01007387 */ /* 0x0001e80000100800 */
[----:B------:R-:W2:Y:S04]  /*188a0*/  LDL R11, [R1+0xb1c] ;  /* 0x000b1c00010b7983 */ /* 0x000ea80000100800 */
[----:B0-----:R3:W2:Y:S02]  /*188b0*/  LDG.E.U8 R218, desc[UR4][R16.64] ;  /* 0x0000000410da7981 */ /* 0x0016a4000c1e1100 */
[----:B---3--:R-:W-:Y:S01]  /*188c0*/  IADD3 R16, P2, R3, R20, RZ ;  /* 0x0000001403107210 */ /* 0x008fe20007f5e0ff */
[----:B------:R-:W-:-:S02]  /*188d0*/  IMAD.X R15, R13, 0x1, R6, P1 ;  /* 0x000000010d0f7824 */ /* 0x000fc400008e0606 */
[----:B------:R-:W3:Y:S04]  /*188e0*/  LDL R6, [R1+0xb24] ;  /* 0x000b240001067983 */ /* 0x000ee80000100800 */
[----:B------:R0:W-:Y:S04]  /*188f0*/  STL [R1+0x140], R216 ;  /* 0x000140d801007387 */ /* 0x0001e80000100800 */
[----:B------:R-:W3:Y:S04]  /*18900*/  LDL R20, [R1+0x87c] ;  /* 0x00087c0001147983 */ /* 0x000ee80000100800 */
[----:B0-----:R0:W3:Y:S01]  /*18910*/  LDG.E.U8 R216, desc[UR4][R18.64] ;  /* 0x0000000412d87981 */ /* 0x0010e2000c1e1100 */
[----:B------:R-:W-:-:S03]  /*18920*/  IMAD.X R17, R13, 0x1, R5, P2 ;  /* 0x000000010d117824 */ /* 0x000fc600010e0605 */
[----:B------:R-:W3:Y:S01]  /*18930*/  LDL R5, [R1+0xb28] ;  /* 0x000b280001057983 */ /* 0x000ee20000100800 */
[----:B0-----:R-:W-:-:S03]  /*18940*/  IADD3 R18, P1, R3, R23, RZ ;  /* 0x0000001703127210 */ /* 0x001fc60007f3e0ff */
[----:B------:R0:W-:Y:S04]  /*18950*/  STL [R1+0x168], R217 ;  /* 0x000168d901007387 */ /* 0x0001e80000100800 */
[----:B------:R1:W3:Y:S04]  /*18960*/  LDG.E.U8 R23, desc[UR4][R14.64] ;  /* 0x000000040e177981 */ /* 0x0002e8000c1e1100 */
[----:B0-----:R0:W3:Y:S01]  /*18970*/  LDG.E.U8 R217, desc[UR4][R16.64] ;  /* 0x0000000410d97981 */ /* 0x0010e2000c1e1100 */
[----:B----4-:R-:W-:Y:S01]  /*18980*/  IMAD.X R19, R13, 0x1, R8, P1 ;  /* 0x000000010d137824 */ /* 0x010fe200008e0608 */
[----:B-1----:R-:W-:-:S02]  /*18990*/  IADD3 R14, P2, R3, R9, RZ ;  /* 0x00000009030e7210 */ /* 0x002fc40007f5e0ff */
[----:B------:R-:W4:Y:S04]  /*189a0*/  LDL R9, [R1+0xb04] ;  /* 0x000b040001097983 */ /* 0x000f280000100800 */
[----:B------:R1:W-:Y:S01]  /*189b0*/  STL [R1+0x16c], R221 ;  /* 0x00016cdd01007387 */ /* 0x0003e20000100800 */
[----:B0-----:R-:W-:-:S03]  /*189c0*/  IADD3 R16, P1, R3, R4, RZ ;  /* 0x0000000403107210 */ /* 0x001fc60007f3e0ff */
[----:B------:R-:W4:Y:S01]  /*189d0*/  LDL R8, [R1+0xb0c] ;  /* 0x000b0c0001087983 */ /* 0x000f220000100800 */
[----:B------:R-:W-:-:S03]  /*189e0*/  IMAD.X R15, R13, 0x1, R2, P2 ;  /* 0x000000010d0f7824 */ /* 0x000fc600010e0602 */
[----:B------:R-:W4:Y:S04]  /*189f0*/  LDL R4, [R1+0xb08] ;  /* 0x000b080001047983 */ /* 0x000f280000100800 */
[----:B-1----:R0:W4:Y:S02]  /*18a00*/  LDG.E.U8 R221, desc[UR4][R18.64] ;  /* 0x0000000412dd7981 */ /* 0x002124000c1e1100 */
[----:B0-----:R-:W-:Y:S02]  /*18a10*/  IADD3 R18, P2, R3, R0, RZ ;  /* 0x0000000003127210 */ /* 0x001fe40007f5e0ff */
[----:B------:R0:W-:Y:S04]  /*18a20*/  STL [R1+0x5c], R220 ;  /* 0x00005cdc01007387 */ /* 0x0001e80000100800 */
[----:B------:R-:W4:Y:S04]  /*18a30*/  LDL R2, [R1+0xb10] ;  /* 0x000b100001027983 */ /* 0x000f280000100800 */
[----:B------:R-:W4:Y:S01]  /*18a40*/  LDL R0, [R1+0x880] ;  /* 0x0008800001007983 */ /* 0x000f220000100800 */
[----:B------:R-:W-:-:S03]  /*18a50*/  IMAD.X R17, R13, 0x1, R21, P1 ;  /* 0x000000010d117824 */ /* 0x000fc600008e0615 */
[----:B0-----:R0:W4:Y:S01]  /*18a60*/  LDG.E.U8 R220, desc[UR4][R14.64] ;  /* 0x000000040edc7981 */ /* 0x001122000c1e1100 */
[----:B------:R-:W-:-:S03]  /*18a70*/  IMAD.X R19, R13, 0x1, R22, P2 ;  /* 0x000000010d137824 */ /* 0x000fc600010e0616 */
[----:B------:R2:W4:Y:S01]  /*18a80*/  LDG.E.U8 R22, desc[UR4][R16.64] ;  /* 0x0000000410167981 */ /* 0x000522000c1e1100 */
[----:B0-----:R-:W-:-:S03]  /*18a90*/  IADD3 R14, P1, R3, R12, RZ ;  /* 0x0000000c030e7210 */ /* 0x001fc60007f3e0ff */
[----:B------:R0:W-:Y:S04]  /*18aa0*/  STL [R1+0x134], R219 ;  /* 0x000134db01007387 */ /* 0x0001e80000100800 */
[----:B------:R-:W4:Y:S04]  /*18ab0*/  LDL R21, [R1+0xb14] ;  /* 0x000b140001157983 */ /* 0x000f280000100800 */
[----:B------:R-:W4:Y:S04]  /*18ac0*/  LDL R12, [R1+0xaf0] ;  /* 0x000af000010c7983 */ /* 0x000f280000100800 */
[----:B0-----:R3:W4:Y:S01]  /*18ad0*/  LDG.E.U8 R219, desc[UR4][R18.64] ;  /* 0x0000000412db7981 */ /* 0x001722000c1e1100 */
[----:B--2---:R-:W-:Y:S01]  /*18ae0*/  IADD3 R16, P2, R3, R10, RZ ;  /* 0x0000000a03107210 */ /* 0x004fe20007f5e0ff */
[----:B------:R-:W-:-:S02]  /*18af0*/  IMAD.X R15, R13, 0x1, R11, P1 ;  /* 0x000000010d0f7824 */ /* 0x000fc400008e060b */
[----:B------:R0:W-:Y:S04]  /*18b00*/  STL [R1+0x15c], R218 ;  /* 0x00015cda01007387 */ /* 0x0001e80000100800 */
[----:B------:R-:W2:Y:S04]  /*18b10*/  LDL R10, [R1+0xaf8] ;  /* 0x000af800010a7983 */ /* 0x000ea80000100800 */
[----:B------:R-:W2:Y:S04]  /*18b20*/  LDL R11, [R1+0xaf4] ;  /* 0x000af400010b7983 */ /* 0x000ea80000100800 */
[----:B0-----:R0:W2:Y:S01]  /*18b30*/  LDG.E.U8 R218, desc[UR4][R14.64] ;  /* 0x000000040eda7981 */ /* 0x0010a2000c1e1100 */
[----:B---3--:R-:W-:Y:S01]  /*18b40*/  IADD3 R18, P1, R3, R6, RZ ;  /* 0x0000000603127210 */ /* 0x008fe20007f3e0ff */
[----:B------:R-:W-:-:S05]  /*18b50*/  IMAD.X R17, R13, 0x1, R20, P2 ;  /* 0x000000010d117824 */ /* 0x000fca00010e0614 */
[----:B------:R1:W3:Y:S04]  /*18b60*/  LDG.E.U8 R222, desc[UR4][R16.64] ;  /* 0x0000000410de7981 */ /* 0x0002e8000c1e1100 */
[----:B------:R1:W-:Y:S04]  /*18b70*/  STL [R1+0x160], R216 ;  /* 0x000160d801007387 */ /* 0x0003e80000100800 */
[----:B------:R-:W3:Y:S01]  /*18b80*/  LDL R6, [R1+0xafc] ;  /* 0x000afc0001067983 */ /* 0x000ee20000100800 */
[----:B0-----:R-:W-:-:S03]  /*18b90*/  IADD3 R14, P2, R3, R5, RZ ;  /* 0x00000005030e7210 */ /* 0x001fc60007f5e0ff */
[----:B-1----:R-:W3:Y:S04]  /*18ba0*/  LDL R216, [R1+0x884] ;  /* 0x0008840001d87983 */ /* 0x002ee80000100800 */
[----:B------:R0:W-:Y:S04]  /*18bb0*/  STL [R1+0x50], R23 ;  /* 0x0000501701007387 */ /* 0x0001e80000100800 */
[----:B------:R-:W3:Y:S04]  /*18bc0*/  LDL R5, [R1+0xadc] ;  /* 0x000adc0001057983 */ /* 0x000ee80000100800 */
[----:B0-----:R-:W3:Y:S01]  /*18bd0*/  LDL R23, [R1+0xb00] ;  /* 0x000b000001177983 */ /* 0x001ee20000100800 */
[----:B----4-:R-:W-:-:S03]  /*18be0*/  IMAD.X R19, R13, 0x1, R9, P1 ;  /* 0x000000010d137824 */ /* 0x010fc600008e0609 */
[----:B------:R0:W-:Y:S04]  /*18bf0*/  STL [R1+0x124], R217 ;  /* 0x000124d901007387 */ /* 0x0001e80000100800 */
[----:B------:R-:W4:Y:S01]  /*18c00*/  LDL R20, [R1+0xae4] ;  /* 0x000ae40001147983 */ /* 0x000f220000100800 */
[----:B------:R-:W-:-:S03]  /*18c10*/  IADD3 R16, P1, R3, R8, RZ ;  /* 0x0000000803107210 */ /* 0x000fc60007f3e0ff */
[----:B------:R-:W4:Y:S01]  /*18c20*/  LDL R9, [R1+0xae0] ;  /* 0x000ae00001097983 */ /* 0x000f220000100800 */
[----:B------:R-:W-:-:S03]  /*18c30*/  IMAD.X R15, R13, 0x1, R4, P2 ;  /* 0x000000010d0f7824 */ /* 0x000fc600010e0604 */
[----:B0-----:R0:W4:Y:S04]  /*18c40*/  LDG.E.U8 R217, desc[UR4][R18.64] ;  /* 0x0000000412d97981 */ /* 0x001128000c1e1100 */
[----:B------:R1:W-:Y:S04]  /*18c50*/  STL [R1+0x150], R221 ;  /* 0x000150dd01007387 */ /* 0x0003e80000100800 */
[----:B------:R-:W4:Y:S04]  /*18c60*/  LDL R8, [R1+0xae8] ;  /* 0x000ae80001087983 */ /* 0x000f280000100800 */
[----:B------:R-:W4:Y:S04]  /*18c70*/  LDL R4, [R1+0x888] ;  /* 0x0008880001047983 */ /* 0x000f280000100800 */
[----:B-1----:R1:W4:Y:S01]  /*18c80*/  LDG.E.U8 R221, desc[UR4][R14.64] ;  /* 0x000000040edd7981 */ /* 0x002322000c1e1100 */
[----:B0-----:R-:W-:-:S03]  /*18c90*/  IADD3 R18, P2, R3, R2, RZ ;  /* 0x0000000203127210 */ /* 0x001fc60007f5e0ff */
[----:B------:R-:W4:Y:S01]  /*18ca0*/  LDL R2, [R1+0xaec] ;  /* 0x000aec0001027983 */ /* 0x000f220000100800 */
[----:B------:R-:W-:-:S03]  /*18cb0*/  IMAD.X R17, R13, 0x1, R0, P1 ;  /* 0x000000010d117824 */ /* 0x000fc600008e0600 */
[----:B------:R0:W-:Y:S04]  /*18cc0*/  STL [R1+0x154], R220 ;  /* 0x000154dc01007387 */ /* 0x0001e80000100800 */
[----:B------:R-:W4:Y:S04]  /*18cd0*/  LDL R0, [R1+0xac8] ;  /* 0x000ac80001007983 */ /* 0x000f280000100800 */
[----:B------:R1:W-:Y:S04]  /*18ce0*/  STL [R1+0x48], R22 ;  /* 0x0000481601007387 */ /* 0x0003e80000100800 */
[----:B0-----:R2:W4:Y:S01]  /*18cf0*/  LDG.E.U8 R220, desc[UR4][R16.64] ;  /* 0x0000000410dc7981 */ /* 0x001522000c1e1100 */
[----:B-1----:R-:W-:-:S03]  /*18d00*/  IADD3 R14, P1, R3, R21, RZ ;  /* 0x00000015030e7210 */ /* 0x002fc60007f3e0ff */
[----:B------:R-:W4:Y:S01]  /*18d10*/  LDL R22, [R1+0xad0] ;  /* 0x000ad00001167983 */ /* 0x000f220000100800 */
[----:B------:R-:W-:-:S03]  /*18d20*/  IMAD.X R19, R13, 0x1, R12, P2 ;  /* 0x000000010d137824 */ /* 0x000fc600010e060c */
[----:B------:R-:W4:Y:S04]  /*18d30*/  LDL R21, [R1+0xacc] ;  /* 0x000acc0001157983 */ /* 0x000f280000100800 */
[----:B------:R-:W4:Y:S04]  /*18d40*/  LDL R12, [R1+0xad4] ;  /* 0x000ad400010c7983 */ /* 0x000f280000100800 */
[----:B------:R0:W-:Y:S04]  /*18d50*/  STL [R1+0x114], R219 ;  /* 0x000114db01007387 */ /* 0x0001e80000100800 */
[----:B------:R3:W4:Y:S01]  /*18d60*/  LDG.E.U8 R223, desc[UR4][R18.64] ;  /* 0x0000000412df7981 */ /* 0x000722000c1e1100 */
[----:B--2---:R-:W-:-:S03]  /*18d70*/  IADD3 R16, P2, R3, R10, RZ ;  /* 0x0000000a03107210 */ /* 0x004fc60007f5e0ff */
[----:B------:R-:W2:Y:S01]  /*18d80*/  LDL R10, [R1+0x88c] ;  /* 0x00088c00010a7983 */ /* 0x000ea20000100800 */
[----:B------:R-:W-:-:S03]  /*18d90*/  IMAD.X R15, R13, 0x1, R11, P1 ;  /* 0x000000010d0f7824 */ /* 0x000fc600008e060b */
[----:B------:R-:W2:Y:S04]  /*18da0*/  LDL R11, [R1+0xad8] ;  /* 0x000ad800010b7983 */ /* 0x000ea80000100800 */
[----:B0-----:R0:W2:Y:S04]  /*18db0*/  LDG.E.U8 R219, desc[UR4][R14.64] ;  /* 0x000000040edb7981 */ /* 0x0010a8000c1e1100 */
[----:B------:R1:W-:Y:S01]  /*18dc0*/  STL [R1+0x138], R218 ;  /* 0x000138da01007387 */ /* 0x0003e20000100800 */
[----:B---3--:R-:W-:-:S03]  /*18dd0*/  IADD3 R18, P1, R3, R6, RZ ;  /* 0x0000000603127210 */ /* 0x008fc60007f3e0ff */
[----:B------:R-:W3:Y:S01]  /*18de0*/  LDL R6, [R1+0xab4] ;  /* 0x000ab40001067983 */ /* 0x000ee20000100800 */
[----:B------:R-:W-:-:S05]  /*18df0*/  IMAD.X R17, R13, 0x1, R216, P2 ;  /* 0x000000010d117824 */ /* 0x000fca00010e06d8 */
[----:B-1----:R4:W3:Y:S01]  /*18e00*/  LDG.E.U8 R218, desc[UR4][R16.64] ;  /* 0x0000000410da7981 */ /* 0x0028e2000c1e1100 */
[----:B------:R-:W-:Y:S01]  /*18e10*/  IMAD.X R19, R13, 0x1, R5, P1 ;  /* 0x000000010d137824 */ /* 0x000fe200008e0605 */
[C---:B0-----:R-:W-:Y:S02]  /*18e20*/  IADD3 R14, P2, R3.reuse, R23, RZ ;  /* 0x00000017030e7210 */ /* 0x041fe40007f5e0ff */
[----:B------:R-:W-:Y:S04]  /*18e30*/  STL [R1+0x13c], R222 ;  /* 0x00013cde01007387 */ /* 0x000fe80000100800 */
[----:B------:R0:W3:Y:S01]  /*18e40*/  LDG.E.U8 R23, desc[UR4][R18.64] ;  /* 0x0000000412177981 */ /* 0x0000e2000c1e1100 */
[----:B----4-:R-:W-:-:S03]  /*18e50*/  IADD3 R16, P1, R3, R20, RZ ;  /* 0x0000001403107210 */ /* 0x010fc60007f3e0ff */
[----:B------:R-:W4:Y:S01]  /*18e60*/  LDL R5, [R1+0xabc] ;  /* 0x000abc0001057983 */ /* 0x000f220000100800 */
[----:B------:R-:W-:-:S03]  /*18e70*/  IMAD.X R15, R13, 0x1, R9, P2 ;  /* 0x000000010d0f7824 */ /* 0x000fc600010e0609 */
[----:B------:R-:W4:Y:S04]  /*18e80*/  LDL R20, [R1+0xab8] ;  /* 0x000ab80001147983 */ /* 0x000f280000100800 */
[----:B------:R-:W4:Y:S04]  /*18e90*/  LDL R9, [R1+0x890] ;  /* 0x0008900001097983 */ /* 0x000f280000100800 */
[----:B------:R1:W-:Y:S01]  /*18ea0*/  STL [R1+0x44], R217 ;  /* 0x000044d901007387 */ /* 0x0003e20000100800 */
[----:B0-----:R-:W-:-:S03]  /*18eb0*/  IADD3 R18, P2, R3, R8, RZ ;  /* 0x0000000803127210 */ /* 0x001fc60007f5e0ff */
[----:B------:R-:W4:Y:S01]  /*18ec0*/  LDL R8, [R1+0xac0] ;  /* 0x000ac00001087983 */ /* 0x000f220000100800 */
[----:B------:R-:W-:-:S03]  /*18ed0*/  IMAD.X R17, R13, 0x1, R4, P1 ;  /* 0x000000010d117824 */ /* 0x000fc600008e0604 */
[----:B-1----:R0:W4:Y:S04]  /*18ee0*/  LDG.E.U8 R217, desc[UR4][R14.64] ;  /* 0x000000040ed97981 */ /* 0x002128000c1e1100 */
[----:B------:R1:W4:Y:S01]  /*18ef0*/  LDG.E.U8 R222, desc[UR4][R16.64] ;  /* 0x0000000410de7981 */ /* 0x000322000c1e1100 */
[----:B0-----:R-:W-:-:S03]  /*18f00*/  IADD3 R14, P1, R3, R2, RZ ;  /* 0x00000002030e7210 */ /* 0x001fc60007f3e0ff */
[----:B------:R0:W-:Y:S04]  /*18f10*/  STL [R1+0x108], R221 ;  /* 0x000108dd01007387 */ /* 0x0001e80000100800 */
[----:B------:R-:W4:Y:S01]  /*18f20*/  LDL R4, [R1+0xac4] ;  /* 0x000ac40001047983 */ /* 0x000f220000100800 */
[----:B------:R-:W-:-:S03]  /*18f30*/  IMAD.X R19, R13, 0x1, R0, P2 ;  /* 0x000000010d137824 */ /* 0x000fc600010e0600 */
[----:B------:R-:W4:Y:S04]  /*18f40*/  LDL R2, [R1+0xaa0] ;  /* 0x000aa00001027983 */ /* 0x000f280000100800 */
[----:B------:R-:W4:Y:S01]  /*18f50*/  LDL R0, [R1+0xaa4] ;  /* 0x000aa40001007983 */ /* 0x000f220000100800 */
[----:B-1----:R-:W-:Y:S01]  /*18f60*/  IADD3 R16, P2, R3, R22, RZ ;  /* 0x0000001603107210 */ /* 0x002fe20007f5e0ff */
[C---:B------:R-:W-:Y:S02]  /*18f70*/  IMAD.X R15, R13.reuse, 0x1, R21, P1 ;  /* 0x000000010d0f7824 */ /* 0x040fe400008e0615 */
[----:B------:R1:W-:Y:S04]  /*18f80*/  STL [R1+0x130], R220 ;  /* 0x000130dc01007387 */ /* 0x0003e80000100800 */
[----:B0-----:R-:W4:Y:S04]  /*18f90*/  LDG.E.U8 R221, desc[UR4][R18.64] ;  /* 0x0000000412dd7981 */ /* 0x001f28000c1e1100 */
[----:B-1----:R0:W4:Y:S01]  /*18fa0*/  LDG.E.U8 R220, desc[UR4][R14.64] ;  /* 0x000000040edc7981 */ /* 0x002122000c1e1100 */
[----:B--2---:R-:W-:Y:S01]  /*18fb0*/  IMAD.X R17, R13, 0x1, R10, P2 ;  /* 0x000000010d117824 */ /* 0x004fe200010e060a */
[----:B0-----:R-:W-:-:S04]  /*18fc0*/  IADD3 R14, P2, R3, R11, RZ ;  /* 0x0000000b030e7210 */ /* 0x001fc80007f5e0ff */
[----:B------:R4:W2:Y:S01]  /*18fd0*/  LDG.E.U8 R11, desc[UR4][R16.64] ;  /* 0x00000004100b7981 */ /* 0x0008a2000c1e1100 */
[----:B------:R-:W-:-:S03]  /*18fe0*/  IADD3 R18, P1, R3, R12, RZ ;  /* 0x0000000c03127210 */ /* 0x000fc60007f3e0ff */
[----:B------:R-:W-:Y:S04]  /*18ff0*/  STL [R1+0x12c], R223 ;  /* 0x00012cdf01007387 */ /* 0x000fe80000100800 */
[----:B------:R-:W2:Y:S04]  /*19000*/  LDL R216, [R1+0xaa8] ;  /* 0x000aa80001d87983 */ /* 0x000ea80000100800 */
[----:B------:R-:W2:Y:S01]  /*19010*/  LDL R10, [R1+0x894] ;  /* 0x00089400010a7983 */ /* 0x000ea20000100800 */
[----:B---3--:R-:W-:-:S03]  /*19020*/  IMAD.X R19, R13, 0x1, R6, P1 ;  /* 0x000000010d137824 */ /* 0x008fc600008e0606 */
[----:B------:R-:W3:Y:S04]  /*19030*/  LDL R6, [R1+0xaac] ;  /* 0x000aac0001067983 */ /* 0x000ee80000100800 */
[----:B------:R0:W-:Y:S04]  /*19040*/  STL [R1+0x40], R219 ;  /* 0x000040db01007387 */ /* 0x0001e80000100800 */
[----:B------:R-:W3:Y:S04]  /*19050*/  LDL R21, [R1+0xa8c] ;  /* 0x000a8c0001157983 */ /* 0x000ee80000100800 */
[----:B------:R-:W3:Y:S04]  /*19060*/  LDL R12, [R1+0xab0] ;  /* 0x000ab000010c7983 */ /* 0x000ee80000100800 */
[----:B------:R1:W-:Y:S04]  /*19070*/  STL [R1+0xfc], R218 ;  /* 0x0000fcda01007387 */ /* 0x0003e80000100800 */
[----:B0-----:R-:W3:Y:S01]  /*19080*/  LDG.E.U8 R219, desc[UR4][R18.64] ;  /* 0x0000000412db7981 */ /* 0x001ee2000c1e1100 */
[----:B----4-:R-:W-:Y:S01]  /*19090*/  IADD3 R16, P1, R3, R5, RZ ;  /* 0x0000000503107210 */ /* 0x010fe20007f3e0ff */
[----:B------:R-:W-:-:S04]  /*190a0*/  IMAD.X R15, R13, 0x1, R20, P2 ;  /* 0x000000010d0f7824 */ /* 0x000fc800010e0614 */
[----:B------:R-:W-:Y:S01]  /*190b0*/  IMAD.X R17, R13, 0x1, R9, P1 ;  /* 0x000000010d117824 */ /* 0x000fe200008e0609 */
[----:B-1----:R0:W4:Y:S02]  /*190c0*/  LDG.E.U8 R218, desc[UR4][R14.64] ;  /* 0x000000040eda7981 */ /* 0x002124000c1e1100 */
[----:B0-----:R-:W-:-:S05]  /*190d0*/  IADD3 R14, P1, R3, R8, RZ ;  /* 0x00000008030e7210 */ /* 0x001fca0007f3e0ff */
[----:B------:R-:W-:Y:S01]  /*190e0*/  IMAD.X R15, R13, 0x1, R2, P1 ;  /* 0x000000010d0f7824 */ /* 0x000fe200008e0602 */
[----:B--2---:R-:W-:Y:S04]  /*190f0*/  STL [R1+0xd6c], R11 ;  /* 0x000d6c0b01007387 */ /* 0x004fe80000100800 */
[----:B------:R-:W2:Y:S04]  /*19100*/  LDL R5, [R1+0xa90] ;  /* 0x000a900001057983 */ /* 0x000ea80000100800 */
[----:B------:R0:W-:Y:S04]  /*19110*/  STL [R1+0x120], R23 ;  /* 0x0001201701007387 */ /* 0x0001e80000100800 */
[----:B------:R-:W4:Y:S04]  /*19120*/  LDL R20, [R1+0xa94] ;  /* 0x000a940001147983 */ /* 0x000f280000100800 */
[----:B0-----:R-:W4:Y:S04]  /*19130*/  LDL R23, [R1+0x898] ;  /* 0x0008980001177983 */ /* 0x001f280000100800 */
[----:B------:R0:W-:Y:S04]  /*19140*/  STL [R1+0x11c], R217 ;  /* 0x00011cd901007387 */ /* 0x0001e80000100800 */
[----:B------:R-:W4:Y:S04]  /*19150*/  LDL R11, [R1+0xa98] ;  /* 0x000a9800010b7983 */ /* 0x000f280000100800 */
[----:B------:R-:W4:Y:S04]  /*19160*/  LDL R8, [R1+0xa78] ;  /* 0x000a780001087983 */ /* 0x000f280000100800 */
[----:B0-----:R0:W4:Y:S02]  /*19170*/  LDG.E.U8 R217, desc[UR4][R16.64] ;  /* 0x0000000410d97981 */ /* 0x001124000c1e1100 */
[----:B0-----:R-:W-:-:S05]  /*19180*/  IADD3 R16, P2, R3, R4, RZ ;  /* 0x0000000403107210 */ /* 0x001fca0007f5e0ff */
[----:B------:R-:W-:Y:S02]  /*19190*/  IMAD.X R17, R13, 0x1, R0, P2 ;  /* 0x000000010d117824 */ /* 0x000fe400010e0600 */
[----:B------:R0:W4:Y:S04]  /*191a0*/  LDG.E.U8 R0, desc[UR4][R14.64] ;  /* 0x000000040e007981 */ /* 0x000128000c1e1100 */
[----:B------:R-:W-:Y:S04]  /*191b0*/  STL [R1+0x3c], R222 ;  /* 0x00003cde01007387 */ /* 0x000fe80000100800 */
[----:B------:R-:W4:Y:S01]  /*191c0*/  LDL R22, [R1+0xa9c] ;  /* 0x000a9c0001167983 */ /* 0x000f220000100800 */
[----:B0-----:R-:W-:-:S03]  /*191d0*/  IADD3 R14, P1, R3, R216, RZ ;  /* 0x000000d8030e7210 */ /* 0x001fc60007f3e0ff */
[----:B------:R-:W4:Y:S02]  /*191e0*/  LDG.E.U8 R17, desc[UR4][R16.64] ;  /* 0x0000000410117981 */ /* 0x000f24000c1e1100 */
[----:B------:R-:W-:Y:S02]  /*191f0*/  IMAD.X R15, R13, 0x1, R10, P1 ;  /* 0x000000010d0f7824 */ /* 0x000fe400008e060a */
[----:B------:R-:W4:Y:S04]  /*19200*/  LDL R9, [R1+0xa7c] ;  /* 0x000a7c0001097983 */ /* 0x000f280000100800 */
[----:B------:R-:W4:Y:S04]  /*19210*/  LDL R2, [R1+0xa80] ;  /* 0x000a800001027983 */ /* 0x000f280000100800 */
[----:B------:R3:W4:Y:S02]  /*19220*/  LDG.E.U8 R16, desc[UR4][R14.64] ;  /* 0x000000040e107981 */ /* 0x000724000c1e1100 */
[----:B---3--:R-:W-:-:S05]  /*19230*/  IADD3 R14, P1, R3, R6, RZ ;  /* 0x00000006030e7210 */ /* 0x008fca0007f3e0ff */
[----:B------:R-:W-:Y:S01]  /*19240*/  IMAD.X R15, R13, 0x1, R21, P1 ;  /* 0x000000010d0f7824 */ /* 0x000fe200008e0615 */
[----:B------:R-:W-:Y:S01]  /*19250*/  IADD3 R18, P1, R3, R12, RZ ;  /* 0x0000000c03127210 */ /* 0x000fe20007f3e0ff */
[----:B------:R-:W-:Y:S04]  /*19260*/  STL [R1+0xf0], R221 ;  /* 0x0000f0dd01007387 */ /* 0x000fe80000100800 */
[----:B------:R0:W3:Y:S01]  /*19270*/  LDG.E.U8 R216, desc[UR4][R14.64] ;  /* 0x000000040ed87981 */ /* 0x0000e2000c1e1100 */
[----:B--2---:R-:W-:-:S05]  /*19280*/  IMAD.X R19, R13, 0x1, R5, P1 ;  /* 0x000000010d137824 */ /* 0x004fca00008e0605 */
[----:B------:R-:W2:Y:S04]  /*19290*/  LDG.E.U8 R12, desc[UR4][R18.64] ;  /* 0x00000004120c7981 */ /* 0x000ea8000c1e1100 */
[----:B----4-:R1:W-:Y:S04]  /*192a0*/  STL [R1+0xd74], R0 ;  /* 0x000d740001007387 */ /* 0x0103e80000100800 */
[----:B------:R-:W-:Y:S04]  /*192b0*/  STL [R1+0x110], R220 ;  /* 0x000110dc01007387 */ /* 0x000fe80000100800 */
[----:B------:R-:W4:Y:S04]  /*192c0*/  LDL R4, [R1+0x89c] ;  /* 0x00089c0001047983 */ /* 0x000f280000100800 */
[----:B------:R-:W3:Y:S04]  /*192d0*/  LDL R10, [R1+0xa84] ;  /* 0x000a8400010a7983 */ /* 0x000ee80000100800 */
[----:B------:R-:W3:Y:S01]  /*192e0*/  LDL R6, [R1+0xa64] ;  /* 0x000a640001067983 */ /* 0x000ee20000100800 */
[----:B------:R-:W-:-:S03]  /*192f0*/  IADD3 R20, P1, R3, R20, RZ ;  /* 0x0000001403147210 */ /* 0x000fc60007f3e0ff */
[----:B-1----:R-:W3:Y:S02]  /*19300*/  LDL R0, [R1+0xa88] ;  /* 0x000a880001007983 */ /* 0x002ee40000100800 */
[----:B------:R-:W-:Y:S01]  /*19310*/  IMAD.X R21, R13, 0x1, R23, P1 ;  /* 0x000000010d157824 */ /* 0x000fe200008e0617 */
[----:B0-----:R-:W-:Y:S01]  /*19320*/  IADD3 R14, P1, R3, R11, RZ ;  /* 0x0000000b030e7210 */ /* 0x001fe20007f3e0ff */
[----:B------:R-:W3:Y:S04]  /*19330*/  LDL R5, [R1+0xa68] ;  /* 0x000a680001057983 */ /* 0x000ee80000100800 */
[----:B------:R-:W-:Y:S01]  /*19340*/  IMAD.X R15, R13, 0x1, R8, P1 ;  /* 0x000000010d0f7824 */ /* 0x000fe200008e0608 */
[----:B------:R-:W3:Y:S04]  /*19350*/  LDG.E.U8 R23, desc[UR4][R20.64] ;  /* 0x0000000414177981 */ /* 0x000ee8000c1e1100 */
[----:B------:R0:W3:Y:S02]  /*19360*/  LDG.E.U8 R21, desc[UR4][R14.64] ;  /* 0x000000040e157981 */ /* 0x0000e4000c1e1100 */
[----:B0-----:R-:W-:-:S05]  /*19370*/  IADD3 R14, P1, R3, R22, RZ ;  /* 0x00000016030e7210 */ /* 0x001fca0007f3e0ff */
[----:B------:R-:W-:-:S05]  /*19380*/  IMAD.X R15, R13, 0x1, R9, P1 ;  /* 0x000000010d0f7824 */ /* 0x000fca00008e0609 */
[----:B------:R0:W3:Y:S02]  /*19390*/  LDG.E.U8 R22, desc[UR4][R14.64] ;  /* 0x000000040e167981 */ /* 0x0000e4000c1e1100 */
[----:B0-----:R-:W-:Y:S02]  /*193a0*/  IADD3 R14, P1, R3, R2, RZ ;  /* 0x00000002030e7210 */ /* 0x001fe40007f3e0ff */
[----:B------:R-:W-:Y:S04]  /*193b0*/  STL [R1+0x38], R219 ;  /* 0x000038db01007387 */ /* 0x000fe80000100800 */
[----:B--2---:R0:W-:Y:S04]  /*193c0*/  STL [R1+0xd78], R12 ;  /* 0x000d780c01007387 */ /* 0x0041e80000100800 */
[----:B------:R-:W-:Y:S04]  /*193d0*/  STL [R1+0xe4], R218 ;  /* 0x0000e4da01007387 */ /* 0x000fe80000100800 */
[----:B------:R-:W2:Y:S04]  /*193e0*/  LDL R19, [R1+0xa6c] ;  /* 0x000a6c0001137983 */ /* 0x000ea80000100800 */
[----:B0-----:R-:W2:Y:S04]  /*193f0*/  LDL R12, [R1+0x8a0] ;  /* 0x0008a000010c7983 */ /* 0x001ea80000100800 */
[----:B------:R-:W-:Y:S04]  /*19400*/  STL [R1+0xf8], R217 ;  /* 0x0000f8d901007387 */ /* 0x000fe80000100800 */
[----:B------:R-:W2:Y:S04]  /*19410*/  LDL R11, [R1+0xa70] ;  /* 0x000a7000010b7983 */ /* 0x000ea80000100800 */
[----:B------:R-:W2:Y:S04]  /*19420*/  LDL R8, [R1+0xa50] ;  /* 0x000a500001087983 */ /* 0x000ea80000100800 */
[----:B------:R-:W2:Y:S04]  /*19430*/  LDL R18, [R1+0xa74] ;  /* 0x000a740001127983 */ /* 0x000ea80000100800 */
[----:B------:R-:W-:Y:S04]  /*19440*/  STL [R1+0x34], R17 ;  /* 0x0000341101007387 */ /* 0x000fe80000100800 */
[----:B------:R-:W2:Y:S01]  /*19450*/  LDL R2, [R1+0xa54] ;  /* 0x000a540001027983 */ /* 0x000ea20000100800 */
[----:B----4-:R-:W-:-:S03]  /*19460*/  IMAD.X R15, R13, 0x1, R4, P1 ;  /* 0x000000010d0f7824 */ /* 0x010fc600008e0604 */
[----:B------:R-:W4:Y:S04]  /*19470*/  LDL R4, [R1+0xa58] ;  /* 0x000a580001047983 */ /* 0x000f280000100800 */
[----:B------:R0:W4:Y:S04]  /*19480*/  LDG.E.U8 R9, desc[UR4][R14.64] ;  /* 0x000000040e097981 */ /* 0x000128000c1e1100 */
[----:B------:R3:W-:Y:S02]  /*19490*/  STL [R1+0xd4], R16 ;  /* 0x0000d41001007387 */ /* 0x0007e40000100800 */
[----:B---3--:R-:W-:-:S05]  /*194a0*/  IADD3 R16, P1, R3, R10, RZ ;  /* 0x0000000a03107210 */ /* 0x008fca0007f3e0ff */
[----:B------:R-:W-:-:S05]  /*194b0*/  IMAD.X R17, R13, 0x1, R6, P1 ;  /* 0x000000010d117824 */ /* 0x000fca00008e0606 */
[----:B------:R-:W3:Y:S01]  /*194c0*/  LDG.E.U8 R6, desc[UR4][R16.64] ;  /* 0x0000000410067981 */ /* 0x000ee2000c1e1100 */
[----:B0-----:R-:W-:-:S05]  /*194d0*/  IADD3 R14, P1, R3, R0, RZ ;  /* 0x00000000030e7210 */ /* 0x001fca0007f3e0ff */
[----:B------:R-:W-:-:S05]  /*194e0*/  IMAD.X R15, R13, 0x1, R5, P1 ;  /* 0x000000010d0f7824 */ /* 0x000fca00008e0605 */
[----:B------:R2:W3:Y:S02]  /*194f0*/  LDG.E.U8 R5, desc[UR4][R14.64] ;  /* 0x000000040e057981 */ /* 0x0004e4000c1e1100 */
[----:B--2---:R-:W-:Y:S02]  /*19500*/  IADD3 R14, P1, R3, R19, RZ ;  /* 0x00000013030e7210 */ /* 0x004fe40007f3e0ff */
[----:B----4-:R0:W-:Y:S04]  /*19510*/  STL [R1+0xd7c], R9 ;  /* 0x000d7c0901007387 */ /* 0x0101e80000100800 */
[----:B------:R-:W2:Y:S04]  /*19520*/  LDL R10, [R1+0xa5c] ;  /* 0x000a5c00010a7983 */ /* 0x000ea80000100800 */
[----:B0-----:R-:W4:Y:S04]  /*19530*/  LDL R9, [R1+0x8a4] ;  /* 0x0008a40001097983 */ /* 0x001f280000100800 */
[----:B------:R-:W-:Y:S04]  /*19540*/  STL [R1+0xe8], R216 ;  /* 0x0000e8d801007387 */ /* 0x000fe80000100800 */
[----:B---3--:R-:W-:Y:S04]  /*19550*/  STL [R1+0xdb8], R6 ;  /* 0x000db80601007387 */ /* 0x008fe80000100800 */
[----:B------:R-:W3:Y:S01]  /*19560*/  LDL R0, [R1+0xa3c] ;  /* 0x000a3c0001007983 */ /* 0x000ee20000100800 */
[----:B------:R-:W-:-:S03]  /*19570*/  IMAD.X R15, R13, 0x1, R12, P1 ;  /* 0x000000010d0f7824 */ /* 0x000fc600008e060c */
[----:B------:R-:W3:Y:S04]  /*19580*/  LDL R20, [R1+0xa60] ;  /* 0x000a600001147983 */ /* 0x000ee80000100800 */
[----:B------:R0:W3:Y:S02]  /*19590*/  LDG.E.U8 R12, desc[UR4][R14.64] ;  /* 0x000000040e0c7981 */ /* 0x0000e4000c1e1100 */
[----:B0-----:R-:W-:-:S05]  /*195a0*/  IADD3 R14, P1, R3, R11, RZ ;  /* 0x0000000b030e7210 */ /* 0x001fca0007f3e0ff */
[----:B------:R-:W-:-:S05]  /*195b0*/  IMAD.X R15, R13, 0x1, R8, P1 ;  /* 0x000000010d0f7824 */ /* 0x000fca00008e0608 */
[----:B------:R0:W3:Y:S01]  /*195c0*/  LDG.E.U8 R8, desc[UR4][R14.64] ;  /* 0x000000040e087981 */ /* 0x0000e2000c1e1100 */
[----:B------:R-:W-:-:S05]  /*195d0*/  IADD3 R18, P1, R3, R18, RZ ;  /* 0x0000001203127210 */ /* 0x000fca0007f3e0ff */
[----:B------:R-:W-:Y:S01]  /*195e0*/  IMAD.X R19, R13, 0x1, R2, P1 ;  /* 0x000000010d137824 */ /* 0x000fe200008e0602 */
[----:B------:R1:W-:Y:S01]  /*195f0*/  STL [R1+0xd9c], R5 ;  /* 0x000d9c0501007387 */ /* 0x0003e20000100800 */
[----:B0-----:R-:W-:-:S03]  /*19600*/  IADD3 R14, P1, R3, R4, RZ ;  /* 0x00000004030e7210 */ /* 0x001fc60007f3e0ff */
[----:B------:R-:W3:Y:S04]  /*19610*/  LDL R17, [R1+0xa40] ;  /* 0x000a400001117983 */ /* 0x000ee80000100800 */
[----:B-1----:R-:W3:Y:S04]  /*19620*/  LDG.E.U8 R5, desc[UR4][R18.64] ;  /* 0x0000000412057981 */ /* 0x002ee8000c1e1100 */
[----:B------:R-:W-:Y:S04]  /*19630*/  STL [R1+0x30], R23 ;  /* 0x0000301701007387 */ /* 0x000fe80000100800 */
[----:B------:R-:W3:Y:S01]  /*19640*/  LDL R16, [R1+0xa44] ;  /* 0x000a440001107983 */ /* 0x000ee20000100800 */
[----:B----4-:R-:W-:-:S05]  /*19650*/  IMAD.X R15, R13, 0x1, R9, P1 ;  /* 0x000000010d0f7824 */ /* 0x010fca00008e0609 */
[----:B------:R2:W4:Y:S02]  /*19660*/  LDG.E.U8 R9, desc[UR4][R14.64] ;  /* 0x000000040e097981 */ /* 0x000524000c1e1100 */
[----:B--2---:R-:W-:-:S05]  /*19670*/  IADD3 R14, P1, R3, R10, RZ ;  /* 0x0000000a030e7210 */ /* 0x004fca0007f3e0ff */
[----:B---3--:R-:W-:-:S05]  /*19680*/  IMAD.X R15, R13, 0x1, R0, P1 ;  /* 0x000000010d0f7824 */ /* 0x008fca00008e0600 */
[----:B------:R0:W2:Y:S04]  /*19690*/  LDG.E.U8 R0, desc[UR4][R14.64] ;  /* 0x000000040e007981 */ /* 0x0000a8000c1e1100 */
[----:B------:R-:W-:Y:S04]  /*196a0*/  STL [R1+0xd80], R12 ;  /* 0x000d800c01007387 */ /* 0x000fe80000100800 */
[----:B------:R1:W-:Y:S04]  /*196b0*/  STL [R1+0xcc], R21 ;  /* 0x0000cc1501007387 */ /* 0x0003e80000100800 */
[----:B------:R-:W3:Y:S04]  /*196c0*/  LDL R11, [R1+0xa48] ;  /* 0x000a4800010b7983 */ /* 0x000ee80000100800 */
[----:B-1----:R-:W3:Y:S04]  /*196d0*/  LDL R21, [R1+0x8a8] ;  /* 0x0008a80001157983 */ /* 0x002ee80000100800 */
[----:B------:R-:W-:Y:S04]  /*196e0*/  STL [R1+0xdc], R22 ;  /* 0x0000dc1601007387 */ /* 0x000fe80000100800 */
[----:B------:R1:W-:Y:S04]  /*196f0*/  STL [R1+0xd84], R8 ;  /* 0x000d840801007387 */ /* 0x0003e80000100800 */
[----:B------:R-:W3:Y:S04]  /*19700*/  LDL R6, [R1+0xa28] ;  /* 0x000a280001067983 */ /* 0x000ee80000100800 */
[----:B------:R-:W3:Y:S04]  /*19710*/  LDL R2, [R1+0xa4c] ;  /* 0x000a4c0001027983 */ /* 0x000ee80000100800 */
[----:B------:R-:W-:Y:S04]  /*19720*/  STL [R1+0xdbc], R5 ;  /* 0x000dbc0501007387 */ /* 0x000fe80000100800 */
[----:B------:R-:W3:Y:S04]  /*19730*/  LDL R4, [R1+0xa2c] ;  /* 0x000a2c0001047983 */ /* 0x000ee80000100800 */
[----:B------:R-:W3:Y:S01]  /*19740*/  LDL R19, [R1+0xa30] ;  /* 0x000a300001137983 */ /* 0x000ee20000100800 */
[----:B0-----:R-:W-:-:S05]  /*19750*/  IADD3 R14, P1, R3, R20, RZ ;  /* 0x00000014030e7210 */ /* 0x001fca0007f3e0ff */
[----:B------:R-:W-:-:S05]  /*19760*/  IMAD.X R15, R13, 0x1, R17, P1 ;  /* 0x000000010d0f7824 */ /* 0x000fca00008e0611 */
[----:B------:R0:W3:Y:S01]  /*19770*/  LDG.E.U8 R219, desc[UR4][R14.64] ;  /* 0x000000040edb7981 */ /* 0x0000e2000c1e1100 */
[----:B------:R-:W-:-:S03]  /*19780*/  IADD3 R16, P1, R3, R16, RZ ;  /* 0x0000001003107210 */ /* 0x000fc60007f3e0ff */
[----:B----4-:R4:W-:Y:S04]  /*19790*/  STL [R1+0xda0], R9 ;  /* 0x000da00901007387 */ /* 0x0109e80000100800 */
[----:B------:R-:W4:Y:S04]  /*197a0*/  LDL R10, [R1+0x8ac] ;  /* 0x0008ac00010a7983 */ /* 0x000f280000100800 */
[----:B------:R-:W4:Y:S04]  /*197b0*/  LDL R18, [R1+0xa34] ;  /* 0x000a340001127983 */ /* 0x000f280000100800 */
[----:B--2---:R-:W-:Y:S04]  /*197c0*/  STL [R1+0xd88], R0 ;  /* 0x000d880001007387 */ /* 0x004fe80000100800 */
[----:B------:R-:W2:Y:S04]  /*197d0*/  LDL R20, [R1+0xa14] ;  /* 0x000a140001147983 */ /* 0x000ea80000100800 */
[----:B------:R-:W2:Y:S01]  /*197e0*/  LDL R23, [R1+0xa38] ;  /* 0x000a380001177983 */ /* 0x000ea20000100800 */
[----:B---3--:R-:W-:Y:S01]  /*197f0*/  IMAD.X R17, R13, 0x1, R21, P1 ;  /* 0x000000010d117824 */ /* 0x008fe200008e0615 */
[----:B0-----:R-:W-:-:S04]  /*19800*/  IADD3 R14, P1, R3, R11, RZ ;  /* 0x0000000b030e7210 */ /* 0x001fc80007f3e0ff */
[----:B------:R-:W3:Y:S01]  /*19810*/  LDG.E.U8 R251, desc[UR4][R16.64] ;  /* 0x0000000410fb7981 */ /* 0x000ee2000c1e1100 */
[----:B------:R-:W-:-:S05]  /*19820*/  IMAD.X R15, R13, 0x1, R6, P1 ;  /* 0x000000010d0f7824 */ /* 0x000fca00008e0606 */
[----:B-1----:R0:W3:Y:S02]  /*19830*/  LDG.E.U8 R8, desc[UR4][R14.64] ;  /* 0x000000040e087981 */ /* 0x0020e4000c1e1100 */
[----:B0-----:R-:W-:-:S05]  /*19840*/  IADD3 R14, P1, R3, R2, RZ ;  /* 0x00000002030e7210 */ /* 0x001fca0007f3e0ff */
[----:B------:R-:W-:-:S05]  /*19850*/  IMAD.X R15, R13, 0x1, R4, P1 ;  /* 0x000000010d0f7824 */ /* 0x000fca00008e0604 */
[----:B------:R0:W3:Y:S02]  /*19860*/  LDG.E.U8 R4, desc[UR4][R14.64] ;  /* 0x000000040e047981 */ /* 0x0000e4000c1e1100 */
[----:B0-----:R-:W-:Y:S02]  /*19870*/  IADD3 R14, P1, R3, R19, RZ ;  /* 0x00000013030e7210 */ /* 0x001fe40007f3e0ff */
[----:B------:R-:W-:Y:S04]  /*19880*/  STL [R1+0xd8c], R219 ;  /* 0x000d8cdb01007387 */ /* 0x000fe80000100800 */
[----:B------:R-:W3:Y:S04]  /*19890*/  LDL R12, [R1+0xa18] ;  /* 0x000a1800010c7983 */ /* 0x000ee80000100800 */
[----:B----4-:R-:W4:Y:S01]  /*198a0*/  LDL R9, [R1+0xa1c] ;  /* 0x000a1c0001097983 */ /* 0x010f220000100800 */
[----:B------:R-:W-:-:S05]  /*198b0*/  IMAD.X R15, R13, 0x1, R10, P1 ;  /* 0x000000010d0f7824 */ /* 0x000fca00008e060a */
[----:B------:R0:W4:Y:S01]  /*198c0*/  LDG.E.U8 R10, desc[UR4][R14.64] ;  /* 0x000000040e0a7981 */ /* 0x000122000c1e1100 */
[----:B------:R-:W-:-:S05]  /*198d0*/  IADD3 R18, P1, R3, R18, RZ ;  /* 0x0000001203127210 */ /* 0x000fca0007f3e0ff */
[----:B--2---:R-:W-:-:S05]  /*198e0*/  IMAD.X R19, R13, 0x1, R20, P1 ;  /* 0x000000010d137824 */ /* 0x004fca00008e0614 */
[----:B------:R-:W2:Y:S04]  /*198f0*/  LDG.E.U8 R249, desc[UR4][R18.64] ;  /* 0x0000000412f97981 */ /* 0x000ea8000c1e1100 */
[----:B---3--:R-:W-:Y:S04]  /*19900*/  STL [R1+0xdc0], R251 ;  /* 0x000dc0fb01007387 */ /* 0x008fe80000100800 */
[----:B------:R-:W3:Y:S04]  /*19910*/  LDL R11, [R1+0x8b0] ;  /* 0x0008b000010b7983 */ /* 0x000ee80000100800 */
[----:B------:R-:W3:Y:S04]  /*19920*/  LDL R6, [R1+0xa20] ;  /* 0x000a200001067983 */ /* 0x000ee80000100800 */
[----:B------:R-:W-:Y:S04]  /*19930*/  STL [R1+0xda4], R8 ;  /* 0x000da40801007387 */ /* 0x000fe80000100800 */
[----:B------:R-:W3:Y:S04]  /*19940*/  LDL R2, [R1+0xa00] ;  /* 0x000a000001027983 */ /* 0x000ee80000100800 */
[----:B------:R-:W3:Y:S04]  /*19950*/  LDL R5, [R1+0xa24] ;  /* 0x000a240001057983 */ /* 0x000ee80000100800 */
[----:B------:R1:W-:Y:S04]  /*19960*/  STL [R1+0xd90], R4 ;  /* 0x000d900401007387 */ /* 0x0003e80000100800 */
[----:B------:R-:W3:Y:S04]  /*19970*/  LDL R22, [R1+0xa04] ;  /* 0x000a040001167983 */ /* 0x000ee80000100800 */
[----:B------:R-:W3:Y:S01]  /*19980*/  LDL R21, [R1+0xa08] ;  /* 0x000a080001157983 */ /* 0x000ee20000100800 */
[----:B0-----:R-:W-:-:S05]  /*19990*/  IADD3 R14, P1, R3, R23, RZ ;  /* 0x00000017030e7210 */ /* 0x001fca0007f3e0ff */
[----:B------:R-:W-:-:S05]  /*199a0*/  IMAD.X R15, R13, 0x1, R12, P1 ;  /* 0x000000010d0f7824 */ /* 0x000fca00008e060c */
[----:B-1----:R4:W3:Y:S02]  /*199b0*/  LDG.E.U8 R4, desc[UR4][R14.64] ;  /* 0x000000040e047981 */ /* 0x0028e4000c1e1100 */
[----:B----4-:R-:W-:Y:S02]  /*199c0*/  IADD3 R14, P1, R3, R9, RZ ;  /* 0x00000009030e7210 */ /* 0x010fe40007f3e0ff */
[----:B------:R0:W-:Y:S04]  /*199d0*/  STL [R1+0xd94], R10 ;  /* 0x000d940a01007387 */ /* 0x0001e80000100800 */
[----:B------:R-:W4:Y:S04]  /*199e0*/  LDL R0, [R1+0x8b4] ;  /* 0x0008b40001007983 */ /* 0x000f280000100800 */
[----:B------:R-:W4:Y:S04]  /*199f0*/  LDL R20, [R1+0xa0c] ;  /* 0x000a0c0001147983 */ /* 0x000f280000100800 */
[----:B--2---:R-:W-:Y:S04]  /*19a00*/  STL [R1+0xdc4], R249 ;  /* 0x000dc4f901007387 */ /* 0x004fe80000100800 */
[----:B------:R-:W2:Y:S04]  /*19a10*/  LDL R18, [R1+0x9ec] ;  /* 0x0009ec0001127983 */ /* 0x000ea80000100800 */
[----:B0-----:R-:W2:Y:S01]  /*19a20*/  LDL R10, [R1+0xa10] ;  /* 0x000a1000010a7983 */ /* 0x001ea20000100800 */
[----:B---3--:R-:W-:-:S05]  /*19a30*/  IMAD.X R15, R13, 0x1, R11, P1 ;  /* 0x000000010d0f7824 */ /* 0x008fca00008e060b */
[----:B------:R0:W3:Y:S02]  /*19a40*/  LDG.E.U8 R11, desc[UR4][R14.64] ;  /* 0x000000040e0b7981 */ /* 0x0000e4000c1e1100 */
[----:B0-----:R-:W-:-:S05]  /*19a50*/  IADD3 R14, P1, R3, R6, RZ ;  /* 0x00000006030e7210 */ /* 0x001fca0007f3e0ff */
[----:B------:R-:W-:-:S05]  /*19a60*/  IMAD.X R15, R13, 0x1, R2, P1 ;  /* 0x000000010d0f7824 */ /* 0x000fca00008e0602 */
[----:B------:R0:W3:Y:S01]  /*19a70*/  LDG.E.U8 R2, desc[UR4][R14.64] ;  /* 0x000000040e027981 */ /* 0x0000e2000c1e1100 */
[----:B------:R-:W-:-:S05]  /*19a80*/  IADD3 R16, P1, R3, R5, RZ ;  /* 0x0000000503107210 */ /* 0x000fca0007f3e0ff */
[----:B------:R-:W-:Y:S01]  /*19a90*/  IMAD.X R17, R13, 0x1, R22, P1 ;  /* 0x000000010d117824 */ /* 0x000fe200008e0616 */
[----:B0-----:R-:W-:-:S04]  /*19aa0*/  IADD3 R14, P1, R3, R21, RZ ;  /* 0x00000015030e7210 */ /* 0x001fc80007f3e0ff */
[----:B------:R-:W3:Y:S04]  /*19ab0*/  LDG.E.U8 R247, desc[UR4][R16.64] ;  /* 0x0000000410f77981 */ /* 0x000ee8000c1e1100 */
[----:B------:R-:W-:Y:S04]  /*19ac0*/  STL [R1+0xda8], R4 ;  /* 0x000da80401007387 */ /* 0x000fe80000100800 */
[----:B------:R-:W3:Y:S04]  /*19ad0*/  LDL R9, [R1+0x9f0] ;  /* 0x0009f00001097983 */ /* 0x000ee80000100800 */
[----:B------:R-:W3:Y:S01]  /*19ae0*/  LDL R12, [R1+0x9f4] ;  /* 0x0009f400010c7983 */ /* 0x000ee20000100800 */
[----:B----4-:R-:W-:-:S05]  /*19af0*/  IMAD.X R15, R13, 0x1, R0, P1 ;  /* 0x000000010d0f7824 */ /* 0x010fca00008e0600 */
[----:B------:R0:W4:Y:S02]  /*19b00*/  LDG.E.U8 R0, desc[UR4][R14.64] ;  /* 0x000000040e007981 */ /* 0x000124000c1e1100 */
[----:B0-----:R-:W-:-:S05]  /*19b10*/  IADD3 R14, P1, R3, R20, RZ ;  /* 0x00000014030e7210 */ /* 0x001fca0007f3e0ff */
[----:B--2---:R-:W-:-:S05]  /*19b20*/  IMAD.X R15, R13, 0x1, R18, P1 ;  /* 0x000000010d0f7824 */ /* 0x004fca00008e0612 */
[----:B------:R0:W2:Y:S04]  /*19b30*/  LDG.E.U8 R245, desc[UR4][R14.64] ;  /* 0x000000040ef57981 */ /* 0x0000a8000c1e1100 */
[----:B---3--:R1:W-:Y:S04]  /*19b40*/  STL [R1+0xdac], R11 ;  /* 0x000dac0b01007387 */ /* 0x0083e80000100800 */
[----:B------:R-:W3:Y:S04]  /*19b50*/  LDL R8, [R1+0x8b8] ;  /* 0x0008b80001087983 */ /* 0x000ee80000100800 */
[----:B------:R0:W-:Y:S04]  /*19b60*/  STL [R1+0xdb0], R2 ;  /* 0x000db00201007387 */ /* 0x0001e80000100800 */
[----:B------:R-:W3:Y:S04]  /*19b70*/  LDL R6, [R1+0x9f8] ;  /* 0x0009f80001067983 */ /* 0x000ee80000100800 */
[----:B------:R-:W3:Y:S04]  /*19b80*/  LDL R5, [R1+0x9d8] ;  /* 0x0009d80001057983 */ /* 0x000ee80000100800 */
[----:B------:R-:W-:Y:S04]  /*19b90*/  STL [R1+0xdc8], R247 ;  /* 0x000dc8f701007387 */ /* 0x000fe80000100800 */
[----:B-1----:R-:W3:Y:S04]  /*19ba0*/  LDL R11, [R1+0x9fc] ;  /* 0x0009fc00010b7983 */ /* 0x002ee80000100800 */
[----:B0-----:R-:W3:Y:S01]  /*19bb0*/  LDL R2, [R1+0x9dc] ;  /* 0x0009dc0001027983 */ /* 0x001ee20000100800 */
[----:B------:R-:W-:-:S05]  /*19bc0*/  IADD3 R14, P1, R3, R10, RZ ;  /* 0x0000000a030e7210 */ /* 0x000fca0007f3e0ff */
[----:B------:R-:W-:-:S05]  /*19bd0*/  IMAD.X R15, R13, 0x1, R9, P1 ;  /* 0x000000010d0f7824 */ /* 0x000fca00008e0609 */
[----:B------:R0:W3:Y:S02]  /*19be0*/  LDG.E.U8 R243, desc[UR4][R14.64] ;  /* 0x000000040ef37981 */ /* 0x0000e4000c1e1100 */
[----:B0-----:R-:W-:Y:S02]  /*19bf0*/  IADD3 R14, P1, R3, R12, RZ ;  /* 0x0000000c030e7210 */ /* 0x001fe40007f3e0ff */
[----:B----4-:R0:W-:Y:S04]  /*19c00*/  STL [R1+0xdcc], R0 ;  /* 0x000dcc0001007387 */ /* 0x0101e80000100800 */
[----:B------:R-:W4:Y:S04]  /*19c10*/  LDL R17, [R1+0x9e0] ;  /* 0x0009e00001117983 */ /* 0x000f280000100800 */
[----:B------:R-:W4:Y:S04]  /*19c20*/  LDL R4, [R1+0x9e4] ;  /* 0x0009e40001047983 */ /* 0x000f280000100800 */
[----:B0-----:R-:W4:Y:S04]  /*19c30*/  LDL R0, [R1+0x8bc] ;  /* 0x0008bc0001007983 */ /* 0x001f280000100800 */
[----:B--2---:R-:W-:Y:S04]  /*19c40*/  STL [R1+0xdd0], R245 ;  /* 0x000dd0f501007387 */ /* 0x004fe80000100800 */
[----:B------:R-:W2:Y:S04]  /*19c50*/  LDL R10, [R1+0x9c4] ;  /* 0x0009c400010a7983 */ /* 0x000ea80000100800 */
[----:B------:R-:W2:Y:S01]  /*19c60*/  LDL R9, [R1+0x9e8] ;  /* 0x0009e80001097983 */ /* 0x000ea20000100800 */
[----:B---3--:R-:W-:-:S05]  /*19c70*/  IMAD.X R15, R13, 0x1, R8, P1 ;  /* 0x000000010d0f7824 */ /* 0x008fca00008e0608 */
[----:B------:R0:W3:Y:S02]  /*19c80*/  LDG.E.U8 R241, desc[UR4][R14.64] ;  /* 0x000000040ef17981 */ /* 0x0000e4000c1e1100 */
[----:B0-----:R-:W-:-:S05]  /*19c90*/  IADD3 R14, P1, R3, R6, RZ ;  /* 0x00000006030e7210 */ /* 0x001fca0007f3e0ff */
[----:B------:R-:W-:-:S05]  /*19ca0*/  IMAD.X R15, R13, 0x1, R5, P1 ;  /* 0x000000010d0f7824 */ /* 0x000fca00008e0605 */
[----:B------:R0:W3:Y:S02]  /*19cb0*/  LDG.E.U8 R239, desc[UR4][R14.64] ;  /* 0x000000040eef7981 */ /* 0x0000e4000c1e1100 */
[----:B0-----:R-:W-:-:S05]  /*19cc0*/  IADD3 R14, P1, R3, R11, RZ ;  /* 0x0000000b030e7210 */ /* 0x001fca0007f3e0ff */
[----:B------:R-:W-:-:S05]  /*19cd0*/  IMAD.X R15, R13, 0x1, R2, P1 ;  /* 0x000000010d0f7824 */ /* 0x000fca00008e0602 */
[----:B------:R4:W3:Y:S04]  /*19ce0*/  LDG.E.U8 R237, desc[UR4][R14.64] ;  /* 0x000000040eed7981 */ /* 0x0008e8000c1e1100 */
[----:B------:R-:W-:Y:S04]  /*19cf0*/  STL [R1+0xdd4], R243 ;  /* 0x000dd4f301007387 */ /* 0x000fe80000100800 */
[----:B------:R-:W3:Y:S04]  /*19d00*/  LDL R16, [R1+0x9c8] ;  /* 0x0009c80001107983 */ /* 0x000ee80000100800 */
[----:B------:R-:W3:Y:S04]  /*19d10*/  LDL R12, [R1+0x9cc] ;  /* 0x0009cc00010c7983 */ /* 0x000ee80000100800 */
[----:B------:R-:W3:Y:S01]  /*19d20*/  LDL R8, [R1+0x8c0] ;  /* 0x0008c00001087983 */ /* 0x000ee20000100800 */
[----:B----4-:R-:W-:-:S05]  /*19d30*/  IADD3 R14, P1, R3, R17, RZ ;  /* 0x00000011030e7210 */ /* 0x010fca0007f3e0ff */
[----:B------:R-:W-:-:S05]  /*19d40*/  IMAD.X R15, R13, 0x1, R0, P1 ;  /* 0x000000010d0f7824 */ /* 0x000fca00008e0600 */
[----:B------:R0:W4:Y:S02]  /*19d50*/  LDG.E.U8 R235, desc[UR4][R14.64] ;  /* 0x000000040eeb7981 */ /* 0x000124000c1e1100 */
[----:B0-----:R-:W-:-:S05]  /*19d60*/  IADD3 R14, P1, R3, R4, RZ ;  /* 0x00000004030e7210 */ /* 0x001fca0007f3e0ff */
[----:B--2---:R-:W-:-:S05]  /*19d70*/  IMAD.X R15, R13, 0x1, R10, P1 ;  /* 0x000000010d0f7824 */ /* 0x004fca00008e060a */
[----:B------:R0:W2:Y:S04]  /*19d80*/  LDG.E.U8 R233, desc[UR4][R14.64] ;  /* 0x000000040ee97981 */ /* 0x0000a8000c1e1100 */
[----:B---3--:R-:W-:Y:S04]  /*19d90*/  STL [R1+0xdd8], R241 ;  /* 0x000dd8f101007387 */ /* 0x008fe80000100800 */
[----:B------:R-:W3:Y:S04]  /*19da0*/  LDL R6, [R1+0x9d0] ;  /* 0x0009d00001067983 */ /* 0x000ee80000100800 */
[----:B------:R-:W3:Y:S04]  /*19db0*/  LDL R5, [R1+0x9b0] ;  /* 0x0009b00001057983 */ /* 0x000ee80000100800 */
[----:B------:R-:W-:Y:S04]  /*19dc0*/  STL [R1+0xddc], R239 ;  /* 0x000ddcef01007387 */ /* 0x000fe80000100800 */
[----:B------:R-:W3:Y:S04]  /*19dd0*/  LDL R11, [R1+0x9d4] ;  /* 0x0009d400010b7983 */ /* 0x000ee80000100800 */
[----:B------:R-:W3:Y:S04]  /*19de0*/  LDL R2, [R1+0x9b4] ;  /* 0x0009b40001027983 */ /* 0x000ee80000100800 */
[----:B------:R-:W-:Y:S04]  /*19df0*/  STL [R1+0xde0], R237 ;  /* 0x000de0ed01007387 */ /* 0x000fe80000100800 */
[----:B------:R-:W3:Y:S01]  /*19e00*/  LDL R0, [R1+0x9b8] ;  /* 0x0009b80001007983 */ /* 0x000ee20000100800 */
[----:B0-----:R-:W-:-:S05]  /*19e10*/  IADD3 R14, P1, R3, R9, RZ ;  /* 0x00000009030e7210 */ /* 0x001fca0007f3e0ff */
[----:B------:R-:W-:-:S05]  /*19e20*/  IMAD.X R15, R13, 0x1, R16, P1 ;  /* 0x000000010d0f7824 */ /* 0x000fca00008e0610 */
[----:B------:R0:W3:Y:S02]  /*19e30*/  LDG.E.U8 R231, desc[UR4][R14.64] ;  /* 0x000000040ee77981 */ /* 0x0000e4000c1e1100 */
[----:B0-----:R-:W-:-:S05]  /*19e40*/  IADD3 R14, P1, R3, R12, RZ ;  /* 0x0000000c030e7210 */ /* 0x001fca0007f3e0ff */
[----:B------:R-:W-:-:S05]  /*19e50*/  IMAD.X R15, R13, 0x1, R8, P1 ;  /* 0x000000010d0f7824 */ /* 0x000fca00008e0608 */
[----:B------:R3:W3:Y:S04]  /*19e60*/  LDG.E.U8 R229, desc[UR4][R14.64] ;  /* 0x000000040ee57981 */ /* 0x0006e8000c1e1100 */
[----:B----4-:R-:W-:Y:S04]  /*19e70*/  STL [R1+0xde4], R235 ;  /* 0x000de4eb01007387 */ /* 0x010fe80000100800 */
[----:B------:R-:W4:Y:S04]  /*19e80*/  LDL R4, [R1+0x8c4] ;  /* 0x0008c40001047983 */ /* 0x000f280000100800 */
[----:B--2---:R-:W-:Y:S04]  /*19e90*/  STL [R1+0xde8], R233 ;  /* 0x000de8e901007387 */ /* 0x004fe80000100800 */
[----:B------:R-:W2:Y:S04]  /*19ea0*/  LDL R10, [R1+0x9bc] ;  /* 0x0009bc00010a7983 */ /* 0x000ea80000100800 */
[----:B------:R-:W2:Y:S01]  /*19eb0*/  LDL R9, [R1+0x99c] ;  /* 0x00099c0001097983 */ /* 0x000ea20000100800 */
[----:B---3--:R-:W-:-:S05]  /*19ec0*/  IADD3 R14, P1, R3, R6, RZ ;  /* 0x00000006030e7210 */ /* 0x008fca0007f3e0ff */
[----:B------:R-:W-:-:S05]  /*19ed0*/  IMAD.X R15, R13, 0x1, R5, P1 ;  /* 0x000000010d0f7824 */ /* 0x000fca00008e0605 */
[----:B------:R0:W3:Y:S02]  /*19ee0*/  LDG.E.U8 R227, desc[UR4][R14.64] ;  /* 0x000000040ee37981 */ /* 0x0000e4000c1e1100 */
[----:B0-----:R-:W-:-:S05]  /*19ef0*/  IADD3 R14, P1, R3, R11, RZ ;  /* 0x0000000b030e7210 */ /* 0x001fca0007f3e0ff */
[----:B------:R-:W-:-:S05]  /*19f00*/  IMAD.X R15, R13, 0x1, R2, P1 ;  /* 0x000000010d0f7824 */ /* 0x000fca00008e0602 */
[----:B------:R0:W3:Y:S02]  /*19f10*/  LDG.E.U8 R225, desc[UR4][R14.64] ;  /* 0x000000040ee17981 */ /* 0x0000e4000c1e1100 */
[----:B0-----:R-:W-:Y:S02]  /*19f20*/  IADD3 R14, P1, R3, R0, RZ ;  /* 0x00000000030e7210 */ /* 0x001fe40007f3e0ff */
[----:B------:R-:W-:Y:S04]  /*19f30*/  STL [R1+0xdec], R231 ;  /* 0x000dece701007387 */ /* 0x000fe80000100800 */
[----:B------:R-:W3:Y:S04]  /*19f40*/  LDL R12, [R1+0x9c0] ;  /* 0x0009c000010c7983 */ /* 0x000ee80000100800 */
[----:B------:R-:W3:Y:S04]  /*19f50*/  LDL R8, [R1+0x9a0] ;  /* 0x0009a00001087983 */ /* 0x000ee80000100800 */
[----:B------:R-:W-:Y:S04]  /*19f60*/  STL [R1+0xdf0], R229 ;  /* 0x000df0e501007387 */ /* 0x000fe80000100800 */
[----:B------:R-:W3:Y:S04]  /*19f70*/  LDL R6, [R1+0x9a4] ;  /* 0x0009a40001067983 */ /* 0x000ee80000100800 */
[----:B------:R-:W3:Y:S01]  /*19f80*/  LDL R5, [R1+0x8c8] ;  /* 0x0008c80001057983 */ /* 0x000ee20000100800 */
[----:B----4-:R-:W-:-:S05]  /*19f90*/  IMAD.X R15, R13, 0x1, R4, P1 ;  /* 0x000000010d0f7824 */ /* 0x010fca00008e0604 */
[----:B------:R-:W4:Y:S01]  /*19fa0*/  LDG.E.U8 R14, desc[UR4][R14.64] ;  /* 0x000000040e0e7981 */ /* 0x000f22000c1e1100 */
[----:B--2---:R-:W-:-:S05]  /*19fb0*/  IADD3 R16, P1, R3, R10, RZ ;  /* 0x0000000a03107210 */ /* 0x004fca0007f3e0ff */
[----:B------:R-:W-:-:S05]  /*19fc0*/  IMAD.X R17, R13, 0x1, R9, P1 ;  /* 0x000000010d117824 */ /* 0x000fca00008e0609 */
[----:B------:R0:W2:Y:S04]  /*19fd0*/  LDG.E.U8 R15, desc[UR4][R16.64] ;  /* 0x00000004100f7981 */ /* 0x0000a8000c1e1100 */
[----:B---3--:R-:W-:Y:S04]  /*19fe0*/  STL [R1+0xdf4], R227 ;  /* 0x000df4e301007387 */ /* 0x008fe80000100800 */
[----:B------:R-:W3:Y:S04]  /*19ff0*/  LDL R21, [R1+0x9a8] ;  /* 0x0009a80001157983 */ /* 0x000ee80000100800 */
[----:B------:R-:W3:Y:S04]  /*1a000*/  LDL R20, [R1+0x988] ;  /* 0x0009880001147983 */ /* 0x000ee80000100800 */
[----:B------:R-:W3:Y:S04]  /*1a010*/  LDL R2, [R1+0x9ac] ;  /* 0x0009ac0001027983 */ /* 0x000ee80000100800 */
[----:B------:R-:W-:Y:S04]  /*1a020*/  STL [R1+0xdf8], R225 ;  /* 0x000df8e101007387 */ /* 0x000fe80000100800 */
[----:B------:R-:W3:Y:S04]  /*1a030*/  LDL R0, [R1+0x98c] ;  /* 0x00098c0001007983 */ /* 0x000ee80000100800 */
[----:B------:R-:W3:Y:S04]  /*1a040*/  LDL R11, [R1+0x990] ;  /* 0x00099000010b7983 */ /* 0x000ee80000100800 */
[----:B------:R-:W3:Y:S01]  /*1a050*/  LDL R4, [R1+0x8cc] ;  /* 0x0008cc0001047983 */ /* 0x000ee20000100800 */
[----:B0-----:R-:W-:-:S05]  /*1a060*/  IADD3 R16, P1, R3, R12, RZ ;  /* 0x0000000c03107210 */ /* 0x001fca0007f3e0ff */
[----:B------:R-:W-:-:S05]  /*1a070*/  IMAD.X R17, R13, 0x1, R8, P1 ;  /* 0x000000010d117824 */ /* 0x000fca00008e0608 */
[----:B------:R-:W3:Y:S01]  /*1a080*/  LDG.E.U8 R16, desc[UR4][R16.64] ;  /* 0x0000000410107981 */ /* 0x000ee2000c1e1100 */
[----:B------:R-:W-:-:S05]  /*1a090*/  IADD3 R18, P1, R3, R6, RZ ;  /* 0x0000000603127210 */ /* 0x000fca0007f3e0ff */
[----:B------:R-:W-:-:S05]  /*1a0a0*/  IMAD.X R19, R13, 0x1, R5, P1 ;  /* 0x000000010d137824 */ /* 0x000fca00008e0605 */
[----:B------:R3:W3:Y:S04]  /*1a0b0*/  LDG.E.U8 R17, desc[UR4][R18.64] ;  /* 0x0000000412117981 */ /* 0x0006e8000c1e1100 */
[----:B----4-:R-:W-:Y:S04]  /*1a0c0*/  STL [R1+0xdfc], R14 ;  /* 0x000dfc0e01007387 */ /* 0x010fe80000100800 */
[----:B------:R-:W4:Y:S04]  /*1a0d0*/  LDL R22, [R1+0x994] ;  /* 0x0009940001167983 */ /* 0x000f280000100800 */
[----:B------:R-:W4:Y:S04]  /*1a0e0*/  LDL R10, [R1+0x974] ;  /* 0x00097400010a7983 */ /* 0x000f280000100800 */
[----:B------:R-:W4:Y:S04]  /*1a0f0*/  LDL R9, [R1+0x998] ;  /* 0x0009980001097983 */ /* 0x000f280000100800 */
[----:B--2---:R0:W-:Y:S04]  /*1a100*/  STL [R1+0xe00], R15 ;  /* 0x000e000f01007387 */ /* 0x0041e80000100800 */
[----:B------:R-:W2:Y:S04]  /*1a110*/  LDL R216, [R1+0x978] ;  /* 0x0009780001d87983 */ /* 0x000ea80000100800 */
[----:B------:R-:W2:Y:S04]  /*1a120*/  LDL R8, [R1+0x8d0] ;  /* 0x0008d00001087983 */ /* 0x000ea80000100800 */
[----:B0-----:R-:W2:Y:S04]  /*1a130*/  LDL R15, [R1+0x97c] ;  /* 0x00097c00010f7983 */ /* 0x001ea80000100800 */
[----:B------:R-:W2:Y:S04]  /*1a140*/  LDL R14, [R1+0x980] ;  /* 0x00098000010e7983 */ /* 0x000ea80000100800 */
[----:B------:R-:W2:Y:S04]  /*1a150*/  LDL R6, [R1+0x960] ;  /* 0x0009600001067983 */ /* 0x000ea80000100800 */
[----:B------:R-:W2:Y:S01]  /*1a160*/  LDL R12, [R1+0x984] ;  /* 0x00098400010c7983 */ /* 0x000ea20000100800 */
[----:B---3--:R-:W-:-:S03]  /*1a170*/  IADD3 R18, P1, R3, R21, RZ ;  /* 0x0000001503127210 */ /* 0x008fc60007f3e0ff */
[----:B------:R-:W3:Y:S02]  /*1a180*/  LDL R5, [R1+0x964] ;  /* 0x0009640001057983 */ /* 0x000ee40000100800 */
[----:B------:R-:W-:Y:S01]  /*1a190*/  IMAD.X R19, R13, 0x1, R20, P1 ;  /* 0x000000010d137824 */ /* 0x000fe200008e0614 */
[----:B------:R-:W-:Y:S01]  /*1a1a0*/  IADD3 R20, P1, R3, R2, RZ ;  /* 0x0000000203147210 */ /* 0x000fe20007f3e0ff */
[----:B------:R-:W3:Y:S04]  /*1a1b0*/  LDL R229, [R1+0x958] ;  /* 0x0009580001e57983 */ /* 0x000ee80000100800 */
[----:B------:R-:W3:Y:S01]  /*1a1c0*/  LDL R2, [R1+0x968] ;  /* 0x0009680001027983 */ /* 0x000ee20000100800 */
[----:B------:R-:W-:-:S03]  /*1a1d0*/  IMAD.X R21, R13, 0x1, R0, P1 ;  /* 0x000000010d157824 */ /* 0x000fc600008e0600 */
[----:B------:R-:W3:Y:S04]  /*1a1e0*/  LDL R0, [R1+0x8d4] ;  /* 0x0008d40001007983 */ /* 0x000ee80000100800 */
[----:B------:R-:W3:Y:S04]  /*1a1f0*/  LDG.E.U8 R18, desc[UR4][R18.64] ;  /* 0x0000000412127981 */ /* 0x000ee8000c1e1100 */
[----:B------:R-:W3:Y:S04]  /*1a200*/  LDL R227, [R1+0x938] ;  /* 0x0009380001e37983 */ /* 0x000ee80000100800 */
[----:B------:R-:W3:Y:S04]  /*1a210*/  LDL R225, [R1+0x8dc] ;  /* 0x0008dc0001e17983 */ /* 0x000ee80000100800 */
[----:B------:R0:W3:Y:S04]  /*1a220*/  LDG.E.U8 R19, desc[UR4][R20.64] ;  /* 0x0000000414137981 */ /* 0x0000e8000c1e1100 */
[----:B------:R-:W3:Y:S04]  /*1a230*/  LDL R223, [R1+0x944] ;  /* 0x0009440001df7983 */ /* 0x000ee80000100800 */
[----:B------:R-:W3:Y:S01]  /*1a240*/  LDL R222, [R1+0x924] ;  /* 0x0009240001de7983 */ /* 0x000ee20000100800 */
[----:B0-----:R-:W-:-:S03]  /*1a250*/  IADD3 R20, P1, R3, R11, RZ ;  /* 0x0000000b03147210 */ /* 0x001fc60007f3e0ff */
[----:B------:R-:W3:Y:S02]  /*1a260*/  LDL R11, [R1+0x96c] ;  /* 0x00096c00010b7983 */ /* 0x000ee40000100800 */
[----:B------:R-:W-:Y:S02]  /*1a270*/  IMAD.X R21, R13, 0x1, R4, P1 ;  /* 0x000000010d157824 */ /* 0x000fe400008e0604 */
[----:B------:R-:W3:Y:S04]  /*1a280*/  LDL R219, [R1+0x948] ;  /* 0x0009480001db7983 */ /* 0x000ee80000100800 */
[----:B------:R-:W3:Y:S04]  /*1a290*/  LDL R4, [R1+0x94c] ;  /* 0x00094c0001047983 */ /* 0x000ee80000100800 */
[----:B------:R-:W3:Y:S01]  /*1a2a0*/  LDG.E.U8 R20, desc[UR4][R20.64] ;  /* 0x0000000414147981 */ /* 0x000ee2000c1e1100 */
[----:B----4-:R-:W-:-:S05]  /*1a2b0*/  IADD3 R22, P1, R3, R22, RZ ;  /* 0x0000001603167210 */ /* 0x010fca0007f3e0ff */
[----:B------:R-:W-:Y:S02]  /*1a2c0*/  IMAD.X R23, R13, 0x1, R10, P1 ;  /* 0x000000010d177824 */ /* 0x000fe400008e060a */
[----:B------:R-:W4:Y:S04]  /*1a2d0*/  LDL R10, [R1+0x970] ;  /* 0x00097000010a7983 */ /* 0x000f280000100800 */
[----:B------:R0:W4:Y:S02]  /*1a2e0*/  LDG.E.U8 R21, desc[UR4][R22.64] ;  /* 0x0000000416157981 */ /* 0x000124000c1e1100 */
[----:B0-----:R-:W-:Y:S02]  /*1a2f0*/  IADD3 R22, P1, R3, R9, RZ ;  /* 0x0000000903167210 */ /* 0x001fe40007f3e0ff */
[----:B------:R-:W4:Y:S03]  /*1a300*/  LDL R9, [R1+0x950] ;  /* 0x0009500001097983 */ /* 0x000f260000100800 */
[----:B--2---:R-:W-:-:S05]  /*1a310*/  IMAD.X R23, R13, 0x1, R216, P1 ;  /* 0x000000010d177824 */ /* 0x004fca00008e06d8 */
[----:B------:R-:W2:Y:S01]  /*1a320*/  LDG.E.U8 R22, desc[UR4][R22.64] ;  /* 0x0000000416167981 */ /* 0x000ea2000c1e1100 */
[----:B------:R-:W-:-:S03]  /*1a330*/  IADD3 R216, P1, R3, R15, RZ ;  /* 0x0000000f03d87210 */ /* 0x000fc60007f3e0ff */
[----:B------:R-:W2:Y:S02]  /*1a340*/  LDL R15, [R1+0x92c] ;  /* 0x00092c00010f7983 */ /* 0x000ea40000100800 */
[----:B------:R-:W-:Y:S02]  /*1a350*/  IMAD.X R217, R13, 0x1, R8, P1 ;  /* 0x000000010dd97824 */ /* 0x000fe400008e0608 */
[----:B------:R-:W2:Y:S04]  /*1a360*/  LDL R8, [R1+0x954] ;  /* 0x0009540001087983 */ /* 0x000ea80000100800 */
[----:B------:R0:W2:Y:S02]  /*1a370*/  LDG.E.U8 R23, desc[UR4][R216.64] ;  /* 0x00000004d8177981 */ /* 0x0000a4000c1e1100 */
[----:B0-----:R-:W-:-:S02]  /*1a380*/  IADD3 R216, P1, R3, R14, RZ ;  /* 0x0000000e03d87210 */ /* 0x001fc40007f3e0ff */
[----:B------:R-:W2:Y:S03]  /*1a390*/  LDL R14, [R1+0x8e0] ;  /* 0x0008e000010e7983 */ /* 0x000ea60000100800 */
[----:B------:R-:W-:Y:S02]  /*1a3a0*/  IMAD.X R217, R13, 0x1, R6, P1 ;  /* 0x000000010dd97824 */ /* 0x000fe400008e0606 */
[----:B------:R-:W2:Y:S01]  /*1a3b0*/  LDL R6, [R1+0x8d8] ;  /* 0x0008d80001067983 */ /* 0x000ea20000100800 */
[----:B------:R-:W-:-:S03]  /*1a3c0*/  IADD3 R220, P1, R3, R12, RZ ;  /* 0x0000000c03dc7210 */ /* 0x000fc60007f3e0ff */
[----:B------:R-:W2:Y:S02]  /*1a3d0*/  LDG.E.U8 R216, desc[UR4][R216.64] ;  /* 0x00000004d8d87981 */ /* 0x000ea4000c1e1100 */
[----:B---3--:R-:W-:Y:S02]  /*1a3e0*/  IMAD.X R221, R13, 0x1, R5, P1 ;  /* 0x000000010ddd7824 */ /* 0x008fe400008e0605 */
[----:B------:R-:W3:Y:S04]  /*1a3f0*/  LDL R5, [R1+0x95c] ;  /* 0x00095c0001057983 */ /* 0x000ee80000100800 */
[----:B------:R-:W3:Y:S04]  /*1a400*/  LDL R12, [R1+0x930] ;  /* 0x00093000010c7983 */ /* 0x000ee80000100800 */
[----:B------:R0:W3:Y:S02]  /*1a410*/  LDG.E.U8 R217, desc[UR4][R220.64] ;  /* 0x00000004dcd97981 */ /* 0x0000e4000c1e1100 */
[----:B0-----:R-:W-:-:S02]  /*1a420*/  IADD3 R220, P1, R3, R2, RZ ;  /* 0x0000000203dc7210 */ /* 0x001fc40007f3e0ff */
[----:B------:R-:W3:Y:S03]  /*1a430*/  LDL R2, [R1+0x93c] ;  /* 0x00093c0001027983 */ /* 0x000ee60000100800 */
[----:B------:R-:W-:Y:S02]  /*1a440*/  IMAD.X R221, R13, 0x1, R0, P1 ;  /* 0x000000010ddd7824 */ /* 0x000fe400008e0600 */
[----:B------:R-:W3:Y:S04]  /*1a450*/  LDL R0, [R1+0x940] ;  /* 0x0009400001007983 */ /* 0x000ee80000100800 */
[----:B------:R0:W3:Y:S02]  /*1a460*/  LDG.E.U8 R218, desc[UR4][R220.64] ;  /* 0x00000004dcda7981 */ /* 0x0000e4000c1e1100 */
[----:B0-----:R-:W-:-:S02]  /*1a470*/  IADD3 R220, P1, R3, R11, RZ ;  /* 0x0000000b03dc7210 */ /* 0x001fc40007f3e0ff */
[----:B------:R-:W3:Y:S03]  /*1a480*/  LDL R11, [R1+0x910] ;  /* 0x00091000010b7983 */ /* 0x000ee60000100800 */
[----:B------:R-:W-:Y:S02]  /*1a490*/  IMAD.X R221, R13, 0x1, R4, P1 ;  /* 0x000000010ddd7824 */ /* 0x000fe400008e0604 */
[----:B------:R-:W3:Y:S04]  /*1a4a0*/  LDL R4, [R1+0x928] ;  /* 0x0009280001047983 */ /* 0x000ee80000100800 */
[----:B------:R4:W3:Y:S02]  /*1a4b0*/  LDG.E.U8 R224, desc[UR4][R220.64] ;  /* 0x00000004dce07981 */ /* 0x0008e4000c1e1100 */
[----:B----4-:R-:W-:-:S02]  /*1a4c0*/  IADD3 R220, P1, R3, R10, RZ ;  /* 0x0000000a03dc7210 */ /* 0x010fc40007f3e0ff */
[----:B------:R-:W4:Y:S03]  /*1a4d0*/  LDL R10, [R1+0x934] ;  /* 0x00093400010a7983 */ /* 0x000f260000100800 */
[----:B------:R-:W-:Y:S02]  /*1a4e0*/  IMAD.X R221, R13, 0x1, R9, P1 ;  /* 0x000000010ddd7824 */ /* 0x000fe400008e0609 */
[----:B------:R-:W4:Y:S04]  /*1a4f0*/  LDL R9, [R1+0x914] ;  /* 0x0009140001097983 */ /* 0x000f280000100800 */
[----:B------:R2:W4:Y:S02]  /*1a500*/  LDG.E.U8 R226, desc[UR4][R220.64] ;  /* 0x00000004dce27981 */ /* 0x000524000c1e1100 */
[----:B--2---:R-:W-:-:S02]  /*1a510*/  IADD3 R220, P1, R3, R8, RZ ;  /* 0x0000000803dc7210 */ /* 0x004fc40007f3e0ff */
[----:B------:R-:W2:Y:S03]  /*1a520*/  LDL R8, [R1+0x904] ;  /* 0x0009040001087983 */ /* 0x000ea60000100800 */
[----:B------:R-:W-:Y:S02]  /*1a530*/  IMAD.X R221, R13, 0x1, R6, P1 ;  /* 0x000000010ddd7824 */ /* 0x000fe400008e0606 */
[----:B------:R-:W2:Y:S04]  /*1a540*/  LDL R6, [R1+0x8ec] ;  /* 0x0008ec0001067983 */ /* 0x000ea80000100800 */
[----:B------:R0:W2:Y:S02]  /*1a550*/  LDG.E.U8 R228, desc[UR4][R220.64] ;  /* 0x00000004dce47981 */ /* 0x0000a4000c1e1100 */
[----:B0-----:R-:W-:-:S05]  /*1a560*/  IADD3 R220, P1, R3, R229, RZ ;  /* 0x000000e503dc7210 */ /* 0x001fca0007f3e0ff */
[----:B------:R-:W-:Y:S02]  /*1a570*/  IMAD.X R221, R13, 0x1, R227, P1 ;  /* 0x000000010ddd7824 */ /* 0x000fe400008e06e3 */
[----:B------:R-:W2:Y:S04]  /*1a580*/  LDL R227, [R1+0x920] ;  /* 0x0009200001e37983 */ /* 0x000ea80000100800 */
[----:B------:R3:W2:Y:S02]  /*1a590*/  LDG.E.U8 R230, desc[UR4][R220.64] ;  /* 0x00000004dce67981 */ /* 0x0006a4000c1e1100 */
[----:B---3--:R-:W-:Y:S02]  /*1a5a0*/  IADD3 R220, P1, R3, R5, RZ ;  /* 0x0000000503dc7210 */ /* 0x008fe40007f3e0ff */
[----:B------:R-:W3:Y:S03]  /*1a5b0*/  LDL R5, [R1+0x918] ;  /* 0x0009180001057983 */ /* 0x000ee60000100800 */
[----:B------:R-:W-:-:S02]  /*1a5c0*/  IMAD.X R221, R13, 0x1, R2, P1 ;  /* 0x000000010ddd7824 */ /* 0x000fc400008e0602 */
[----:B------:R-:W3:Y:S04]  /*1a5d0*/  LDL R2, [R1+0x8e4] ;  /* 0x0008e40001027983 */ /* 0x000ee80000100800 */
[----:B------:R0:W3:Y:S02]  /*1a5e0*/  LDG.E.U8 R232, desc[UR4][R220.64] ;  /* 0x00000004dce87981 */ /* 0x0000e4000c1e1100 */
[----:B0-----:R-:W-:Y:S02]  /*1a5f0*/  IADD3 R220, P1, R3, R0, RZ ;  /* 0x0000000003dc7210 */ /* 0x001fe40007f3e0ff */
        /* <DEDUP_REMOVED lines=9> */
[----:B0-----:R-:W-:-:S05]  /*1a690*/  IADD3 R220, P1, R3, R219, RZ ;  /* 0x000000db03dc7210 */ /* 0x001fca0007f3e0ff */
[----:B------:R-:W-:Y:S02]  /*1a6a0*/  IMAD.X R221, R13, 0x1, R4, P1 ;  /* 0x000000010ddd7824 */ /* 0x000fe400008e0604 */
[----:B------:R-:W3:Y:S04]  /*1a6b0*/  LDL R4, [R1+0x8e8] ;  /* 0x0008e80001047983 */ /* 0x000ee80000100800 */
[----:B------:R0:W3:Y:S02]  /*1a6c0*/  LDG.E.U8 R238, desc[UR4][R220.64] ;  /* 0x00000004dcee7981 */ /* 0x0000e4000c1e1100 */
[----:B0-----:R-:W-:Y:S02]  /*1a6d0*/  IADD3 R220, P1, R3, R15, RZ ;  /* 0x0000000f03dc7210 */ /* 0x001fe40007f3e0ff */
[----:B------:R-:W3:Y:S03]  /*1a6e0*/  LDL R15, [R1+0x8f0] ;  /* 0x0008f000010f7983 */ /* 0x000ee60000100800 */
[----:B------:R-:W-:-:S02]  /*1a6f0*/  IMAD.X R221, R13, 0x1, R14, P1 ;  /* 0x000000010ddd7824 */ /* 0x000fc400008e060e */
[----:B------:R-:W3:Y:S04]  /*1a700*/  LDL R14, [R1+0x8f4] ;  /* 0x0008f400010e7983 */ /* 0x000ee80000100800 */
[----:B------:R0:W3:Y:S04]  /*1a710*/  LDG.E.U8 R240, desc[UR4][R220.64] ;  /* 0x00000004dcf07981 */ /* 0x0000e8000c1e1100 */
[----:B------:R-:W3:Y:S04]  /*1a720*/  LDL.LU R239, [R1+0x128] ;  /* 0x0001280001ef7983 */ /* 0x000ee80000300800 */
[----:B------:R-:W3:Y:S01]  /*1a730*/  LDL.LU R241, [R1+0x118] ;  /* 0x0001180001f17983 */ /* 0x000ee20000300800 */
[----:B0-----:R-:W-:-:S03]  /*1a740*/  IADD3 R220, P1, R3, R12, RZ ;  /* 0x0000000c03dc7210 */ /* 0x001fc60007f3e0ff */
[----:B------:R-:W3:Y:S02]  /*1a750*/  LDL.LU R243, [R1+0x10c] ;  /* 0x00010c0001f37983 */ /* 0x000ee40000300800 */
[----:B------:R-:W-:Y:S02]  /*1a760*/  IMAD.X R221, R13, 0x1, R11, P1 ;  /* 0x000000010ddd7824 */ /* 0x000fe400008e060b */
[----:B------:R-:W3:Y:S04]  /*1a770*/  LDL.LU R245, [R1+0x100] ;  /* 0x0001000001f57983 */ /* 0x000ee80000300800 */
[----:B------:R4:W3:Y:S02]  /*1a780*/  LDG.E.U8 R242, desc[UR4][R220.64] ;  /* 0x00000004dcf27981 */ /* 0x0008e4000c1e1100 */
[----:B----4-:R-:W-:-:S05]  /*1a790*/  IADD3 R220, P1, R3, R10, RZ ;  /* 0x0000000a03dc7210 */ /* 0x010fca0007f3e0ff */
[----:B------:R-:W-:-:S05]  /*1a7a0*/  IMAD.X R221, R13, 0x1, R9, P1 ;  /* 0x000000010ddd7824 */ /* 0x000fca00008e0609 */
[----:B------:R2:W4:Y:S02]  /*1a7b0*/  LDG.E.U8 R244, desc[UR4][R220.64] ;  /* 0x00000004dcf47981 */ /* 0x000524000c1e1100 */
[----:B--2---:R-:W-:-:S05]  /*1a7c0*/  IADD3 R220, P1, R3, R8, RZ ;  /* 0x0000000803dc7210 */ /* 0x004fca0007f3e0ff */
[----:B------:R-:W-:-:S05]  /*1a7d0*/  IMAD.X R221, R13, 0x1, R6, P1 ;  /* 0x000000010ddd7824 */ /* 0x000fca00008e0606 */
[----:B------:R3:W2:Y:S02]  /*1a7e0*/  LDG.E.U8 R246, desc[UR4][R220.64] ;  /* 0x00000004dcf67981 */ /* 0x0006a4000c1e1100 */
[----:B---3--:R-:W-:-:S05]  /*1a7f0*/  IADD3 R220, P1, R3, R5, RZ ;  /* 0x0000000503dc7210 */ /* 0x008fca0007f3e0ff */
[----:B------:R-:W-:-:S05]  /*1a800*/  IMAD.X R221, R13, 0x1, R2, P1 ;  /* 0x000000010ddd7824 */ /* 0x000fca00008e0602 */
[----:B------:R0:W3:Y:S02]  /*1a810*/  LDG.E.U8 R248, desc[UR4][R220.64] ;  /* 0x00000004dcf87981 */ /* 0x0000e4000c1e1100 */
[----:B0-----:R-:W-:Y:S02]  /*1a820*/  IADD3 R220, P1, R3, R0, RZ ;  /* 0x0000000003dc7210 */ /* 0x001fe40007f3e0ff */
[----:B------:R-:W4:Y:S04]  /*1a830*/  LDL.LU R0, [R1+0xec] ;  /* 0x0000ec0001007983 */ /* 0x000f280000300800 */
[----:B------:R-:W2:Y:S04]  /*1a840*/  LDL.LU R247, [R1+0xe0] ;  /* 0x0000e00001f77983 */ /* 0x000ea80000300800 */
[----:B------:R-:W3:Y:S04]  /*1a850*/  LDL.LU R2, [R1+0xd0] ;  /* 0x0000d00001027983 */ /* 0x000ee80000300800 */
[----:B------:R-:W4:Y:S04]  /*1a860*/  LDL.LU R12, [R1+0xc8] ;  /* 0x0000c800010c7983 */ /* 0x000f280000300800 */
[----:B------:R-:W3:Y:S01]  /*1a870*/  LDL.LU R11, [R1+0xc0] ;  /* 0x0000c000010b7983 */ /* 0x000ee20000300800 */
[----:B------:R-:W-:-:S03]  /*1a880*/  IMAD.X R221, R13, 0x1, R4, P1 ;  /* 0x000000010ddd7824 */ /* 0x000fc600008e0604 */
        /* <DEDUP_REMOVED lines=9> */
[----:B------:R0:W3:Y:S02]  /*1a920*/  LDG.E.U8 R250, desc[UR4][R220.64] ;  /* 0x00000004dcfa7981 */ /* 0x0000e4000c1e1100 */
[----:B0-----:R-:W-:-:S05]  /*1a930*/  IADD3 R220, P1, R3, R227, RZ ;  /* 0x000000e303dc7210 */ /* 0x001fca0007f3e0ff */
[----:B------:R-:W-:Y:S01]  /*1a940*/  IMAD.X R221, R13, 0x1, R225, P1 ;  /* 0x000000010ddd7824 */ /* 0x000fe200008e06e1 */
[----:B------:R-:W-:-:S04]  /*1a950*/  IADD3 R222, P2, R3, R222, RZ ;  /* 0x000000de03de7210 */ /* 0x000fc80007f5e0ff */
[----:B------:R0:W3:Y:S02]  /*1a960*/  LDG.E.U8 R252, desc[UR4][R220.64] ;  /* 0x00000004dcfc7981 */ /* 0x0000e4000c1e1100 */
[----:B0-----:R-:W-:Y:S01]  /*1a970*/  IADD3 R220, P1, R3, R223, RZ ;  /* 0x000000df03dc7210 */ /* 0x001fe20007f3e0ff */
[----:B------:R-:W-:-:S04]  /*1a980*/  IMAD.X R223, R13, 0x1, R14, P2 ;  /* 0x000000010ddf7824 */ /* 0x000fc800010e060e */
[----:B------:R-:W-:Y:S01]  /*1a990*/  IMAD.X R221, R13, 0x1, R15, P1 ;  /* 0x000000010ddd7824 */ /* 0x000fe200008e060f */
[----:B------:R-:W3:Y:S01]  /*1a9a0*/  LDG.E.U8 R222, desc[UR4][R222.64] ;  /* 0x00000004dede7981 */ /* 0x000ee2000c1e1100 */
[----:B------:R-:W-:-:S03]  /*1a9b0*/  WARPGROUP.DEPBAR.LE gsb0, 0x0 ;  /* 0x00008000000079c5 */ /* 0x000fc60000010000 */
[----:B------:R0:W3:Y:S01]  /*1a9c0*/  LDG.E.U8 R220, desc[UR4][R220.64] ;  /* 0x00000004dcdc7981 */ /* 0x0000e2000c1e1100 */
[----:B------:R-:W-:Y:S06]  /*1a9d0*/  BAR.SYNC.DEFER_BLOCKING 0x0 ;  /* 0x0000000000007b1d */ /* 0x000fec0000010000 */
[----:B------:R-:W-:Y:S04]  /*1a9e0*/  STS.U8 [R7], R239 ;  /* 0x000000ef07007388 */ /* 0x000fe80000000000 */
[----:B------:R-:W-:Y:S04]  /*1a9f0*/  STS.U8 [R7+0x400], R241 ;  /* 0x000400f107007388 */ /* 0x000fe80000000000 */
[----:B------:R-:W-:Y:S04]  /*1aa00*/  STS.U8 [R7+0x800], R243 ;  /* 0x000800f307007388 */ /* 0x000fe80000000000 */
[----:B------:R-:W-:Y:S04]  /*1aa10*/  STS.U8 [R7+0xc00], R245 ;  /* 0x000c00f507007388 */ /* 0x000fe80000000000 */
[----:B----4-:R1:W-:Y:S04]  /*1aa20*/  STS.U8 [R7+0x1c00], R12 ;  /* 0x001c000c07007388 */ /* 0x0103e80000000000 */
[----:B-1----:R-:W4:Y:S04]  /*1aa30*/  LDL.LU R12, [R1+0x94] ;  /* 0x00009400010c7983 */ /* 0x002f280000300800 */
        /* <DEDUP_REMOVED lines=12> */
[----:B------:R1:W-:Y:S04]  /*1ab00*/  STS.U8 [R7+0x1000], R0 ;  /* 0x0010000007007388 */ /* 0x0003e80000000000 */
[----:B------:R-:W4:Y:S04]  /*1ab10*/  LDL.LU R245, [R1] ;  /* 0x0000000001f57983 */ /* 0x000f280000300800 */
[----:B--2---:R2:W-:Y:S04]  /*1ab20*/  STS.U8 [R7+0x1400], R247 ;  /* 0x001400f707007388 */ /* 0x0045e80000000000 */
[----:B-1----:R-:W4:Y:S04]  /*1ab30*/  LDL.LU R0, [R1+0x8c] ;  /* 0x00008c0001007983 */ /* 0x002f280000300800 */
[----:B---3--:R1:W-:Y:S04]  /*1ab40*/  STS.U8 [R7+0x2800], R249 ;  /* 0x002800f907007388 */ /* 0x0083e80000000000 */
[----:B--2---:R-:W2:Y:S04]  /*1ab50*/  LDL.LU R247, [R1+0x88] ;  /* 0x0000880001f77983 */ /* 0x004ea80000300800 */
[----:B------:R3:W-:Y:S04]  /*1ab60*/  STS.U8 [R7+0x3400], R251 ;  /* 0x003400fb07007388 */ /* 0x0007e80000000000 */
[----:B-1----:R-:W2:Y:S04]  /*1ab70*/  LDL.LU R249, [R1+0x84] ;  /* 0x0000840001f97983 */ /* 0x002ea80000300800 */
[----:B------:R1:W-:Y:S04]  /*1ab80*/  STS.U8 [R7+0x4000], R5 ;  /* 0x0040000507007388 */ /* 0x0003e80000000000 */
[----:B---3--:R-:W3:Y:S04]  /*1ab90*/  LDL.LU R251, [R1+0x80] ;  /* 0x0000800001fb7983 */ /* 0x008ee80000300800 */
[----:B------:R0:W-:Y:S04]  /*1aba0*/  STS.U8 [R7+0x4400], R6 ;  /* 0x0044000607007388 */ /* 0x0001e80000000000 */
[----:B-1----:R-:W3:Y:S04]  /*1abb0*/  LDL.LU R5, [R1+0x7c] ;  /* 0x00007c0001057983 */ /* 0x002ee80000300800 */
[----:B0-----:R-:W3:Y:S04]  /*1abc0*/  LDL.LU R6, [R1+0x74] ;  /* 0x0000740001067983 */ /* 0x001ee80000300800 */
[----:B------:R-:W3:Y:S04]  /*1abd0*/  LDL.LU R13, [R1+0x68] ;  /* 0x00006800010d7983 */ /* 0x000ee80000300800 */
[----:B------:R-:W3:Y:S04]  /*1abe0*/  LDL.LU R223, [R1+0x60] ;  /* 0x0000600001df7983 */ /* 0x000ee80000300800 */
[----:B------:R0:W-:Y:S04]  /*1abf0*/  STS.U8 [R7+0x1800], R2 ;  /* 0x0018000207007388 */ /* 0x0001e80000000000 */
[----:B------:R-:W3:Y:S04]  /*1ac00*/  LDL.LU R221, [R1+0x5c] ;  /* 0x00005c0001dd7983 */ /* 0x000ee80000300800 */
        /* <DEDUP_REMOVED lines=12> */
[----:B0-----:R-:W3:Y:S04]  /*1acd0*/  LDL.LU R9, [R1+0x34] ;  /* 0x0000340001097983 */ /* 0x001ee80000300800 */
[----:B----4-:R0:W-:Y:S04]  /*1ace0*/  STS.U8 [R7+0x4800], R12 ;  /* 0x0048000c07007388 */ /* 0x0101e80000000000 */
[----:B------:R1:W-:Y:S04]  /*1acf0*/  STS.U8 [R7+0x4c00], R15 ;  /* 0x004c000f07007388 */ /* 0x0003e80000000000 */
[----:B------:R4:W-:Y:S04]  /*1ad00*/  STS.U8 [R7+0x5000], R14 ;  /* 0x0050000e07007388 */ /* 0x0009e80000000000 */
[----:B0-----:R-:W3:Y:S04]  /*1ad10*/  LDL.LU R12, [R1+0x30] ;  /* 0x00003000010c7983 */ /* 0x001ee80000300800 */
[----:B-1----:R-:W3:Y:S04]  /*1ad20*/  LDL.LU R15, [R1+0xe00] ;  /* 0x000e0000010f7983 */ /* 0x002ee80000300800 */
[----:B----4-:R-:W4:Y:S04]  /*1ad30*/  LDL.LU R14, [R1+0xdfc] ;  /* 0x000dfc00010e7983 */ /* 0x010f280000300800 */
[----:B------:R0:W-:Y:S04]  /*1ad40*/  STS.U8 [R7+0x5400], R225 ;  /* 0x005400e107007388 */ /* 0x0001e80000000000 */
[----:B------:R1:W-:Y:S04]  /*1ad50*/  STS.U8 [R7+0x5800], R227 ;  /* 0x005800e307007388 */ /* 0x0003e80000000000 */
[----:B------:R1:W-:Y:S04]  /*1ad60*/  STS.U8 [R7+0x5c00], R229 ;  /* 0x005c00e507007388 */ /* 0x0003e80000000000 */
[----:B0-----:R-:W4:Y:S04]  /*1ad70*/  LDL.LU R225, [R1+0xdf8] ;  /* 0x000df80001e17983 */ /* 0x001f280000300800 */
[----:B-1----:R-:W4:Y:S04]  /*1ad80*/  LDL.LU R227, [R1+0xdf4] ;  /* 0x000df40001e37983 */ /* 0x002f280000300800 */
[----:B------:R-:W4:Y:S04]  /*1ad90*/  LDL.LU R229, [R1+0xdf0] ;  /* 0x000df00001e57983 */ /* 0x000f280000300800 */
        /* <DEDUP_REMOVED lines=11> */
[----:B--2---:R-:W2:Y:S04]  /*1ae50*/  LDL.LU R241, [R1+0xdd8] ;  /* 0x000dd80001f17983 */ /* 0x004ea80000300800 */
        /* <DEDUP_REMOVED lines=8> */
[----:B---3--:R3:W-:Y:S04]  /*1aee0*/  STS.U8 [R7+0x8c00], R251 ;  /* 0x008c00fb07007388 */ /* 0x0087e80000000000 */
[----:B0-----:R-:W2:Y:S04]  /*1aef0*/  LDL.LU R247, [R1+0xdc8] ;  /* 0x000dc80001f77983 */ /* 0x001ea80000300800 */
[----:B-1----:R-:W4:Y:S04]  /*1af00*/  LDL.LU R249, [R1+0xdc4] ;  /* 0x000dc40001f97983 */ /* 0x002f280000300800 */
[----:B---3--:R-:W3:Y:S04]  /*1af10*/  LDL.LU R251, [R1+0xdc0] ;  /* 0x000dc00001fb7983 */ /* 0x008ee80000300800 */
[----:B------:R0:W-:Y:S04]  /*1af20*/  STS.U8 [R7+0x9000], R5 ;  /* 0x0090000507007388 */ /* 0x0001e80000000000 */
[----:B------:R1:W-:Y:S04]  /*1af30*/  STS.U8 [R7+0x9400], R6 ;  /* 0x0094000607007388 */ /* 0x0003e80000000000 */
[----:B0-----:R-:W2:Y:S04]  /*1af40*/  LDL.LU R5, [R1+0xdbc] ;  /* 0x000dbc0001057983 */ /* 0x001ea80000300800 */
[----:B-1----:R-:W4:Y:S04]  /*1af50*/  LDL.LU R6, [R1+0xdb8] ;  /* 0x000db80001067983 */ /* 0x002f280000300800 */
        /* <DEDUP_REMOVED lines=9> */
[----:B------:R-:W2:Y:S04]  /*1aff0*/  LDL.LU R5, [R1+0x1c8] ;  /* 0x0001c80001057983 */ /* 0x000ea80000300800 */
[----:B------:R0:W-:Y:S04]  /*1b000*/  STS.U8 [R7+0x9800], R13 ;  /* 0x0098000d07007388 */ /* 0x0001e80000000000 */
[----:B------:R-:W-:Y:S04]  /*1b010*/  STS.U8 [R7+0x9c00], R223 ;  /* 0x009c00df07007388 */ /* 0x000fe80000000000 */
[----:B------:R-:W-:Y:S01]  /*1b020*/  STS.U8 [R7+0xa000], R221 ;  /* 0x00a000dd07007388 */ /* 0x000fe20000000000 */
[----:B0-----:R-:W0:Y:S03]  /*1b030*/  LDC R13, c[0x0][0x238] ;  /* 0x00008e00ff0d7b82 */ /* 0x001e260000000800 */
[----:B------:R-:W-:Y:S04]  /*1b040*/  STS.U8 [R7+0xa400], R2 ;  /* 0x00a4000207007388 */ /* 0x000fe80000000000 */
[----:B------:R-:W-:Y:S04]  /*1b050*/  STS.U8 [R7+0xa800], R11 ;  /* 0x00a8000b07007388 */ /* 0x000fe80000000000 */
[----:B------:R-:W-:Y:S04]  /*1b060*/  STS.U8 [R7+0xac00], R4 ;  /* 0x00ac000407007388 */ /* 0x000fe80000000000 */
[----:B------:R-:W-:Y:S04]  /*1b070*/  STS.U8 [R7+0xb000], R10 ;  /* 0x00b0000a07007388 */ /* 0x000fe80000000000 */
[----:B------:R-:W-:Y:S04]  /*1b080*/  STS.U8 [R7+0xb400], R8 ;  /* 0x00b4000807007388 */ /* 0x000fe80000000000 */
        /* <DEDUP_REMOVED lines=13> */
[----:B-1----:R-:W3:Y:S04]  /*1b160*/  LDL.LU R244, [R1+0x334] ;  /* 0x0003340001f47983 */ /* 0x002ee80000300800 */
[----:B--2---:R1:W-:Y:S04]  /*1b170*/  STS.U8 [R6+0xd00], R5 ;  /* 0x000d000506007388 */ /* 0x0043e80000000000 */
[----:B-1----:R-:W2:Y:S04]  /*1b180*/  LDL.LU R5, [R1+0x2a0] ;  /* 0x0002a00001057983 */ /* 0x002ea80000300800 */
[----:B----4-:R1:W-:Y:S04]  /*1b190*/  STS.U8 [R6+0x100], R219 ;  /* 0x000100db06007388 */ /* 0x0103e80000000000 */
[----:B------:R-:W4:Y:S04]  /*1b1a0*/  LDL.LU R10, [R1+0x2b8] ;  /* 0x0002b800010a7983 */ /* 0x000f280000300800 */
[----:B------:R0:W-:Y:S04]  /*1b1b0*/  STS.U8 [R6+0x900], R12 ;  /* 0x0009000c06007388 */ /* 0x0001e80000000000 */
[----:B-1----:R-:W3:Y:S04]  /*1b1c0*/  LDL.LU R219, [R1+0x2b4] ;  /* 0x0002b40001db7983 */ /* 0x002ee80000300800 */
[----:B------:R-:W3:Y:S04]  /*1b1d0*/  LDL.LU R236, [R1+0x2a8] ;  /* 0x0002a80001ec7983 */ /* 0x000ee80000300800 */
[----:B0-----:R-:W3:Y:S04]  /*1b1e0*/  LDL.LU R12, [R1+0x298] ;  /* 0x00029800010c7983 */ /* 0x001ee80000300800 */
[----:B------:R-:W3:Y:S04]  /*1b1f0*/  LDL.LU R4, [R1+0x28c] ;  /* 0x00028c0001047983 */ /* 0x000ee80000300800 */
[----:B------:R-:W3:Y:S04]  /*1b200*/  LDL.LU R8, [R1+0x284] ;  /* 0x0002840001087983 */ /* 0x000ee80000300800 */
[----:B------:R-:W3:Y:S04]  /*1b210*/  LDL.LU R247, [R1+0x278] ;  /* 0x0002780001f77983 */ /* 0x000ee80000300800 */
[----:B------:R-:W3:Y:S04]  /*1b220*/  LDL.LU R249, [R1+0x26c] ;  /* 0x00026c0001f97983 */ /* 0x000ee80000300800 */
[----:B------:R0:W-:Y:S04]  /*1b230*/  STS.U8 [R6+0x500], R9 ;  /* 0x0005000906007388 */ /* 0x0001e80000000000 */
[----:B------:R-:W3:Y:S04]  /*1b240*/  LDL.LU R251, [R1+0x260] ;  /* 0x0002600001fb7983 */ /* 0x000ee80000300800 */
[----:B0-----:R-:W3:Y:S01]  /*1b250*/  LDL.LU R9, [R1+0x254] ;  /* 0x0002540001097983 */ /* 0x001ee20000300800 */
[-C--:B------:R-:W-:Y:S01]  /*1b260*/  FMUL R221, R186, R13.reuse ;  /* 0x0000000dbadd7220 */ /* 0x080fe20000400000 */
[----:B------:R-:W-:-:S02]  /*1b270*/  FMUL R223, R187, R13 ;  /* 0x0000000dbbdf7220 */ /* 0x000fc40000400000 */
[----:B--2---:R0:W-:Y:S04]  /*1b280*/  STS.U8 [R6+0x1100], R5 ;  /* 0x0011000506007388 */ /* 0x0041e80000000000 */
[----:B0-----:R-:W2:Y:S01]  /*1b290*/  LDL.LU R5, [R1+0x248] ;  /* 0x0002480001057983 */ /* 0x001ea20000300800 */
[----:B------:R-:W-:Y:S01]  /*1b2a0*/  FMNMX R221, R221, R223, !PT ;  /* 0x000000dfdddd7209 */ /* 0x000fe20007800000 */
[----:B------:R-:W-:Y:S02]  /*1b2b0*/  FMUL R223, R190, R13 ;  /* 0x0000000dbedf7220 */ /* 0x000fe40000400000 */
[----:B------:R-:W2:Y:S03]  /*1b2c0*/  LDL.LU R241, [R1+0x240] ;  /* 0x0002400001f17983 */ /* 0x000ea60000300800 */
[----:B------:R-:W-:Y:S01]  /*1b2d0*/  FMNMX R221, R223, R221, !PT ;  /* 0x000000dddfdd7209 */ /* 0x000fe20007800000 */
[----:B------:R-:W-:Y:S01]  /*1b2e0*/  FMUL R223, R191, R13 ;  /* 0x0000000dbfdf7220 */ /* 0x000fe20000400000 */
[----:B----4-:R0:W-:Y:S04]  /*1b2f0*/  STS.U8 [R6+0x1500], R10 ;  /* 0x0015000a06007388 */ /* 0x0101e80000000000 */
[----:B------:R-:W-:Y:S01]  /*1b300*/  FMNMX R221, R223, R221, !PT ;  /* 0x000000dddfdd7209 */ /* 0x000fe20007800000 */
[----:B------:R-:W-:Y:S01]  /*1b310*/  FMUL R223, R194, R13 ;  /* 0x0000000dc2df7220 */ /* 0x000fe20000400000 */
[----:B------:R-:W4:Y:S04]  /*1b320*/  LDL.LU R2, [R1+0x234] ;  /* 0x0002340001027983 */ /* 0x000f280000300800 */
[----:B------:R-:W-:Y:S01]  /*1b330*/  FMNMX R221, R223, R221, !PT ;  /* 0x000000dddfdd7209 */ /* 0x000fe20007800000 */
[----:B------:R-:W-:Y:S01]  /*1b340*/  FMUL R223, R195, R13 ;  /* 0x0000000dc3df7220 */ /* 0x000fe20000400000 */
[----:B0-----:R-:W4:Y:S04]  /*1b350*/  LDL.LU R10, [R1+0x228] ;  /* 0x00022800010a7983 */ /* 0x001f280000300800 */
[----:B------:R-:W-:Y:S01]  /*1b360*/  FMNMX R221, R223, R221, !PT ;  /* 0x000000dddfdd7209 */ /* 0x000fe20007800000 */
[----:B------:R-:W-:Y:S01]  /*1b370*/  FMUL R223, R198, R13 ;  /* 0x0000000dc6df7220 */ /* 0x000fe20000400000 */
[----:B---3--:R0:W-:Y:S04]  /*1b380*/  STS.U8 [R6+0x1900], R219 ;  /* 0x001900db06007388 */ /* 0x0081e80000000000 */
[----:B------:R-:W-:Y:S01]  /*1b390*/  FMNMX R221, R223, R221, !PT ;  /* 0x000000dddfdd7209 */ /* 0x000fe20007800000 */
[----:B------:R-:W-:Y:S01]  /*1b3a0*/  FMUL R223, R199, R13 ;  /* 0x0000000dc7df7220 */ /* 0x000fe20000400000 */
[----:B------:R-:W3:Y:S04]  /*1b3b0*/  LDL.LU R11, [R1+0x21c] ;  /* 0x00021c00010b7983 */ /* 0x000ee80000300800 */
[----:B------:R-:W-:Y:S01]  /*1b3c0*/  FMNMX R221, R223, R221, !PT ;  /* 0x000000dddfdd7209 */ /* 0x000fe20007800000 */
[----:B------:R-:W-:Y:S01]  /*1b3d0*/  FMUL R223, R202, R13 ;  /* 0x0000000dcadf7220 */ /* 0x000fe20000400000 */
[----:B0-----:R-:W3:Y:S04]  /*1b3e0*/  LDL.LU R219, [R1+0x210] ;  /* 0x0002100001db7983 */ /* 0x001ee80000300800 */
[----:B------:R-:W-:Y:S01]  /*1b3f0*/  FMNMX R221, R223, R221, !PT ;  /* 0x000000dddfdd7209 */ /* 0x000fe20007800000 */
[----:B------:R-:W-:Y:S01]  /*1b400*/  FMUL R223, R203, R13 ;  /* 0x0000000dcbdf7220 */ /* 0x000fe20000400000 */
[----:B------:R0:W-:Y:S04]  /*1b410*/  STS.U8 [R6+0x2100], R12 ;  /* 0x0021000c06007388 */ /* 0x0001e80000000000 */
[----:B------:R-:W-:Y:S01]  /*1b420*/  FMNMX R221, R223, R221, !PT ;  /* 0x000000dddfdd7209 */ /* 0x000fe20007800000 */
[----:B------:R-:W-:Y:S01]  /*1b430*/  FMUL R223, R206, R13 ;  /* 0x0000000dcedf7220 */ /* 0x000fe20000400000 */
[----:B------:R1:W-:Y:S04]  /*1b440*/  STS.U8 [R6+0x2500], R4 ;  /* 0x0025000406007388 */ /* 0x0003e80000000000 */
[----:B0-----:R-:W3:Y:S04]  /*1b450*/  LDL.LU R12, [R1+0x204] ;  /* 0x00020400010c7983 */ /* 0x001ee80000300800 */
[----:B------:R0:W-:Y:S04]  /*1b460*/  STS.U8 [R6+0x2900], R8 ;  /* 0x0029000806007388 */ /* 0x0001e80000000000 */
[----:B-1----:R-:W3:Y:S01]  /*1b470*/  LDL.LU R4, [R1+0x1f8] ;  /* 0x0001f80001047983 */ /* 0x002ee20000300800 */
[----:B------:R-:W-:-:S03]  /*1b480*/  FMNMX R221, R223, R221, !PT ;  /* 0x000000dddfdd7209 */ /* 0x000fc60007800000 */
[----:B------:R1:W-:Y:S04]  /*1b490*/  STS.U8 [R6+0x2d00], R247 ;  /* 0x002d00f706007388 */ /* 0x0003e80000000000 */
[----:B0-----:R-:W3:Y:S01]  /*1b4a0*/  LDL.LU R8, [R1+0x1ec] ;  /* 0x0001ec0001087983 */ /* 0x001ee20000300800 */
[----:B------:R-:W-:-:S03]  /*1b4b0*/  FMUL R223, R207, R13 ;  /* 0x0000000dcfdf7220 */ /* 0x000fc60000400000 */
[----:B------:R0:W-:Y:S04]  /*1b4c0*/  STS.U8 [R6+0x3100], R249 ;  /* 0x003100f906007388 */ /* 0x0001e80000000000 */
[----:B-1----:R-:W3:Y:S04]  /*1b4d0*/  LDL.LU R247, [R1+0x1e4] ;  /* 0x0001e40001f77983 */ /* 0x002ee80000300800 */
[----:B------:R1:W-:Y:S04]  /*1b4e0*/  STS.U8 [R6+0x3500], R251 ;  /* 0x003500fb06007388 */ /* 0x0003e80000000000 */
[----:B0-----:R-:W3:Y:S04]  /*1b4f0*/  LDL.LU R249, [R1+0x1d8] ;  /* 0x0001d80001f97983 */ /* 0x001ee80000300800 */
[----:B------:R0:W-:Y:S04]  /*1b500*/  STS.U8 [R6+0x3900], R9 ;  /* 0x0039000906007388 */ /* 0x0001e80000000000 */
[----:B-1----:R-:W3:Y:S01]  /*1b510*/  LDL.LU R251, [R1+0x1cc] ;  /* 0x0001cc0001fb7983 */ /* 0x002ee20000300800 */
[----:B------:R-:W-:-:S03]  /*1b520*/  FMNMX R221, R223, R221, !PT ;  /* 0x000000dddfdd7209 */ /* 0x000fc60007800000 */
[----:B0-----:R-:W3:Y:S01]  /*1b530*/  LDL.LU R9, [R1+0x1c0] ;  /* 0x0001c00001097983 */ /* 0x001ee20000300800 */
[----:B------:R-:W-:-:S05]  /*1b540*/  FMUL R223, R210, R13 ;  /* 0x0000000dd2df7220 */ /* 0x000fca0000400000 */
[----:B------:R-:W-:Y:S01]  /*1b550*/  FMNMX R221, R223, R221, !PT ;  /* 0x000000dddfdd7209 */ /* 0x000fe20007800000 */
        /* <DEDUP_REMOVED lines=30> */
[----:B------:R-:W-:Y:S01]  /*1b740*/  FMUL R223, R178, R13 ;  /* 0x0000000db2df7220 */ /* 0x000fe20000400000 */
[----:B--2---:R0:W-:Y:S04]  /*1b750*/  STS.U8 [R6+0x3d00], R5 ;  /* 0x003d000506007388 */ /* 0x0041e80000000000 */
[----:B0-----:R-:W2:Y:S01]  /*1b760*/  LDL.LU R5, [R1+0x1b4] ;  /* 0x0001b40001057983 */ /* 0x001ea20000300800 */
[----:B------:R-:W-:Y:S01]  /*1b770*/  FMNMX R221, R223, R221, !PT ;  /* 0x000000dddfdd7209 */ /* 0x000fe20007800000 */
[----:B------:R-:W-:-:S05]  /*1b780*/  FMUL R223, R179, R13 ;  /* 0x0000000db3df7220 */ /* 0x000fca0000400000 */
[----:B------:R-:W-:Y:S01]  /*1b790*/  FMNMX R221, R223, R221, !PT ;  /* 0x000000dddfdd7209 */ /* 0x000fe20007800000 */
[----:B------:R-:W-:-:S05]  /*1b7a0*/  FMUL R223, R182, R13 ;  /* 0x0000000db6df7220 */ /* 0x000fca0000400000 */
[----:B------:R-:W-:Y:S01]  /*1b7b0*/  FMNMX R221, R223, R221, !PT ;  /* 0x000000dddfdd7209 */ /* 0x000fe20007800000 */
[----:B------:R-:W-:-:S05]  /*1b7c0*/  FMUL R223, R183, R13 ;  /* 0x0000000db7df7220 */ /* 0x000fca0000400000 */
[----:B------:R-:W-:-:S05]  /*1b7d0*/  FMNMX R221, R223, R221, !PT ;  /* 0x000000dddfdd7209 */ /* 0x000fca0007800000 */
[----:B------:R-:W0:Y:S01]  /*1b7e0*/  SHFL.BFLY PT, R223, R221, 0x2, 0x1f ;  /* 0x0c401f00dddf7f89 */ /* 0x000e2200000e0000 */
[-C--:B------:R-:W-:Y:S01]  /*1b7f0*/  FMUL R17, R184, R13.reuse ;  /* 0x0000000db8117220 */ /* 0x080fe20000400000 */
[----:B------:R-:W-:-:S05]  /*1b800*/  FMUL R21, R185, R13 ;  /* 0x0000000db9157220 */ /* 0x000fca0000400000 */
[----:B------:R-:W-:Y:S01]  /*1b810*/  FMNMX R17, R17, R21, !PT ;  /* 0x0000001511117209 */ /* 0x000fe20007800000 */
[-C--:B------:R-:W-:Y:S01]  /*1b820*/  FMUL R21, R188, R13.reuse ;  /* 0x0000000dbc157220 */ /* 0x080fe20000400000 */
[----:B------:R-:W-:-:S04]  /*1b830*/  FMUL R217, R189, R13 ;  /* 0x0000000dbdd97220 */ /* 0x000fc80000400000 */
[----:B------:R-:W-:Y:S02]  /*1b840*/  FMNMX R21, R21, R17, !PT ;  /* 0x0000001115157209 */ /* 0x000fe40007800000 */
[----:B0-----:R-:W-:-:S05]  /*1b850*/  FMNMX R223, R221, R223, !PT ;  /* 0x000000dfdddf7209 */ /* 0x001fca0007800000 */
[----:B------:R-:W0:Y:S01]  /*1b860*/  SHFL.BFLY PT, R17, R223, 0x1, 0x1f ;  /* 0x0c201f00df117f89 */ /* 0x000e2200000e0000 */
[----:B------:R-:W-:Y:S01]  /*1b870*/  FMNMX R21, R217, R21, !PT ;  /* 0x00000015d9157209 */ /* 0x000fe20007800000 */
[----:B------:R-:W-:-:S05]  /*1b880*/  FMUL R217, R192, R13 ;  /* 0x0000000dc0d97220 */ /* 0x000fca0000400000 */
[----:B------:R-:W-:Y:S01]  /*1b890*/  FMNMX R21, R217, R21, !PT ;  /* 0x00000015d9157209 */ /* 0x000fe20007800000 */
[----:B------:R-:W-:-:S05]  /*1b8a0*/  FMUL R217, R193, R13 ;  /* 0x0000000dc1d97220 */ /* 0x000fca0000400000 */
[----:B------:R-:W-:Y:S01]  /*1b8b0*/  FMNMX R21, R217, R21, !PT ;  /* 0x00000015d9157209 */ /* 0x000fe20007800000 */
[----:B------:R-:W-:-:S05]  /*1b8c0*/  FMUL R217, R196, R13 ;  /* 0x0000000dc4d97220 */ /* 0x000fca0000400000 */
[----:B------:R-:W-:Y:S02]  /*1b8d0*/  FMNMX R21, R217, R21, !PT ;  /* 0x00000015d9157209 */ /* 0x000fe40007800000 */
[----:B0-----:R-:W-:Y:S01]  /*1b8e0*/  FMNMX R228, R223, R17, !PT ;  /* 0x00000011dfe47209 */ /* 0x001fe20007800000 */
[----:B------:R-:W-:-:S05]  /*1b8f0*/  FMUL R17, R197, R13 ;  /* 0x0000000dc5117220 */ /* 0x000fca0000400000 */
[----:B------:R-:W-:Y:S01]  /*1b900*/  FMNMX R17, R17, R21, !PT ;  /* 0x0000001511117209 */ /* 0x000fe20007800000 */
[----:B------:R-:W-:Y:S01]  /*1b910*/  FMUL R21, R200, R13 ;  /* 0x0000000dc8157220 */ /* 0x000fe20000400000 */
[----:B------:R-:W-:-:S04]  /*1b920*/  FMNMX R228, R228, R244, !PT ;  /* 0x000000f4e4e47209 */ /* 0x000fc80007800000 */
[----:B------:R-:W-:Y:S01]  /*1b930*/  FMNMX R17, R21, R17, !PT ;  /* 0x0000001115117209 */ /* 0x000fe20007800000 */
[-C--:B------:R-:W-:Y:S01]  /*1b940*/  FMUL R21, R201, R13.reuse ;  /* 0x0000000dc9157220 */ /* 0x080fe20000400000 */
[-CC-:B------:R-:W-:Y:S01]  /*1b950*/  FFMA R186, R186, R13.reuse, -R228.reuse ;  /* 0x0000000dbaba7223 */ /* 0x180fe200000008e4 */
[----:B------:R-:W-:-:S03]  /*1b960*/  FFMA R187, R187, R13, -R228 ;  /* 0x0000000dbbbb7223 */ /* 0x000fc600000008e4 */
[----:B------:R-:W-:Y:S01]  /*1b970*/  FMUL R186, R186, 1.4426950216293334961 ;  /* 0x3fb8aa3bbaba7820 */ /* 0x000fe20000400000 */
[----:B------:R-:W-:Y:S01]  /*1b980*/  FMNMX R17, R21, R17, !PT ;  /* 0x0000001115117209 */ /* 0x000fe20007800000 */
[-C--:B------:R-:W-:Y:S01]  /*1b990*/  FMUL R21, R204, R13.reuse ;  /* 0x0000000dcc157220 */ /* 0x080fe20000400000 */
[----:B------:R-:W-:Y:S01]  /*1b9a0*/  FMUL R187, R187, 1.4426950216293334961 ;  /* 0x3fb8aa3bbbbb7820 */ /* 0x000fe20000400000 */
[----:B------:R0:W-:Y:S01]  /*1b9b0*/  MUFU.EX2 R233, R186 ;  /* 0x000000ba00e97308 */ /* 0x0001e20000000800 */
[----:B------:R-:W-:Y:S02]  /*1b9c0*/  FFMA R190, R190, R13, -R228 ;  /* 0x0000000dbebe7223 */ /* 0x000fe400000008e4 */
[----:B------:R-:W-:Y:S01]  /*1b9d0*/  FMNMX R21, R21, R17, !PT ;  /* 0x0000001115157209 */ /* 0x000fe20007800000 */
[----:B0-----:R-:W-:-:S04]  /*1b9e0*/  FMUL R186, R205, R13 ;  /* 0x0000000dcdba7220 */ /* 0x001fc80000400000 */
[----:B------:R0:W1:Y:S01]  /*1b9f0*/  MUFU.EX2 R225, R187 ;  /* 0x000000bb00e17308 */ /* 0x0000620000000800 */
[----:B------:R-:W-:Y:S01]  /*1ba00*/  FMUL R17, R190, 1.4426950216293334961 ;  /* 0x3fb8aa3bbe117820 */ /* 0x000fe20000400000 */
[--C-:B------:R-:W-:Y:S01]  /*1ba10*/  FFMA R191, R191, R13, -R228.reuse ;  /* 0x0000000dbfbf7223 */ /* 0x100fe200000008e4 */
[----:B------:R-:W-:Y:S01]  /*1ba20*/  FMNMX R186, R186, R21, !PT ;  /* 0x00000015baba7209 */ /* 0x000fe20007800000 */
[-C--:B------:R-:W-:Y:S01]  /*1ba30*/  FMUL R190, R209, R13.reuse ;  /* 0x0000000dd1be7220 */ /* 0x080fe20000400000 */
[-C--:B0-----:R-:W-:Y:S01]  /*1ba40*/  FMUL R187, R208, R13.reuse ;  /* 0x0000000dd0bb7220 */ /* 0x081fe20000400000 */
[----:B------:R-:W-:Y:S01]  /*1ba50*/  FMUL R21, R191, 1.4426950216293334961 ;  /* 0x3fb8aa3bbf157820 */ /* 0x000fe20000400000 */
[----:B------:R-:W-:-:S03]  /*1ba60*/  FFMA R194, R194, R13, -R228 ;  /* 0x0000000dc2c27223 */ /* 0x000fc600000008e4 */
[----:B------:R-:W-:Y:S01]  /*1ba70*/  FMNMX R187, R187, R186, !PT ;  /* 0x000000babbbb7209 */ /* 0x000fe20007800000 */
[----:B------:R-:W-:Y:S01]  /*1ba80*/  FMUL R191, R212, R13 ;  /* 0x0000000dd4bf7220 */ /* 0x000fe20000400000 */
[----:B------:R-:W-:Y:S02]  /*1ba90*/  FMUL R186, R194, 1.4426950216293334961 ;  /* 0x3fb8aa3bc2ba7820 */ /* 0x000fe40000400000 */
[----:B------:R-:W-:Y:S01]  /*1baa0*/  FMNMX R190, R190, R187, !PT ;  /* 0x000000bbbebe7209 */ /* 0x000fe20007800000 */
[-CC-:B------:R-:W-:Y:S01]  /*1bab0*/  FFMA R195, R195, R13.reuse, -R228.reuse ;  /* 0x0000000dc3c37223 */ /* 0x180fe200000008e4 */
[-C--:B------:R-:W-:Y:S02]  /*1bac0*/  FMUL R194, R213, R13.reuse ;  /* 0x0000000dd5c27220 */ /* 0x080fe40000400000 */
[----:B------:R-:W-:Y:S01]  /*1bad0*/  FMNMX R191, R191, R190, !PT ;  /* 0x000000bebfbf7209 */ /* 0x000fe20007800000 */
[----:B------:R-:W-:Y:S01]  /*1bae0*/  FMUL R187, R195, 1.4426950216293334961 ;  /* 0x3fb8aa3bc3bb7820 */ /* 0x000fe20000400000 */
[-CC-:B------:R-:W-:Y:S01]  /*1baf0*/  FFMA R198, R198, R13.reuse, -R228.reuse ;  /* 0x0000000dc6c67223 */ /* 0x180fe200000008e4 */
[----:B------:R-:W-:Y:S01]  /*1bb00*/  FMUL R195, R152, R13 ;  /* 0x0000000d98c37220 */ /* 0x000fe20000400000 */
[----:B------:R-:W-:Y:S01]  /*1bb10*/  FMNMX R194, R194, R191, !PT ;  /* 0x000000bfc2c27209 */ /* 0x000fe20007800000 */
[-CC-:B------:R-:W-:Y:S01]  /*1bb20*/  FFMA R199, R199, R13.reuse, -R228.reuse ;  /* 0x0000000dc7c77223 */ /* 0x180fe200000008e4 */
[----:B------:R-:W-:Y:S01]  /*1bb30*/  FMUL R190, R198, 1.4426950216293334961 ;  /* 0x3fb8aa3bc6be7820 */ /* 0x000fe20000400000 */
[-C--:B------:R-:W-:Y:S01]  /*1bb40*/  FMUL R198, R153, R13.reuse ;  /* 0x0000000d99c67220 */ /* 0x080fe20000400000 */
        /* <DEDUP_REMOVED lines=26> */
[-C--:B------:R-:W-:Y:S01]  /*1bcf0*/  FMUL R211, R168, R13.reuse ;  /* 0x0000000da8d37220 */ /* 0x080fe20000400000 */
[----:B------:R-:W-:Y:S01]  /*1bd00*/  FFMA R154, R154, R13, -R228 ;  /* 0x0000000d9a9a7223 */ /* 0x000fe200000008e4 */
[----:B------:R-:W-:-:S04]  /*1bd10*/  FMNMX R210, R210, R207, !PT ;  /* 0x000000cfd2d27209 */ /* 0x000fc80007800000 */
[----:B------:R-:W-:Y:S01]  /*1bd20*/  FMNMX R211, R211, R210, !PT ;  /* 0x000000d2d3d37209 */ /* 0x000fe20007800000 */
[----:B------:R-:W-:Y:S01]  /*1bd30*/  FMUL R210, R154, 1.4426950216293334961 ;  /* 0x3fb8aa3b9ad27820 */ /* 0x000fe20000400000 */
[-C--:B------:R-:W-:Y:S01]  /*1bd40*/  FMUL R154, R169, R13.reuse ;  /* 0x0000000da99a7220 */ /* 0x080fe20000400000 */
[-CC-:B------:R-:W-:Y:S01]  /*1bd50*/  FFMA R155, R155, R13.reuse, -R228.reuse ;  /* 0x0000000d9b9b7223 */ /* 0x180fe200000008e4 */
[-CC-:B------:R-:W-:Y:S01]  /*1bd60*/  FFMA R158, R158, R13.reuse, -R228.reuse ;  /* 0x0000000d9e9e7223 */ /* 0x180fe200000008e4 */
[--C-:B------:R-:W-:Y:S02]  /*1bd70*/  FFMA R214, R214, R13, -R228.reuse ;  /* 0x0000000dd6d67223 */ /* 0x100fe400000008e4 */
[----:B------:R-:W-:Y:S01]  /*1bd80*/  FMNMX R154, R154, R211, !PT ;  /* 0x000000d39a9a7209 */ /* 0x000fe20007800000 */
[----:B------:R-:W-:Y:S01]  /*1bd90*/  FMUL R211, R155, 1.4426950216293334961 ;  /* 0x3fb8aa3b9bd37820 */ /* 0x000fe20000400000 */
[-C--:B------:R-:W-:Y:S01]  /*1bda0*/  FMUL R155, R172, R13.reuse ;  /* 0x0000000dac9b7220 */ /* 0x080fe20000400000 */
[----:B------:R-:W-:Y:S01]  /*1bdb0*/  FMUL R158, R158, 1.4426950216293334961 ;  /* 0x3fb8aa3b9e9e7820 */ /* 0x000fe20000400000 */
[-CC-:B------:R-:W-:Y:S01]  /*1bdc0*/  FFMA R159, R159, R13.reuse, -R228.reuse ;  /* 0x0000000d9f9f7223 */ /* 0x180fe200000008e4 */
[-C--:B------:R-:W-:Y:S01]  /*1bdd0*/  FFMA R215, R215, R13.reuse, -R228 ;  /* 0x0000000dd7d77223 */ /* 0x080fe200000008e4 */
[----:B------:R-:W-:Y:S01]  /*1bde0*/  FMUL R206, R214, 1.4426950216293334961 ;  /* 0x3fb8aa3bd6ce7820 */ /* 0x000fe20000400000 */
[----:B------:R-:W-:Y:S01]  /*1bdf0*/  FMNMX R154, R155, R154, !PT ;  /* 0x0000009a9b9a7209 */ /* 0x000fe20007800000 */
[----:B------:R-:W-:Y:S01]  /*1be00*/  FMUL R155, R173, R13 ;  /* 0x0000000dad9b7220 */ /* 0x000fe20000400000 */
[----:B------:R0:W-:Y:S01]  /*1be10*/  MUFU.EX2 R214, R158 ;  /* 0x0000009e00d67308 */ /* 0x0001e20000000800 */
[----:B------:R-:W-:Y:S01]  /*1be20*/  FMUL R159, R159, 1.4426950216293334961 ;  /* 0x3fb8aa3b9f9f7820 */ /* 0x000fe20000400000 */
[----:B------:R-:W-:-:S02]  /*1be30*/  FMUL R207, R215, 1.4426950216293334961 ;  /* 0x3fb8aa3bd7cf7820 */ /* 0x000fc40000400000 */
[----:B------:R-:W-:Y:S01]  /*1be40*/  FMNMX R154, R155, R154, !PT ;  /* 0x0000009a9b9a7209 */ /* 0x000fe20007800000 */
[----:B0-----:R-:W-:-:S03]  /*1be50*/  FFMA R158, R170, R13, -R228 ;  /* 0x0000000daa9e7223 */ /* 0x001fc600000008e4 */
[----:B------:R0:W-:Y:S01]  /*1be60*/  MUFU.EX2 R215, R159 ;  /* 0x0000009f00d77308 */ /* 0x0001e20000000800 */
[-C--:B------:R-:W-:Y:S01]  /*1be70*/  FMUL R155, R176, R13.reuse ;  /* 0x0000000db09b7220 */ /* 0x080fe20000400000 */
[----:B------:R-:W-:Y:S01]  /*1be80*/  FMUL R158, R158, 1.4426950216293334961 ;  /* 0x3fb8aa3b9e9e7820 */ /* 0x000fe20000400000 */
[----:B0-----:R-:W-:-:S05]  /*1be90*/  FFMA R159, R171, R13, -R228 ;  /* 0x0000000dab9f7223 */ /* 0x001fca00000008e4 */
[----:B------:R0:W-:Y:S01]  /*1bea0*/  MUFU.EX2 R171, R158 ;  /* 0x0000009e00ab7308 */ /* 0x0001e20000000800 */
[----:B------:R-:W-:Y:S01]  /*1beb0*/  FMUL R159, R159, 1.4426950216293334961 ;  /* 0x3fb8aa3b9f9f7820 */ /* 0x000fe20000400000 */
[----:B------:R-:W-:Y:S01]  /*1bec0*/  FMNMX R154, R155, R154, !PT ;  /* 0x0000009a9b9a7209 */ /* 0x000fe20007800000 */
[-C--:B------:R-:W-:Y:S01]  /*1bed0*/  FMUL R155, R177, R13.reuse ;  /* 0x0000000db19b7220 */ /* 0x080fe20000400000 */
[----:B----4-:R4:W-:Y:S01]  /*1bee0*/  STS.U8 [R6+0x4900], R10 ;  /* 0x0049000a06007388 */ /* 0x0109e20000000000 */
[----:B0-----:R-:W-:-:S03]  /*1bef0*/  FFMA R158, R174, R13, -R228 ;  /* 0x0000000dae9e7223 */ /* 0x001fc600000008e4 */
[----:B------:R0:W-:Y:S01]  /*1bf00*/  MUFU.EX2 R174, R159 ;  /* 0x0000009f00ae7308 */ /* 0x0001e20000000800 */
[----:B---3--:R3:W-:Y:S01]  /*1bf10*/  STS.U8 [R6+0x5100], R219 ;  /* 0x005100db06007388 */ /* 0x0087e20000000000 */
[----:B------:R-:W-:-:S03]  /*1bf20*/  FMNMX R154, R155, R154, !PT ;  /* 0x0000009a9b9a7209 */ /* 0x000fc60007800000 */
[----:B----4-:R-:W4:Y:S01]  /*1bf30*/  LDL.LU R10, [R1+0x1a4] ;  /* 0x0001a400010a7983 */ /* 0x010f220000300800 */
[----:B0-----:R-:W-:Y:S01]  /*1bf40*/  FMUL R159, R158, 1.4426950216293334961 ;  /* 0x3fb8aa3b9e9f7820 */ /* 0x001fe20000400000 */
[-C--:B------:R-:W-:Y:S02]  /*1bf50*/  FFMA R158, R175, R13.reuse, -R228 ;  /* 0x0000000daf9e7223 */ /* 0x080fe400000008e4 */
[----:B---3--:R-:W3:Y:S01]  /*1bf60*/  LDL.LU R219, [R1+0x194] ;  /* 0x0001940001db7983 */ /* 0x008ee20000300800 */
[----:B------:R-:W-:-:S03]  /*1bf70*/  FMUL R155, R180, R13 ;  /* 0x0000000db49b7220 */ /* 0x000fc60000400000 */
[----:B------:R0:W-:Y:S01]  /*1bf80*/  STS.U8 [R6+0x5500], R12 ;  /* 0x0055000c06007388 */ /* 0x0001e20000000000 */
[----:B------:R-:W-:-:S03]  /*1bf90*/  FMUL R158, R158, 1.4426950216293334961 ;  /* 0x3fb8aa3b9e9e7820 */ /* 0x000fc60000400000 */
[----:B------:R1:W-:Y:S01]  /*1bfa0*/  STS.U8 [R6+0x4500], R2 ;  /* 0x0045000206007388 */ /* 0x0003e20000000000 */
[----:B------:R1:W-:Y:S03]  /*1bfb0*/  MUFU.EX2 R175, R159 ;  /* 0x0000009f00af7308 */ /* 0x0003e60000000800 */
[----:B------:R1:W-:Y:S04]  /*1bfc0*/  STS.U8 [R6+0x4d00], R11 ;  /* 0x004d000b06007388 */ /* 0x0003e80000000000 */
[----:B0-----:R-:W3:Y:S04]  /*1bfd0*/  LDL.LU R12, [R1+0x184] ;  /* 0x00018400010c7983 */ /* 0x001ee80000300800 */
[----:B-1----:R-:W3:Y:S01]  /*1bfe0*/  LDL.LU R2, [R1+0x17c] ;  /* 0x00017c0001027983 */ /* 0x002ee20000300800 */
[----:B------:R-:W-:-:S03]  /*1bff0*/  FFMA R159, R178, R13, -R228 ;  /* 0x0000000db29f7223 */ /* 0x000fc600000008e4 */
[----:B------:R0:W-:Y:S04]  /*1c000*/  STS.U8 [R6+0x5900], R4 ;  /* 0x0059000406007388 */ /* 0x0001e80000000000 */
[----:B------:R-:W3:Y:S01]  /*1c010*/  LDL.LU R11, [R1+0x164] ;  /* 0x00016400010b7983 */ /* 0x000ee20000300800 */
[----:B------:R-:W-:-:S03]  /*1c020*/  FMNMX R154, R155, R154, !PT ;  /* 0x0000009a9b9a7209 */ /* 0x000fc60007800000 */
[----:B------:R1:W-:Y:S01]  /*1c030*/  STS.U8 [R6+0x5d00], R8 ;  /* 0x005d000806007388 */ /* 0x0003e20000000000 */
[----:B------:R1:W-:Y:S03]  /*1c040*/  MUFU.EX2 R178, R158 ;  /* 0x0000009e00b27308 */ /* 0x0003e60000000800 */
[----:B0-----:R-:W3:Y:S01]  /*1c050*/  LDL.LU R4, [R1+0x158] ;  /* 0x0001580001047983 */ /* 0x001ee20000300800 */
[----:B------:R-:W-:-:S03]  /*1c060*/  FFMA R162, R162, R13, -R228 ;  /* 0x0000000da2a27223 */ /* 0x000fc600000008e4 */
[----:B------:R0:W-:Y:S01]  /*1c070*/  STS.U8 [R6+0x1d00], R236 ;  /* 0x001d00ec06007388 */ /* 0x0001e20000000000 */
[----:B------:R-:W-:-:S03]  /*1c080*/  FFMA R163, R163, R13, -R228 ;  /* 0x0000000da3a37223 */ /* 0x000fc600000008e4 */
[----:B-1----:R-:W3:Y:S01]  /*1c090*/  LDL.LU R8, [R1+0x14c] ;  /* 0x00014c0001087983 */ /* 0x002ee20000300800 */
[-CC-:B------:R-:W-:Y:S01]  /*1c0a0*/  FFMA R166, R166, R13.reuse, -R228.reuse ;  /* 0x0000000da6a67223 */ /* 0x180fe200000008e4 */
[-C--:B------:R-:W-:Y:S02]  /*1c0b0*/  FMUL R155, R181, R13.reuse ;  /* 0x0000000db59b7220 */ /* 0x080fe40000400000 */
[----:B------:R1:W-:Y:S01]  /*1c0c0*/  STS.U8 [R6+0x6d00], R9 ;  /* 0x006d000906007388 */ /* 0x0003e20000000000 */
[-CC-:B------:R-:W-:Y:S01]  /*1c0d0*/  FFMA R167, R167, R13.reuse, -R228.reuse ;  /* 0x0000000da7a77223 */ /* 0x180fe200000008e4 */
[----:B------:R-:W-:Y:S02]  /*1c0e0*/  FFMA R158, R179, R13, -R228 ;  /* 0x0000000db39e7223 */ /* 0x000fe400000008e4 */
[----:B0-----:R-:W3:Y:S04]  /*1c0f0*/  LDL.LU R236, [R1+0x144] ;  /* 0x0001440001ec7983 */ /* 0x001ee80000300800 */
[----:B-1----:R-:W3:Y:S04]  /*1c100*/  LDL.LU R9, [R1+0x140] ;  /* 0x0001400001097983 */ /* 0x002ee80000300800 */
[----:B--2---:R0:W-:Y:S04]  /*1c110*/  STS.U8 [R6+0x7100], R5 ;  /* 0x0071000506007388 */ /* 0x0041e80000000000 */
[----:B0-----:R-:W2:Y:S04]  /*1c120*/  LDL.LU R5, [R1+0x134] ;  /* 0x0001340001057983 */ /* 0x001ea80000300800 */
[----:B------:R-:W2:Y:S01]  /*1c130*/  LDL.LU R13, [R1+0x170] ;  /* 0x00017000010d7983 */ /* 0x000ea20000300800 */
[----:B------:R-:W-:-:S03]  /*1c140*/  FMUL R159, R159, 1.4426950216293334961 ;  /* 0x3fb8aa3b9f9f7820 */ /* 0x000fc60000400000 */
[----:B------:R0:W-:Y:S04]  /*1c150*/  STS.U8 [R6+0x6100], R247 ;  /* 0x006100f706007388 */ /* 0x0001e80000000000 */
[----:B------:R-:W2:Y:S04]  /*1c160*/  LDL.LU R246, [R1+0x114] ;  /* 0x0001140001f67983 */ /* 0x000ea80000300800 */
[----:B------:R1:W-:Y:S04]  /*1c170*/  STS.U8 [R6+0x6500], R249 ;  /* 0x006500f906007388 */ /* 0x0003e80000000000 */
[----:B0-----:R-:W2:Y:S04]  /*1c180*/  LDL.LU R247, [R1+0x108] ;  /* 0x0001080001f77983 */ /* 0x001ea80000300800 */
[----:B------:R0:W-:Y:S04]  /*1c190*/  STS.U8 [R6+0x6900], R251 ;  /* 0x006900fb06007388 */ /* 0x0001e80000000000 */
[----:B-1----:R-:W2:Y:S01]  /*1c1a0*/  LDL.LU R249, [R1+0xfc] ;  /* 0x0000fc0001f97983 */ /* 0x002ea20000300800 */
[----:B------:R1:W-:Y:S03]  /*1c1b0*/  MUFU.EX2 R179, R159 ;  /* 0x0000009f00b37308 */ /* 0x0003e60000000800 */
[----:B------:R-:W-:Y:S04]  /*1c1c0*/  STS.U8 [R6+0x4100], R241 ;  /* 0x004100f106007388 */ /* 0x000fe80000000000 */
[----:B0-----:R-:W2:Y:S04]  /*1c1d0*/  LDL.LU R251, [R1+0xf0] ;  /* 0x0000f00001fb7983 */ /* 0x001ea80000300800 */
[----:B----4-:R0:W-:Y:S04]  /*1c1e0*/  STS.U8 [R6+0x7500], R10 ;  /* 0x0075000a06007388 */ /* 0x0101e80000000000 */
[----:B---3--:R3:W-:Y:S04]  /*1c1f0*/  STS.U8 [R6+0x7900], R219 ;  /* 0x007900db06007388 */ /* 0x0087e80000000000 */
[----:B0-----:R-:W4:Y:S04]  /*1c200*/  LDL.LU R10, [R1+0xe4] ;  /* 0x0000e400010a7983 */ /* 0x001f280000300800 */
[----:B------:R-:W4:Y:S04]  /*1c210*/  LDL.LU R241, [R1+0x338] ;  /* 0x0003380001f17983 */ /* 0x000f280000300800 */
[----:B---3--:R-:W3:Y:S04]  /*1c220*/  LDL.LU R219, [R1+0xd4] ;  /* 0x0000d40001db7983 */ /* 0x008ee80000300800 */
[----:B------:R0:W-:Y:S04]  /*1c230*/  STS.U8 [R6+0x7d00], R12 ;  /* 0x007d000c06007388 */ /* 0x0001e80000000000 */
[----:B------:R1:W-:Y:S04]  /*1c240*/  STS.U8 [R6+0x8100], R2 ;  /* 0x0081000206007388 */ /* 0x0003e80000000000 */
[----:B0-----:R-:W3:Y:S04]  /*1c250*/  LDL.LU R12, [R1+0xcc] ;  /* 0x0000cc00010c7983 */ /* 0x001ee80000300800 */
[----:B-1----:R-:W3:Y:S04]  /*1c260*/  LDL.LU R2, [R1+0xdb0] ;  /* 0x000db00001027983 */ /* 0x002ee80000300800 */
[----:B--2---:R0:W-:Y:S02]  /*1c270*/  STS.U8 [R6+0x8500], R13 ;  /* 0x0085000d06007388 */ /* 0x0041e40000000000 */
[----:B0-----:R-:W0:Y:S02]  /*1c280*/  LDC R13, c[0x0][0x238] ;  /* 0x00008e00ff0d7b82 */ /* 0x001e240000000800 */
[----:B0-----:R-:W-:-:S02]  /*1c290*/  FFMA R159, R182, R13, -R228 ;  /* 0x0000000db69f7223 */ /* 0x001fc400000008e4 */
[----:B------:R-:W2:Y:S01]  /*1c2a0*/  LDL.LU R13, [R1+0x148] ;  /* 0x00014800010d7983 */ /* 0x000ea20000300800 */
[----:B------:R-:W-:-:S05]  /*1c2b0*/  FMNMX R154, R155, R154, !PT ;  /* 0x0000009a9b9a7209 */ /* 0x000fca0007800000 */
[----:B------:R-:W0:Y:S02]  /*1c2c0*/  SHFL.BFLY PT, R155, R154, 0x2, 0x1f ;  /* 0x0c401f009a9b7f89 */ /* 0x000e2400000e0000 */
[----:B0-----:R-:W-:-:S05]  /*1c2d0*/  FMNMX R155, R154, R155, !PT ;  /* 0x0000009b9a9b7209 */ /* 0x001fca0007800000 */
[----:B------:R-:W0:Y:S04]  /*1c2e0*/  SHFL.BFLY PT, R154, R155, 0x1, 0x1f ;  /* 0x0c201f009b9a7f89 */ /* 0x000e2800000e0000 */
[----:B------:R1:W-:Y:S04]  /*1c2f0*/  STS.U8 [R6+0x8900], R11 ;  /* 0x0089000b06007388 */ /* 0x0003e80000000000 */
[----:B------:R1:W-:Y:S04]  /*1c300*/  STS.U8 [R6+0x8d00], R4 ;  /* 0x008d000406007388 */ /* 0x0003e80000000000 */
[----:B------:R0:W-:Y:S04]  /*1c310*/  STS.U8 [R6+0x9100], R8 ;  /* 0x0091000806007388 */ /* 0x0001e80000000000 */
[----:B-1----:R-:W3:Y:S04]  /*1c320*/  LDL.LU R11, [R1+0xdac] ;  /* 0x000dac00010b7983 */ /* 0x002ee80000300800 */
[----:B------:R-:W3:Y:S01]  /*1c330*/  LDL.LU R4, [R1+0xda8] ;  /* 0x000da80001047983 */ /* 0x000ee20000300800 */
[----:B0-----:R-:W-:-:S03]  /*1c340*/  FMNMX R154, R155, R154, !PT ;  /* 0x0000009a9b9a7209 */ /* 0x001fc60007800000 */
[----:B------:R-:W3:Y:S04]  /*1c350*/  LDL.LU R8, [R1+0xda4] ;  /* 0x000da40001087983 */ /* 0x000ee80000300800 */
[----:B------:R-:W-:Y:S04]  /*1c360*/  STS.U8 [R6+0x9d00], R9 ;  /* 0x009d000906007388 */ /* 0x000fe80000000000 */
[----:B------:R-:W-:Y:S04]  /*1c370*/  STS.U8 [R6+0xa100], R5 ;  /* 0x00a1000506007388 */ /* 0x000fe80000000000 */
[----:B--2---:R0:W-:Y:S02]  /*1c380*/  STS.U8 [R6+0x9500], R13 ;  /* 0x0095000d06007388 */ /* 0x0041e40000000000 */
[----:B0-----:R-:W0:Y:S02]  /*1c390*/  LDC R13, c[0x0][0x238] ;  /* 0x00008e00ff0d7b82 */ /* 0x001e240000000800 */
[----:B0-----:R-:W-:-:S02]  /*1c3a0*/  FFMA R155, R183, R13, -R228 ;  /* 0x0000000db79b7223 */ /* 0x001fc400000008e4 */
[----:B------:R-:W2:Y:S04]  /*1c3b0*/  LDL.LU R13, [R1+0x124] ;  /* 0x00012400010d7983 */ /* 0x000ea80000300800 */
[----:B------:R-:W2:Y:S04]  /*1c3c0*/  LDL.LU R9, [R1+0xda0] ;  /* 0x000da00001097983 */ /* 0x000ea80000300800 */
[----:B------:R-:W4:Y:S04]  /*1c3d0*/  LDL.LU R5, [R1+0xd9c] ;  /* 0x000d9c0001057983 */ /* 0x000f280000300800 */
[----:B------:R-:W-:Y:S04]  /*1c3e0*/  STS.U8 [R6+0xad00], R247 ;  /* 0x00ad00f706007388 */ /* 0x000fe80000000000 */
[----:B------:R-:W-:Y:S04]  /*1c3f0*/  STS.U8 [R6+0xb100], R249 ;  /* 0x00b100f906007388 */ /* 0x000fe80000000000 */
[----:B------:R-:W-:Y:S04]  /*1c400*/  STS.U8 [R6+0xb500], R251 ;  /* 0x00b500fb06007388 */ /* 0x000fe80000000000 */
[----:B----4-:R0:W-:Y:S04]  /*1c410*/  STS.U8 [R6+0xc500], R5 ;  /* 0x00c5000506007388 */ /* 0x0101e80000000000 */
[----:B0-----:R-:W4:Y:S04]  /*1c420*/  LDL.LU R5, [R1+0xd98] ;  /* 0x000d980001057983 */ /* 0x001f280000300800 */
[----:B------:R-:W4:Y:S04]  /*1c430*/  LDL.LU R247, [R1+0x2ec] ;  /* 0x0002ec0001f77983 */ /* 0x000f280000300800 */
[----:B------:R-:W4:Y:S04]  /*1c440*/  LDL.LU R249, [R1+0x304] ;  /* 0x0003040001f97983 */ /* 0x000f280000300800 */
[----:B------:R0:W-:Y:S04]  /*1c450*/  STS.U8 [R6+0xb900], R10 ;  /* 0x00b9000a06007388 */ /* 0x0001e80000000000 */
[----:B------:R-:W4:Y:S04]  /*1c460*/  LDL.LU R251, [R1+0x2f8] ;  /* 0x0002f80001fb7983 */ /* 0x000f280000300800 */
        /* <DEDUP_REMOVED lines=10> */
[----:B--2---:R0:W-:Y:S04]  /*1c510*/  STS.U8 [R6+0xc900], R9 ;  /* 0x00c9000906007388 */ /* 0x0041e80000000000 */
[----:B-1----:R-:W2:Y:S04]  /*1c520*/  LDL.LU R12, [R1+0x2d0] ;  /* 0x0002d000010c7983 */ /* 0x002ea80000300800 */
[----:B0-----:R-:W2:Y:S04]  /*1c530*/  LDL.LU R9, [R1+0x2c0] ;  /* 0x0002c00001097983 */ /* 0x001ea80000300800 */
[----:B------:R0:W-:Y:S04]  /*1c540*/  STS.U8 [R6+0xed00], R218 ;  /* 0x00ed00da06007388 */ /* 0x0001e80000000000 */
[----:B------:R1:W-:Y:S04]  /*1c550*/  STS.U8 [R6+0xf100], R230 ;  /* 0x00f100e606007388 */ /* 0x0003e80000000000 */
[----:B------:R-:W-:Y:S04]  /*1c560*/  STS.U8 [R6+0xa900], R246 ;  /* 0x00a900f606007388 */ /* 0x000fe80000000000 */
[----:B0-----:R-:W2:Y:S04]  /*1c570*/  LDL.LU R218, [R1+0x2c8] ;  /* 0x0002c80001da7983 */ /* 0x001ea80000300800 */
[----:B-1----:R-:W2:Y:S04]  /*1c580*/  LDL.LU R230, [R1+0x2d8] ;  /* 0x0002d80001e67983 */ /* 0x002ea80000300800 */
[----:B------:R-:W-:Y:S04]  /*1c590*/  STS.U8 [R6+0x9900], R236 ;  /* 0x009900ec06007388 */ /* 0x000fe80000000000 */
[----:B------:R0:W-:Y:S04]  /*1c5a0*/  STS.U8 [R6+0xa500], R13 ;  /* 0x00a5000d06007388 */ /* 0x0001e80000000000 */
[----:B------:R-:W-:Y:S04]  /*1c5b0*/  STS.U8 [R6+0xd900], R239 ;  /* 0x00d900ef06007388 */ /* 0x000fe80000000000 */
[----:B------:R1:W-:Y:S01]  /*1c5c0*/  STS.U8 [R6+0xdd00], R231 ;  /* 0x00dd00e706007388 */ /* 0x0003e20000000000 */
[----:B0-----:R-:W0:Y:S03]  /*1c5d0*/  LDC R13, c[0x0][0x238] ;  /* 0x00008e00ff0d7b82 */ /* 0x001e260000000800 */
[----:B------:R-:W-:Y:S04]  /*1c5e0*/  STS.U8 [R6+0xe100], R14 ;  /* 0x00e1000e06007388 */ /* 0x000fe80000000000 */
[----:B------:R-:W-:Y:S04]  /*1c5f0*/  STS.U8 [R6+0xe500], R18 ;  /* 0x00e5001206007388 */ /* 0x000fe80000000000 */
[----:B------:R-:W-:Y:S04]  /*1c600*/  STS.U8 [R6+0xe900], R22 ;  /* 0x00e9001606007388 */ /* 0x000fe80000000000 */
[----:B------:R-:W-:Y:S04]  /*1c610*/  STS.U8 [R6+0xf500], R238 ;  /* 0x00f500ee06007388 */ /* 0x000fe80000000000 */
[----:B------:R-:W-:Y:S04]  /*1c620*/  STS.U8 [R6+0xf900], R248 ;  /* 0x00f900f806007388 */ /* 0x000fe80000000000 */
[----:B------:R-:W-:Y:S04]  /*1c630*/  STS.U8 [R6+0xfd00], R220 ;  /* 0x00fd00dc06007388 */ /* 0x000fe80000000000 */
[----:B------:R-:W2:Y:S04]  /*1c640*/  LDL.LU R246, [R1+0x2b0] ;  /* 0x0002b00001f67983 */ /* 0x000ea80000300800 */
[----:B-1----:R-:W2:Y:S04]  /*1c650*/  LDL.LU R231, [R1+0x2a4] ;  /* 0x0002a40001e77983 */ /* 0x002ea80000300800 */
[----:B----4-:R1:W-:Y:S04]  /*1c660*/  STS.U8 [R5+0x200], R247 ;  /* 0x000200f705007388 */ /* 0x0103e80000000000 */
[----:B------:R4:W-:Y:S04]  /*1c670*/  STS.U8 [R5+0x600], R249 ;  /* 0x000600f905007388 */ /* 0x0009e80000000000 */
[----:B-1----:R-:W2:Y:S04]  /*1c680*/  LDL.LU R247, [R1+0x294] ;  /* 0x0002940001f77983 */ /* 0x002ea80000300800 */
[----:B----4-:R-:W4:Y:S04]  /*1c690*/  LDL.LU R249, [R1+0x288] ;  /* 0x0002880001f97983 */ /* 0x010f280000300800 */
[----:B------:R1:W-:Y:S04]  /*1c6a0*/  STS.U8 [R5+0xa00], R251 ;  /* 0x000a00fb05007388 */ /* 0x0003e80000000000 */
[----:B------:R-:W4:Y:S04]  /*1c6b0*/  LDL.LU R239, [R1+0x280] ;  /* 0x0002800001ef7983 */ /* 0x000f280000300800 */
[----:B---3--:R3:W-:Y:S04]  /*1c6c0*/  STS.U8 [R5+0xe00], R10 ;  /* 0x000e000a05007388 */ /* 0x0087e80000000000 */
[----:B-1----:R-:W4:Y:S04]  /*1c6d0*/  LDL.LU R251, [R1+0x274] ;  /* 0x0002740001fb7983 */ /* 0x002f280000300800 */
[----:B------:R1:W-:Y:S04]  /*1c6e0*/  STS.U8 [R5+0x1200], R4 ;  /* 0x0012000405007388 */ /* 0x0003e80000000000 */
[----:B---3--:R-:W3:Y:S04]  /*1c6f0*/  LDL.LU R10, [R1+0x268] ;  /* 0x00026800010a7983 */ /* 0x008ee80000300800 */
[----:B------:R0:W-:Y:S04]  /*1c700*/  STS.U8 [R5+0x1600], R219 ;  /* 0x001600db05007388 */ /* 0x0001e80000000000 */
[----:B-1----:R-:W3:Y:S04]  /*1c710*/  LDL.LU R4, [R1+0x25c] ;  /* 0x00025c0001047983 */ /* 0x002ee80000300800 */
[----:B------:R1:W-:Y:S04]  /*1c720*/  STS.U8 [R5+0x1a00], R0 ;  /* 0x001a000005007388 */ /* 0x0003e80000000000 */
[----:B0-----:R-:W3:Y:S04]  /*1c730*/  LDL.LU R219, [R1+0x250] ;  /* 0x0002500001db7983 */ /* 0x001ee80000300800 */
[----:B------:R0:W-:Y:S04]  /*1c740*/  STS.U8 [R5+0x1e00], R8 ;  /* 0x001e000805007388 */ /* 0x0001e80000000000 */
[----:B-1----:R-:W3:Y:S04]  /*1c750*/  LDL.LU R0, [R1+0x244] ;  /* 0x0002440001007983 */ /* 0x002ee80000300800 */
[----:B--2---:R1:W-:Y:S04]  /*1c760*/  STS.U8 [R5+0x2600], R12 ;  /* 0x0026000c05007388 */ /* 0x0043e80000000000 */
[----:B0-----:R-:W2:Y:S04]  /*1c770*/  LDL.LU R8, [R1+0x238] ;  /* 0x0002380001087983 */ /* 0x001ea80000300800 */
[----:B------:R0:W-:Y:S04]  /*1c780*/  STS.U8 [R5+0x2e00], R9 ;  /* 0x002e000905007388 */ /* 0x0001e80000000000 */
[----:B-1----:R-:W2:Y:S04]  /*1c790*/  LDL.LU R12, [R1+0x230] ;  /* 0x00023000010c7983 */ /* 0x002ea80000300800 */
[----:B0-----:R-:W2:Y:S04]  /*1c7a0*/  LDL.LU R9, [R1+0x224] ;  /* 0x0002240001097983 */ /* 0x001ea80000300800 */
[----:B------:R0:W-:Y:S04]  /*1c7b0*/  STS.U8 [R5+0x3200], R246 ;  /* 0x003200f605007388 */ /* 0x0001e80000000000 */
[----:B0-----:R-:W2:Y:S04]  /*1c7c0*/  LDL.LU R246, [R1+0x218] ;  /* 0x0002180001f67983 */ /* 0x001ea80000300800 */
[----:B------:R0:W-:Y:S04]  /*1c7d0*/  STS.U8 [R5+0x3a00], R247 ;  /* 0x003a00f705007388 */ /* 0x0001e80000000000 */
[----:B----4-:R1:W-:Y:S04]  /*1c7e0*/  STS.U8 [R5+0x3e00], R249 ;  /* 0x003e00f905007388 */ /* 0x0103e80000000000 */
[----:B0-----:R-:W4:Y:S04]  /*1c7f0*/  LDL.LU R247, [R1+0x20c] ;  /* 0x00020c0001f77983 */ /* 0x001f280000300800 */
[----:B-1----:R-:W4:Y:S01]  /*1c800*/  LDL.LU R249, [R1+0x200] ;  /* 0x0002000001f97983 */ /* 0x002f220000300800 */
[----:B------:R-:W-:-:S03]  /*1c810*/  FMNMX R236, R154, R241, !PT ;  /* 0x000000f19aec7209 */ /* 0x000fc60007800000 */
[----:B------:R-:W-:Y:S04]  /*1c820*/  STS.U8 [R5+0x4600], R251 ;  /* 0x004600fb05007388 */ /* 0x000fe80000000000 */
[----:B---3--:R0:W-:Y:S01]  /*1c830*/  STS.U8 [R5+0x4a00], R10 ;  /* 0x004a000a05007388 */ /* 0x0081e20000000000 */
[----:B------:R-:W-:-:S03]  /*1c840*/  FFMA R154, R184, R13, -R236 ;  /* 0x0000000db89a7223 */ /* 0x000fc600000008ec */
[----:B------:R1:W-:Y:S04]  /*1c850*/  STS.U8 [R5+0x4e00], R4 ;  /* 0x004e000405007388 */ /* 0x0003e80000000000 */
[----:B0-----:R-:W3:Y:S04]  /*1c860*/  LDL.LU R10, [R1+0x1f4] ;  /* 0x0001f400010a7983 */ /* 0x001ee80000300800 */
[----:B------:R-:W3:Y:S04]  /*1c870*/  LDL.LU R251, [R1+0x1e8] ;  /* 0x0001e80001fb7983 */ /* 0x000ee80000300800 */
[----:B------:R0:W-:Y:S04]  /*1c880*/  STS.U8 [R5+0x5200], R219 ;  /* 0x005200db05007388 */ /* 0x0001e80000000000 */
[----:B-1----:R-:W3:Y:S04]  /*1c890*/  LDL.LU R4, [R1+0x1dc] ;  /* 0x0001dc0001047983 */ /* 0x002ee80000300800 */
[----:B------:R1:W-:Y:S04]  /*1c8a0*/  STS.U8 [R5+0x5600], R0 ;  /* 0x0056000005007388 */ /* 0x0003e80000000000 */
[----:B0-----:R-:W3:Y:S04]  /*1c8b0*/  LDL.LU R219, [R1+0x1d0] ;  /* 0x0001d00001db7983 */ /* 0x001ee80000300800 */
[----:B--2---:R0:W-:Y:S04]  /*1c8c0*/  STS.U8 [R5+0x5a00], R8 ;  /* 0x005a000805007388 */ /* 0x0041e80000000000 */
[----:B-1----:R-:W2:Y:S04]  /*1c8d0*/  LDL.LU R0, [R1+0x1b8] ;  /* 0x0001b80001007983 */ /* 0x002ea80000300800 */
[----:B------:R1:W-:Y:S04]  /*1c8e0*/  STS.U8 [R5+0x5e00], R12 ;  /* 0x005e000c05007388 */ /* 0x0003e80000000000 */
[----:B0-----:R-:W2:Y:S04]  /*1c8f0*/  LDL.LU R8, [R1+0x1a8] ;  /* 0x0001a80001087983 */ /* 0x001ea80000300800 */
[----:B------:R0:W-:Y:S04]  /*1c900*/  STS.U8 [R5+0x6200], R9 ;  /* 0x0062000905007388 */ /* 0x0001e80000000000 */
[----:B-1----:R-:W2:Y:S01]  /*1c910*/  LDL.LU R12, [R1+0x19c] ;  /* 0x00019c00010c7983 */ /* 0x002ea20000300800 */
[----:B------:R-:W-:-:S03]  /*1c920*/  FMUL R155, R155, 1.4426950216293334961 ;  /* 0x3fb8aa3b9b9b7820 */ /* 0x000fc60000400000 */
[----:B0-----:R-:W2:Y:S04]  /*1c930*/  LDL.LU R9, [R1+0x18c] ;  /* 0x00018c0001097983 */ /* 0x001ea80000300800 */
[----:B------:R-:W2:Y:S01]  /*1c940*/  LDL.LU R220, [R1+0x174] ;  /* 0x0001740001dc7983 */ /* 0x000ea20000300800 */
[----:B------:R-:W-:-:S03]  /*1c950*/  FMUL R154, R154, 1.4426950216293334961 ;  /* 0x3fb8aa3b9a9a7820 */ /* 0x000fc60000400000 */
[----:B------:R-:W2:Y:S04]  /*1c960*/  LDL.LU R248, [R1+0x168] ;  /* 0x0001680001f87983 */ /* 0x000ea80000300800 */
[----:B------:R0:W-:Y:S04]  /*1c970*/  STS.U8 [R5+0x2200], R230 ;  /* 0x002200e605007388 */ /* 0x0001e80000000000 */
[----:B------:R-:W2:Y:S01]  /*1c980*/  LDL.LU R238, [R1+0x15c] ;  /* 0x00015c0001ee7983 */ /* 0x000ea20000300800 */
[----:B------:R1:W-:Y:S03]  /*1c990*/  MUFU.EX2 R184, R155 ;  /* 0x0000009b00b87308 */ /* 0x0003e60000000800 */
[----:B------:R1:W-:Y:S04]  /*1c9a0*/  STS.U8 [R5+0x2a00], R218 ;  /* 0x002a00da05007388 */ /* 0x0003e80000000000 */
[----:B0-----:R-:W2:Y:S04]  /*1c9b0*/  LDL.LU R230, [R1+0x150] ;  /* 0x0001500001e67983 */ /* 0x001ea80000300800 */
[----:B------:R0:W-:Y:S01]  /*1c9c0*/  STS.U8 [R5+0x3600], R231 ;  /* 0x003600e705007388 */ /* 0x0001e20000000000 */
[----:B-1----:R-:W-:-:S03]  /*1c9d0*/  FFMA R155, R185, R13, -R236 ;  /* 0x0000000db99b7223 */ /* 0x002fc600000008ec */
[----:B------:R-:W2:Y:S01]  /*1c9e0*/  LDL.LU R218, [R1+0x138] ;  /* 0x0001380001da7983 */ /* 0x000ea20000300800 */
[----:B------:R1:W-:Y:S03]  /*1c9f0*/  MUFU.EX2 R185, R154 ;  /* 0x0000009a00b97308 */ /* 0x0003e60000000800 */
[----:B------:R1:W-:Y:S04]  /*1ca00*/  STS.U8 [R5+0x4200], R239 ;  /* 0x004200ef05007388 */ /* 0x0003e80000000000 */
[----:B0-----:R-:W2:Y:S01]  /*1ca10*/  LDL.LU R231, [R1+0x130] ;  /* 0x0001300001e77983 */ /* 0x001ea20000300800 */
[----:B------:R-:W-:-:S03]  /*1ca20*/  FFMA R189, R189, R13, -R236 ;  /* 0x0000000dbdbd7223 */ /* 0x000fc600000008ec */
[----:B------:R0:W-:Y:S01]  /*1ca30*/  STS.U8 [R5+0x6600], R246 ;  /* 0x006600f605007388 */ /* 0x0001e20000000000 */
[----:B-1----:R-:W-:-:S03]  /*1ca40*/  FFMA R154, R188, R13, -R236 ;  /* 0x0000000dbc9a7223 */ /* 0x002fc600000008ec */
[----:B------:R-:W2:Y:S01]  /*1ca50*/  LDL.LU R239, [R1+0x120] ;  /* 0x0001200001ef7983 */ /* 0x000ea20000300800 */
[-CC-:B------:R-:W-:Y:S01]  /*1ca60*/  FFMA R192, R192, R13.reuse, -R236.reuse ;  /* 0x0000000dc0c07223 */ /* 0x180fe200000008ec */
[-CC-:B------:R-:W-:Y:S01]  /*1ca70*/  FFMA R193, R193, R13.reuse, -R236.reuse ;  /* 0x0000000dc1c17223 */ /* 0x180fe200000008ec */
[-CC-:B------:R-:W-:Y:S01]  /*1ca80*/  FFMA R196, R196, R13.reuse, -R236.reuse ;  /* 0x0000000dc4c47223 */ /* 0x180fe200000008ec */
[-CC-:B------:R-:W-:Y:S01]  /*1ca90*/  FFMA R197, R197, R13.reuse, -R236.reuse ;  /* 0x0000000dc5c57223 */ /* 0x180fe200000008ec */
[----:B0-----:R-:W2:Y:S01]  /*1caa0*/  LDL.LU R246, [R1+0x110] ;  /* 0x0001100001f67983 */ /* 0x001ea20000300800 */
[-CC-:B------:R-:W-:Y:S01]  /*1cab0*/  FFMA R200, R200, R13.reuse, -R236.reuse ;  /* 0x0000000dc8c87223 */ /* 0x180fe200000008ec */
[-CC-:B------:R-:W-:Y:S01]  /*1cac0*/  FFMA R201, R201, R13.reuse, -R236.reuse ;  /* 0x0000000dc9c97223 */ /* 0x180fe200000008ec */
[--C-:B------:R-:W-:Y:S01]  /*1cad0*/  FFMA R204, R204, R13, -R236.reuse ;  /* 0x0000000dcccc7223 */ /* 0x100fe200000008ec */
[----:B----4-:R0:W-:Y:S04]  /*1cae0*/  STS.U8 [R5+0x6a00], R247 ;  /* 0x006a00f705007388 */ /* 0x0101e80000000000 */
[----:B------:R1:W-:Y:S04]  /*1caf0*/  STS.U8 [R5+0x6e00], R249 ;  /* 0x006e00f905007388 */ /* 0x0003e80000000000 */
[----:B0-----:R-:W4:Y:S04]  /*1cb00*/  LDL.LU R247, [R1+0xf8] ;  /* 0x0000f80001f77983 */ /* 0x001f280000300800 */
[----:B-1----:R-:W4:Y:S04]  /*1cb10*/  LDL.LU R249, [R1+0xe8] ;  /* 0x0000e80001f97983 */ /* 0x002f280000300800 */
[----:B------:R-:W4:Y:S04]  /*1cb20*/  LDL.LU R13, [R1+0x1c4] ;  /* 0x0001c400010d7983 */ /* 0x000f280000300800 */
[----:B---3--:R0:W-:Y:S04]  /*1cb30*/  STS.U8 [R5+0x7200], R10 ;  /* 0x0072000a05007388 */ /* 0x0081e80000000000 */
[----:B------:R1:W-:Y:S04]  /*1cb40*/  STS.U8 [R5+0x7600], R251 ;  /* 0x007600fb05007388 */ /* 0x0003e80000000000 */
[----:B0-----:R-:W3:Y:S04]  /*1cb50*/  LDL.LU R10, [R1+0xd94] ;  /* 0x000d9400010a7983 */ /* 0x001ee80000300800 */
[----:B-1----:R-:W3:Y:S04]  /*1cb60*/  LDL.LU R251, [R1+0xdc] ;  /* 0x0000dc0001fb7983 */ /* 0x002ee80000300800 */
[----:B------:R0:W-:Y:S04]  /*1cb70*/  STS.U8 [R5+0x7a00], R4 ;  /* 0x007a000405007388 */ /* 0x0001e80000000000 */
[----:B------:R1:W-:Y:S04]  /*1cb80*/  STS.U8 [R5+0x7e00], R219 ;  /* 0x007e00db05007388 */ /* 0x0003e80000000000 */
[----:B0-----:R-:W3:Y:S04]  /*1cb90*/  LDL.LU R4, [R1+0xd90] ;  /* 0x000d900001047983 */ /* 0x001ee80000300800 */
[----:B-1----:R-:W3:Y:S04]  /*1cba0*/  LDL.LU R219, [R1+0xd8c] ;  /* 0x000d8c0001db7983 */ /* 0x002ee80000300800 */
[----:B--2---:R-:W-:Y:S04]  /*1cbb0*/  STS.U8 [R5+0x8600], R0 ;  /* 0x0086000005007388 */ /* 0x004fe80000000000 */
[----:B------:R-:W-:Y:S04]  /*1cbc0*/  STS.U8 [R5+0x8a00], R8 ;  /* 0x008a000805007388 */ /* 0x000fe80000000000 */
[----:B------:R-:W-:Y:S04]  /*1cbd0*/  STS.U8 [R5+0x8e00], R12 ;  /* 0x008e000c05007388 */ /* 0x000fe80000000000 */
[----:B----4-:R0:W-:Y:S02]  /*1cbe0*/  STS.U8 [R5+0x8200], R13 ;  /* 0x0082000d05007388 */ /* 0x0101e40000000000 */
[----:B0-----:R-:W0:Y:S02]  /*1cbf0*/  LDC R13, c[0x0][0x238] ;  /* 0x00008e00ff0d7b82 */ /* 0x001e240000000800 */
[----:B0-----:R-:W-:-:S02]  /*1cc00*/  FFMA R205, R205, R13, -R236 ;  /* 0x0000000dcdcd7223 */ /* 0x001fc400000008ec */
[----:B------:R-:W2:Y:S04]  /*1cc10*/  LDL.LU R13, [R1+0x180] ;  /* 0x00018000010d7983 */ /* 0x000ea80000300800 */
[----:B------:R-:W4:Y:S04]  /*1cc20*/  LDL.LU R0, [R1+0xd88] ;  /* 0x000d880001007983 */ /* 0x000f280000300800 */
[----:B------:R-:W2:Y:S04]  /*1cc30*/  LDL.LU R8, [R1+0xd84] ;  /* 0x000d840001087983 */ /* 0x000ea80000300800 */
[----:B------:R-:W2:Y:S04]  /*1cc40*/  LDL.LU R12, [R1+0xd80] ;  /* 0x000d8000010c7983 */ /* 0x000ea80000300800 */
[----:B------:R0:W-:Y:S04]  /*1cc50*/  STS.U8 [R5+0x9200], R9 ;  /* 0x0092000905007388 */ /* 0x0001e80000000000 */
[----:B---3--:R-:W-:Y:S04]  /*1cc60*/  STS.U8 [R5+0xce00], R4 ;  /* 0x00ce000405007388 */ /* 0x008fe80000000000 */
[----:B0-----:R-:W3:Y:S04]  /*1cc70*/  LDL.LU R9, [R1+0xd7c] ;  /* 0x000d7c0001097983 */ /* 0x001ee80000300800 */
[----:B------:R-:W-:Y:S04]  /*1cc80*/  STS.U8 [R5+0xc200], R251 ;  /* 0x00c200fb05007388 */ /* 0x000fe80000000000 */
[----:B------:R-:W-:Y:S04]  /*1cc90*/  STS.U8 [R5+0xd200], R11 ;  /* 0x00d2000b05007388 */ /* 0x000fe80000000000 */
[----:B----4-:R-:W-:Y:S04]  /*1cca0*/  STS.U8 [R5+0xca00], R0 ;  /* 0x00ca000005007388 */ /* 0x010fe80000000000 */
[----:B--2---:R0:W-:Y:S04]  /*1ccb0*/  STS.U8 [R5+0xc600], R12 ;  /* 0x00c6000c05007388 */ /* 0x0041e80000000000 */
[----:B0-----:R-:W2:Y:S04]  /*1ccc0*/  LDL.LU R12, [R1+0xd78] ;  /* 0x000d7800010c7983 */ /* 0x001ea80000300800 */
[----:B------:R-:W4:Y:S04]  /*1ccd0*/  LDL.LU R0, [R1+0xd74] ;  /* 0x000d740001007983 */ /* 0x000f280000300800 */
[----:B------:R-:W3:Y:S04]  /*1cce0*/  LDL.LU R4, [R1+0xd70] ;  /* 0x000d700001047983 */ /* 0x000ee80000300800 */
[----:B------:R-:W3:Y:S04]  /*1ccf0*/  LDL.LU R251, [R1+0x328] ;  /* 0x0003280001fb7983 */ /* 0x000ee80000300800 */
[----:B------:R-:W2:Y:S04]  /*1cd00*/  LDL.LU R11, [R1+0x324] ;  /* 0x00032400010b7983 */ /* 0x000ea80000300800 */
[----:B------:R0:W-:Y:S04]  /*1cd10*/  STS.U8 [R5+0xaa00], R218 ;  /* 0x00aa00da05007388 */ /* 0x0001e80000000000 */
[----:B------:R1:W-:Y:S04]  /*1cd20*/  STS.U8 [R5+0xae00], R231 ;  /* 0x00ae00e705007388 */ /* 0x0003e80000000000 */
[----:B------:R1:W-:Y:S04]  /*1cd30*/  STS.U8 [R5+0xb200], R239 ;  /* 0x00b200ef05007388 */ /* 0x0003e80000000000 */
[----:B0-----:R-:W4:Y:S04]  /*1cd40*/  LDL.LU R218, [R1+0x320] ;  /* 0x0003200001da7983 */ /* 0x001f280000300800 */
[----:B-1----:R-:W4:Y:S04]  /*1cd50*/  LDL.LU R231, [R1+0x318] ;  /* 0x0003180001e77983 */ /* 0x002f280000300800 */
[----:B------:R0:W-:Y:S04]  /*1cd60*/  STS.U8 [R5+0xb600], R246 ;  /* 0x00b600f605007388 */ /* 0x0001e80000000000 */
[----:B------:R-:W4:Y:S04]  /*1cd70*/  LDL.LU R239, [R1+0x310] ;  /* 0x0003100001ef7983 */ /* 0x000f280000300800 */
        /* <DEDUP_REMOVED lines=16> */
[----:B------:R-:W-:Y:S04]  /*1ce80*/  STS.U8 [R5+0xa200], R238 ;  /* 0x00a200ee05007388 */ /* 0x000fe80000000000 */
[----:B0-----:R-:W4:Y:S04]  /*1ce90*/  LDL.LU R224, [R1+0x32c] ;  /* 0x00032c0001e07983 */ /* 0x001f280000300800 */
[----:B------:R0:W-:Y:S04]  /*1cea0*/  STS.U8 [R5+0x9600], R13 ;  /* 0x0096000d05007388 */ /* 0x0001e80000000000 */
[----:B------:R1:W-:Y:S04]  /*1ceb0*/  STS.U8 [R5+0xa600], R230 ;  /* 0x00a600e605007388 */ /* 0x0003e80000000000 */
[----:B------:R-:W-:Y:S01]  /*1cec0*/  STS.U8 [R5+0xe200], R15 ;  /* 0x00e2000f05007388 */ /* 0x000fe20000000000 */
[----:B0-----:R-:W0:Y:S03]  /*1ced0*/  LDC R13, c[0x0][0x238] ;  /* 0x00008e00ff0d7b82 */ /* 0x001e260000000800 */
[----:B------:R-:W-:Y:S04]  /*1cee0*/  STS.U8 [R5+0xe600], R19 ;  /* 0x00e6001305007388 */ /* 0x000fe80000000000 */
[----:B------:R-:W-:Y:S04]  /*1cef0*/  STS.U8 [R5+0xea00], R23 ;  /* 0x00ea001705007388 */ /* 0x000fe80000000000 */
[----:B------:R-:W-:Y:S04]  /*1cf00*/  STS.U8 [R5+0xf200], R232 ;  /* 0x00f200e805007388 */ /* 0x000fe80000000000 */
[----:B------:R-:W-:Y:S04]  /*1cf10*/  STS.U8 [R5+0xf600], R240 ;  /* 0x00f600f005007388 */ /* 0x000fe80000000000 */
[----:B------:R-:W-:Y:S04]  /*1cf20*/  STS.U8 [R5+0xfa00], R250 ;  /* 0x00fa00fa05007388 */ /* 0x000fe80000000000 */
[----:B------:R-:W-:Y:S04]  /*1cf30*/  STS.U8 [R5+0xfe00], R222 ;  /* 0x00fe00de05007388 */ /* 0x000fe80000000000 */
[----:B------:R-:W4:Y:S04]  /*1cf40*/  LDL.LU R238, [R1+0x2cc] ;  /* 0x0002cc0001ee7983 */ /* 0x000f280000300800 */
[----:B-1----:R-:W4:Y:S04]  /*1cf50*/  LDL.LU R230, [R1+0x2c4] ;  /* 0x0002c40001e67983 */ /* 0x002f280000300800 */
[----:B---3--:R1:W-:Y:S04]  /*1cf60*/  STS.U8 [R4+0x300], R251 ;  /* 0x000300fb04007388 */ /* 0x0083e80000000000 */
[----:B--2---:R2:W-:Y:S04]  /*1cf70*/  STS.U8 [R4+0x700], R11 ;  /* 0x0007000b04007388 */ /* 0x0045e80000000000 */
[----:B-1----:R-:W3:Y:S04]  /*1cf80*/  LDL.LU R251, [R1+0x2bc] ;  /* 0x0002bc0001fb7983 */ /* 0x002ee80000300800 */
[----:B--2---:R-:W2:Y:S04]  /*1cf90*/  LDL.LU R11, [R1+0x2ac] ;  /* 0x0002ac00010b7983 */ /* 0x004ea80000300800 */
[----:B----4-:R1:W-:Y:S04]  /*1cfa0*/  STS.U8 [R4+0xf00], R218 ;  /* 0x000f00da04007388 */ /* 0x0103e80000000000 */
[----:B------:R4:W-:Y:S04]  /*1cfb0*/  STS.U8 [R4+0x1700], R231 ;  /* 0x001700e704007388 */ /* 0x0009e80000000000 */
[----:B-1----:R-:W3:Y:S04]  /*1cfc0*/  LDL.LU R218, [R1+0x29c] ;  /* 0x00029c0001da7983 */ /* 0x002ee80000300800 */
[----:B----4-:R-:W4:Y:S04]  /*1cfd0*/  LDL.LU R231, [R1+0x290] ;  /* 0x0002900001e77983 */ /* 0x010f280000300800 */
[----:B------:R-:W-:Y:S04]  /*1cfe0*/  STS.U8 [R4+0x1b00], R237 ;  /* 0x001b00ed04007388 */ /* 0x000fe80000000000 */
[----:B------:R-:W-:Y:S04]  /*1cff0*/  STS.U8 [R4+0x1300], R229 ;  /* 0x001300e504007388 */ /* 0x000fe80000000000 */
[----:B------:R-:W-:Y:S04]  /*1d000*/  STS.U8 [R4+0xb00], R224 ;  /* 0x000b00e004007388 */ /* 0x000fe80000000000 */
[----:B------:R1:W-:Y:S04]  /*1d010*/  STS.U8 [R4+0x1f00], R239 ;  /* 0x001f00ef04007388 */ /* 0x0003e80000000000 */
[----:B------:R0:W-:Y:S04]  /*1d020*/  STS.U8 [R4+0x2300], R246 ;  /* 0x002300f604007388 */ /* 0x0001e80000000000 */
[----:B------:R0:W-:Y:S04]  /*1d030*/  STS.U8 [R4+0x2f00], R247 ;  /* 0x002f00f704007388 */ /* 0x0001e80000000000 */
[----:B-1----:R-:W4:Y:S04]  /*1d040*/  LDL.LU R239, [R1+0x27c] ;  /* 0x00027c0001ef7983 */ /* 0x002f280000300800 */
[----:B0-----:R-:W4:Y:S04]  /*1d050*/  LDL.LU R246, [R1+0x270] ;  /* 0x0002700001f67983 */ /* 0x001f280000300800 */
[----:B------:R-:W4:Y:S04]  /*1d060*/  LDL.LU R247, [R1+0x264] ;  /* 0x0002640001f77983 */ /* 0x000f280000300800 */
[----:B------:R0:W-:Y:S04]  /*1d070*/  STS.U8 [R4+0x3300], R249 ;  /* 0x003300f904007388 */ /* 0x0001e80000000000 */
[----:B0-----:R-:W4:Y:S04]  /*1d080*/  LDL.LU R249, [R1+0x258] ;  /* 0x0002580001f97983 */ /* 0x001f280000300800 */
[----:B--2---:R0:W-:Y:S04]  /*1d090*/  STS.U8 [R4+0x4700], R11 ;  /* 0x0047000b04007388 */ /* 0x0041e80000000000 */
[----:B0-----:R-:W2:Y:S04]  /*1d0a0*/  LDL.LU R11, [R1+0x24c] ;  /* 0x00024c00010b7983 */ /* 0x001ea80000300800 */
[----:B---3--:R0:W-:Y:S04]  /*1d0b0*/  STS.U8 [R4+0x4300], R251 ;  /* 0x004300fb04007388 */ /* 0x0081e80000000000 */
[----:B------:R1:W-:Y:S04]  /*1d0c0*/  STS.U8 [R4+0x2b00], R220 ;  /* 0x002b00dc04007388 */ /* 0x0003e80000000000 */
[----:B0-----:R-:W3:Y:S04]  /*1d0d0*/  LDL.LU R251, [R1+0x23c] ;  /* 0x00023c0001fb7983 */ /* 0x001ee80000300800 */
[----:B------:R-:W3:Y:S04]  /*1d0e0*/  LDL.LU R222, [R1+0x220] ;  /* 0x0002200001de7983 */ /* 0x000ee80000300800 */
[----:B-1----:R-:W3:Y:S04]  /*1d0f0*/  LDL.LU R220, [R1+0x214] ;  /* 0x0002140001dc7983 */ /* 0x002ee80000300800 */
[----:B------:R-:W3:Y:S04]  /*1d100*/  LDL.LU R250, [R1+0x208] ;  /* 0x0002080001fa7983 */ /* 0x000ee80000300800 */
[----:B------:R-:W3:Y:S04]  /*1d110*/  LDL.LU R240, [R1+0x1fc] ;  /* 0x0001fc0001f07983 */ /* 0x000ee80000300800 */
[----:B------:R-:W3:Y:S04]  /*1d120*/  LDL.LU R232, [R1+0x1f0] ;  /* 0x0001f00001e87983 */ /* 0x000ee80000300800 */
        /* <DEDUP_REMOVED lines=10> */
[----:B----4-:R0:W-:Y:S04]  /*1d1d0*/  STS.U8 [R4+0x4f00], R231 ;  /* 0x004f00e704007388 */ /* 0x0101e80000000000 */
[----:B-1----:R-:W4:Y:S01]  /*1d1e0*/  LDL.LU R230, [R1+0x178] ;  /* 0x0001780001e67983 */ /* 0x002f220000300800 */
[-CC-:B------:R-:W-:Y:S01]  /*1d1f0*/  FFMA R208, R208, R13.reuse, -R236.reuse ;  /* 0x0000000dd0d07223 */ /* 0x180fe200000008ec */
[----:B------:R-:W-:-:S02]  /*1d200*/  FFMA R209, R209, R13, -R236 ;  /* 0x0000000dd1d17223 */ /* 0x000fc400000008ec */
[----:B0-----:R-:W4:Y:S01]  /*1d210*/  LDL.LU R231, [R1+0x16c] ;  /* 0x00016c0001e77983 */ /* 0x001f220000300800 */
[-CC-:B------:R-:W-:Y:S01]  /*1d220*/  FFMA R212, R212, R13.reuse, -R236.reuse ;  /* 0x0000000dd4d47223 */ /* 0x180fe200000008ec */
[-CC-:B------:R-:W-:Y:S01]  /*1d230*/  FFMA R213, R213, R13.reuse, -R236.reuse ;  /* 0x0000000dd5d57223 */ /* 0x180fe200000008ec */
[-CC-:B------:R-:W-:Y:S01]  /*1d240*/  FFMA R152, R152, R13.reuse, -R236.reuse ;  /* 0x0000000d98987223 */ /* 0x180fe200000008ec */
[-CC-:B------:R-:W-:Y:S01]  /*1d250*/  FFMA R153, R153, R13.reuse, -R236.reuse ;  /* 0x0000000d99997223 */ /* 0x180fe200000008ec */
[----:B------:R0:W-:Y:S01]  /*1d260*/  STS.U8 [R4+0x5300], R239 ;  /* 0x005300ef04007388 */ /* 0x0001e20000000000 */
[----:B------:R-:W-:-:S03]  /*1d270*/  FFMA R156, R156, R13, -R236 ;  /* 0x0000000d9c9c7223 */ /* 0x000fc600000008ec */
[----:B------:R1:W-:Y:S01]  /*1d280*/  STS.U8 [R4+0x5700], R246 ;  /* 0x005700f604007388 */ /* 0x0003e20000000000 */
[-CC-:B------:R-:W-:Y:S01]  /*1d290*/  FFMA R157, R157, R13.reuse, -R236.reuse ;  /* 0x0000000d9d9d7223 */ /* 0x180fe200000008ec */
[-CC-:B------:R-:W-:Y:S02]  /*1d2a0*/  FFMA R160, R160, R13.reuse, -R236.reuse ;  /* 0x0000000da0a07223 */ /* 0x180fe400000008ec */
[----:B------:R1:W-:Y:S01]  /*1d2b0*/  STS.U8 [R4+0x5b00], R247 ;  /* 0x005b00f704007388 */ /* 0x0003e20000000000 */
[----:B------:R-:W-:-:S03]  /*1d2c0*/  FFMA R161, R161, R13, -R236 ;  /* 0x0000000da1a17223 */ /* 0x000fc600000008ec */
[----:B0-----:R-:W4:Y:S01]  /*1d2d0*/  LDL.LU R239, [R1+0x160] ;  /* 0x0001600001ef7983 */ /* 0x001f220000300800 */
[----:B------:R-:W-:-:S03]  /*1d2e0*/  FFMA R164, R164, R13, -R236 ;  /* 0x0000000da4a47223 */ /* 0x000fc600000008ec */
[----:B-1----:R-:W4:Y:S04]  /*1d2f0*/  LDL.LU R246, [R1+0x154] ;  /* 0x0001540001f67983 */ /* 0x002f280000300800 */
[----:B------:R-:W4:Y:S04]  /*1d300*/  LDL.LU R247, [R1+0x13c] ;  /* 0x00013c0001f77983 */ /* 0x000f280000300800 */
[----:B------:R0:W-:Y:S04]  /*1d310*/  STS.U8 [R4+0x5f00], R249 ;  /* 0x005f00f904007388 */ /* 0x0001e80000000000 */
[----:B0-----:R-:W4:Y:S04]  /*1d320*/  LDL.LU R249, [R1+0x12c] ;  /* 0x00012c0001f97983 */ /* 0x001f280000300800 */
[----:B------:R-:W4:Y:S04]  /*1d330*/  LDL.LU R13, [R1+0x22c] ;  /* 0x00022c00010d7983 */ /* 0x000f280000300800 */
[----:B--2---:R0:W-:Y:S04]  /*1d340*/  STS.U8 [R4+0x6300], R11 ;  /* 0x0063000b04007388 */ /* 0x0041e80000000000 */
[----:B0-----:R-:W2:Y:S04]  /*1d350*/  LDL.LU R11, [R1+0xd6c] ;  /* 0x000d6c00010b7983 */ /* 0x001ea80000300800 */
[----:B---3--:R0:W-:Y:S04]  /*1d360*/  STS.U8 [R4+0x6700], R251 ;  /* 0x006700fb04007388 */ /* 0x0081e80000000000 */
[----:B------:R-:W-:Y:S04]  /*1d370*/  STS.U8 [R4+0xbb00], R0 ;  /* 0x00bb000004007388 */ /* 0x000fe80000000000 */
[----:B0-----:R-:W3:Y:S04]  /*1d380*/  LDL.LU R251, [R1+0x11c] ;  /* 0x00011c0001fb7983 */ /* 0x001ee80000300800 */
        /* <DEDUP_REMOVED lines=8> */
[----:B------:R-:W2:Y:S04]  /*1d410*/  LDL.LU R0, [R1+0xd64] ;  /* 0x000d640001007983 */ /* 0x000ea80000300800 */
[----:B------:R-:W2:Y:S04]  /*1d420*/  LDL.LU R12, [R1+0xd60] ;  /* 0x000d6000010c7983 */ /* 0x000ea80000300800 */
[----:B------:R0:W5:Y:S04]  /*1d430*/  LDL.LU R9, [R1+0xd5c] ;  /* 0x000d5c0001097983 */ /* 0x0001680000300800 */
[----:B------:R0:W5:Y:S04]  /*1d440*/  LDL.LU R8, [R1+0xd58] ;  /* 0x000d580001087983 */ /* 0x0001680000300800 */
[----:B------:R-:W2:Y:S04]  /*1d450*/  LDL.LU R219, [R1+0xd54] ;  /* 0x000d540001db7983 */ /* 0x000ea80000300800 */
[----:B------:R0:W5:Y:S04]  /*1d460*/  LDL.LU R10, [R1+0xd50] ;  /* 0x000d5000010a7983 */ /* 0x0001680000300800 */
[----:B------:R-:W2:Y:S04]  /*1d470*/  LDL.LU R2, [R1+0xd4c] ;  /* 0x000d4c0001027983 */ /* 0x000ea80000300800 */
[----:B----4-:R1:W-:Y:S02]  /*1d480*/  STS.U8 [R4+0x6b00], R13 ;  /* 0x006b000d04007388 */ /* 0x0103e40000000000 */
[----:B-1----:R-:W1:Y:S01]  /*1d490*/  LDC R13, c[0x0][0x238] ;  /* 0x00008e00ff0d7b82 */ /* 0x002e620000000800 */
[----:B------:R-:W-:Y:S01]  /*1d4a0*/  FMUL R19, R152, 1.4426950216293334961 ;  /* 0x3fb8aa3b98137820 */ /* 0x000fe20000400000 */
[----:B------:R-:W-:Y:S01]  /*1d4b0*/  FMUL R18, R189, 1.4426950216293334961 ;  /* 0x3fb8aa3bbd127820 */ /* 0x000fe20000400000 */
[----:B------:R-:W-:Y:S01]  /*1d4c0*/  MUFU.EX2 R17, R17 ;  /* 0x0000001100117308 */ /* 0x000fe20000000800 */
[----:B------:R-:W-:Y:S01]  /*1d4d0*/  FMUL R155, R155, 1.4426950216293334961 ;  /* 0x3fb8aa3b9b9b7820 */ /* 0x000fe20000400000 */
[----:B------:R-:W-:Y:S01]  /*1d4e0*/  FMUL R154, R154, 1.4426950216293334961 ;  /* 0x3fb8aa3b9a9a7820 */ /* 0x000fe20000400000 */
[----:B------:R-:W-:-:S05]  /*1d4f0*/  FMUL R23, R153, 1.4426950216293334961 ;  /* 0x3fb8aa3b99177820 */ /* 0x000fca0000400000 */
[----:B------:R-:W4:Y:S01]  /*1d500*/  MUFU.EX2 R21, R21 ;  /* 0x0000001500157308 */ /* 0x000f220000000800 */
[----:B------:R-:W-:Y:S01]  /*1d510*/  FMUL R22, R192, 1.4426950216293334961 ;  /* 0x3fb8aa3bc0167820 */ /* 0x000fe20000400000 */
[----:B------:R-:W-:Y:S01]  /*1d520*/  FMUL R189, R193, 1.4426950216293334961 ;  /* 0x3fb8aa3bc1bd7820 */ /* 0x000fe20000400000 */
[-CC-:B-1----:R-:W-:Y:S01]  /*1d530*/  FFMA R152, R168, R13.reuse, -R236.reuse ;  /* 0x0000000da8987223 */ /* 0x182fe200000008ec */
[----:B------:R-:W-:-:S03]  /*1d540*/  FFMA R153, R169, R13, -R236 ;  /* 0x0000000da9997223 */ /* 0x000fc600000008ec */
[----:B------:R-:W-:Y:S01]  /*1d550*/  FMUL R152, R152, 1.4426950216293334961 ;  /* 0x3fb8aa3b98987820 */ /* 0x000fe20000400000 */
[----:B------:R-:W1:Y:S01]  /*1d560*/  MUFU.EX2 R188, R155 ;  /* 0x0000009b00bc7308 */ /* 0x000e620000000800 */
[----:B------:R-:W-:Y:S01]  /*1d570*/  FMUL R153, R153, 1.4426950216293334961 ;  /* 0x3fb8aa3b99997820 */ /* 0x000fe20000400000 */
[----:B------:R-:W-:Y:S01]  /*1d580*/  FMUL R192, R196, 1.4426950216293334961 ;  /* 0x3fb8aa3bc4c07820 */ /* 0x000fe20000400000 */
[----:B------:R-:W-:-:S05]  /*1d590*/  FMUL R193, R197, 1.4426950216293334961 ;  /* 0x3fb8aa3bc5c17820 */ /* 0x000fca0000400000 */
[----:B------:R3:W-:Y:S01]  /*1d5a0*/  MUFU.EX2 R169, R152 ;  /* 0x0000009800a97308 */ /* 0x0007e20000000800 */
[----:B------:R-:W-:Y:S01]  /*1d5b0*/  FMUL R196, R200, 1.4426950216293334961 ;  /* 0x3fb8aa3bc8c47820 */ /* 0x000fe20000400000 */
[----:B------:R-:W-:Y:S01]  /*1d5c0*/  FMUL R197, R201, 1.4426950216293334961 ;  /* 0x3fb8aa3bc9c57820 */ /* 0x000fe20000400000 */
[----:B------:R-:W-:Y:S01]  /*1d5d0*/  FMUL R200, R204, 1.4426950216293334961 ;  /* 0x3fb8aa3bccc87820 */ /* 0x000fe20000400000 */
[----:B------:R-:W-:-:S04]  /*1d5e0*/  FMUL R201, R205, 1.4426950216293334961 ;  /* 0x3fb8aa3bcdc97820 */ /* 0x000fc80000400000 */
[----:B------:R-:W-:Y:S01]  /*1d5f0*/  MUFU.EX2 R14, R154 ;  /* 0x0000009a000e7308 */ /* 0x000fe20000000800 */
[----:B---3--:R-:W-:-:S04]  /*1d600*/  FFMA R152, R172, R13, -R236 ;  /* 0x0000000dac987223 */ /* 0x008fc800000008ec */
[----:B------:R-:W-:-:S03]  /*1d610*/  FMUL R152, R152, 1.4426950216293334961 ;  /* 0x3fb8aa3b98987820 */ /* 0x000fc60000400000 */
[----:B------:R-:W3:Y:S01]  /*1d620*/  MUFU.EX2 R18, R18 ;  /* 0x0000001200127308 */ /* 0x000ee20000000800 */
[----:B------:R-:W-:Y:S01]  /*1d630*/  FMUL R204, R208, 1.4426950216293334961 ;  /* 0x3fb8aa3bd0cc7820 */ /* 0x000fe20000400000 */
[----:B------:R-:W-:-:S06]  /*1d640*/  FMUL R205, R209, 1.4426950216293334961 ;  /* 0x3fb8aa3bd1cd7820 */ /* 0x000fcc0000400000 */
[----:B------:R-:W-:Y:S01]  /*1d650*/  MUFU.EX2 R186, R186 ;  /* 0x000000ba00ba7308 */ /* 0x000fe20000000800 */
[----:B------:R-:W-:-:S07]  /*1d660*/  FMUL R208, R212, 1.4426950216293334961 ;  /* 0x3fb8aa3bd4d07820 */ /* 0x000fce0000400000 */
[----:B------:R-:W0:Y:S01]  /*1d670*/  MUFU.EX2 R187, R187 ;  /* 0x000000bb00bb7308 */ /* 0x000e220000000800 */
[----:B------:R4:W-:Y:S07]  /*1d680*/  STS.U8 [R4+0xe300], R16 ;  /* 0x00e3001004007388 */ /* 0x0009ee0000000000 */
[----:B------:R-:W-:Y:S08]  /*1d690*/  MUFU.EX2 R190, R190 ;  /* 0x000000be00be7308 */ /* 0x000ff00000000800 */
[----:B------:R-:W0:Y:S01]  /*1d6a0*/  MUFU.EX2 R191, R191 ;  /* 0x000000bf00bf7308 */ /* 0x000e220000000800 */
[----:B------:R-:W-:-:S07]  /*1d6b0*/  FMUL R162, R162, 1.4426950216293334961 ;  /* 0x3fb8aa3ba2a27820 */ /* 0x000fce0000400000 */
[----:B------:R1:W-:Y:S01]  /*1d6c0*/  MUFU.EX2 R172, R153 ;  /* 0x0000009900ac7308 */ /* 0x0003e20000000800 */
[----:B------:R-:W-:Y:S01]  /*1d6d0*/  FMUL R163, R163, 1.4426950216293334961 ;  /* 0x3fb8aa3ba3a37820 */ /* 0x000fe20000400000 */
[----:B------:R-:W-:-:S06]  /*1d6e0*/  FMUL R166, R166, 1.4426950216293334961 ;  /* 0x3fb8aa3ba6a67820 */ /* 0x000fcc0000400000 */
[----:B------:R-:W-:Y:S01]  /*1d6f0*/  MUFU.EX2 R194, R194 ;  /* 0x000000c200c27308 */ /* 0x000fe20000000800 */
[----:B-1----:R-:W-:Y:S01]  /*1d700*/  FFMA R153, R173, R13, -R236 ;  /* 0x0000000dad997223 */ /* 0x002fe200000008ec */
[----:B------:R-:W-:-:S06]  /*1d710*/  FMUL R167, R167, 1.4426950216293334961 ;  /* 0x3fb8aa3ba7a77820 */ /* 0x000fcc0000400000 */
[----:B------:R-:W-:Y:S01]  /*1d720*/  MUFU.EX2 R195, R195 ;  /* 0x000000c300c37308 */ /* 0x000fe20000000800 */
[----:B------:R-:W-:Y:S01]  /*1d730*/  FMUL R213, R213, 1.4426950216293334961 ;  /* 0x3fb8aa3bd5d57820 */ /* 0x000fe20000400000 */
[----:B------:R-:W-:-:S06]  /*1d740*/  FFMA R165, R165, R13, -R236 ;  /* 0x0000000da5a57223 */ /* 0x000fcc00000008ec */
[----:B------:R-:W-:Y:S01]  /*1d750*/  MUFU.EX2 R198, R198 ;  /* 0x000000c600c67308 */ /* 0x000fe20000000800 */
[----:B------:R-:W-:-:S07]  /*1d760*/  F2FP.SATFINITE.E4M3.F32.PACK_AB_MERGE_C R154, R225, R233, RZ ;  /* 0x000000e9e19a723e */ /* 0x000fce00048070ff */
[----:B------:R-:W-:Y:S01]  /*1d770*/  MUFU.EX2 R199, R199 ;  /* 0x000000c700c77308 */ /* 0x000fe20000000800 */
[----:B------:R-:W-:-:S07]  /*1d780*/  FMUL R156, R156, 1.4426950216293334961 ;  /* 0x3fb8aa3b9c9c7820 */ /* 0x000fce0000400000 */
[----:B------:R1:W-:Y:S01]  /*1d790*/  MUFU.EX2 R173, R152 ;  /* 0x0000009800ad7308 */ /* 0x0003e20000000800 */
[----:B------:R-:W-:-:S07]  /*1d7a0*/  FMUL R157, R157, 1.4426950216293334961 ;  /* 0x3fb8aa3b9d9d7820 */ /* 0x000fce0000400000 */
[----:B------:R-:W-:Y:S01]  /*1d7b0*/  MUFU.EX2 R22, R22 ;  /* 0x0000001600167308 */ /* 0x000fe20000000800 */
[----:B-1----:R-:W-:-:S07]  /*1d7c0*/  FFMA R152, R176, R13, -R236 ;  /* 0x0000000db0987223 */ /* 0x002fce00000008ec */
[----:B------:R-:W1:Y:S01]  /*1d7d0*/  MUFU.EX2 R189, R189 ;  /* 0x000000bd00bd7308 */ /* 0x000e620000000800 */
[----:B----4-:R-:W-:Y:S01]  /*1d7e0*/  FMUL R16, R152, 1.4426950216293334961 ;  /* 0x3fb8aa3b98107820 */ /* 0x010fe20000400000 */
[----:B------:R-:W-:-:S06]  /*1d7f0*/  F2FP.SATFINITE.E4M3.F32.PACK_AB_MERGE_C R152, R21, R17, RZ ;  /* 0x000000111598723e */ /* 0x000fcc00048070ff */
[----:B------:R-:W-:Y:S01]  /*1d800*/  MUFU.EX2 R192, R192 ;  /* 0x000000c000c07308 */ /* 0x000fe20000000800 */
[----:B------:R-:W-:-:S07]  /*1d810*/  FFMA R177, R177, R13, -R236 ;  /* 0x0000000db1b17223 */ /* 0x000fce00000008ec */
[----:B------:R-:W4:Y:S01]  /*1d820*/  MUFU.EX2 R193, R193 ;  /* 0x000000c100c17308 */ /* 0x000f220000000800 */
[----:B------:R-:W-:Y:S01]  /*1d830*/  FMUL R160, R160, 1.4426950216293334961 ;  /* 0x3fb8aa3ba0a07820 */ /* 0x000fe20000400000 */
[----:B------:R-:W-:-:S06]  /*1d840*/  FMUL R161, R161, 1.4426950216293334961 ;  /* 0x3fb8aa3ba1a17820 */ /* 0x000fcc0000400000 */
[----:B------:R-:W-:Y:S01]  /*1d850*/  MUFU.EX2 R196, R196 ;  /* 0x000000c400c47308 */ /* 0x000fe20000000800 */
[----:B------:R-:W-:Y:S01]  /*1d860*/  FMUL R164, R164, 1.4426950216293334961 ;  /* 0x3fb8aa3ba4a47820 */ /* 0x000fe20000400000 */
[----:B------:R-:W-:-:S06]  /*1d870*/  FMUL R165, R165, 1.4426950216293334961 ;  /* 0x3fb8aa3ba5a57820 */ /* 0x000fcc0000400000 */
[----:B------:R-:W-:Y:S01]  /*1d880*/  MUFU.EX2 R197, R197 ;  /* 0x000000c500c57308 */ /* 0x000fe20000000800 */
[----:B------:R-:W-:-:S07]  /*1d890*/  FMUL R153, R153, 1.4426950216293334961 ;  /* 0x3fb8aa3b99997820 */ /* 0x000fce0000400000 */
[----:B------:R-:W-:Y:S01]  /*1d8a0*/  MUFU.EX2 R200, R200 ;  /* 0x000000c800c87308 */ /* 0x000fe20000000800 */
[----:B------:R-:W-:-:S07]  /*1d8b0*/  F2FP.SATFINITE.E4M3.F32.PACK_AB_MERGE_C R154, R188, R185, R154 ;  /* 0x000000b9bc9a723e */ /* 0x000fce000480709a */
[----:B------:R-:W-:Y:S01]  /*1d8c0*/  MUFU.EX2 R201, R201 ;  /* 0x000000c900c97308 */ /* 0x000fe20000000800 */
[----:B---3--:R-:W-:Y:S01]  /*1d8d0*/  F2FP.SATFINITE.E4M3.F32.PACK_AB_MERGE_C R152, R18, R14, R152 ;  /* 0x0000000e1298723e */ /* 0x008fe20004807098 */
[----:B------:R-:W-:-:S06]  /*1d8e0*/  FMUL R158, R158, 1.4426950216293334961 ;  /* 0x3fb8aa3b9e9e7820 */ /* 0x000fcc0000400000 */
[----:B------:R-:W-:Y:S01]  /*1d8f0*/  MUFU.EX2 R202, R202 ;  /* 0x000000ca00ca7308 */ /* 0x000fe20000000800 */
[----:B------:R3:W-:Y:S07]  /*1d900*/  STS.U8 [R4+0xe700], R20 ;  /* 0x00e7001404007388 */ /* 0x0007ee0000000000 */
[----:B------:R-:W4:Y:S01]  /*1d910*/  MUFU.EX2 R203, R203 ;  /* 0x000000cb00cb7308 */ /* 0x000f220000000800 */
[----:B------:R-:W-:Y:S07]  /*1d920*/  STS.U8 [R4+0x4b00], R218 ;  /* 0x004b00da04007388 */ /* 0x000fee0000000000 */
[----:B------:R-:W-:Y:S01]  /*1d930*/  MUFU.EX2 R206, R206 ;  /* 0x000000ce00ce7308 */ /* 0x000fe20000000800 */
[----:B------:R-:W-:Y:S07]  /*1d940*/  STS.U8 [R4+0x7300], R220 ;  /* 0x007300dc04007388 */ /* 0x000fee0000000000 */
[----:B------:R-:W2:Y:S01]  /*1d950*/  MUFU.EX2 R207, R207 ;  /* 0x000000cf00cf7308 */ /* 0x000ea20000000800 */
[----:B---3--:R-:W-:Y:S01]  /*1d960*/  FMUL R20, R177, 1.4426950216293334961 ;  /* 0x3fb8aa3bb1147820 */ /* 0x008fe20000400000 */
[----:B------:R-:W-:-:S06]  /*1d970*/  FFMA R155, R180, R13, -R236 ;  /* 0x0000000db49b7223 */ /* 0x000fcc00000008ec */
[----:B------:R-:W-:Y:S01]  /*1d980*/  MUFU.EX2 R210, R210 ;  /* 0x000000d200d27308 */ /* 0x000fe20000000800 */
[----:B------:R-:W-:-:S07]  /*1d990*/  FFMA R177, R181, R13, -R236 ;  /* 0x0000000db5b17223 */ /* 0x000fce00000008ec */
[----:B------:R-:W3:Y:S01]  /*1d9a0*/  MUFU.EX2 R211, R211 ;  /* 0x000000d300d37308 */ /* 0x000ee20000000800 */
[----:B------:R0:W-:Y:S01]  /*1d9b0*/  STS.U8 [R4+0xb300], R251 ;  /* 0x00b300fb04007388 */ /* 0x0001e20000000000 */
[----:B------:R-:W-:-:S06]  /*1d9c0*/  FMUL R159, R159, 1.4426950216293334961 ;  /* 0x3fb8aa3b9f9f7820 */ /* 0x000fcc0000400000 */
[----:B------:R-:W-:Y:S08]  /*1d9d0*/  MUFU.EX2 R217, R162 ;  /* 0x000000a200d97308 */ /* 0x000ff00000000800 */
[----:B------:R-:W3:Y:S01]  /*1d9e0*/  MUFU.EX2 R221, R163 ;  /* 0x000000a300dd7308 */ /* 0x000ee20000000800 */
[----:B0-----:R-:W0:Y:S07]  /*1d9f0*/  S2R R251, SR_TID.X ;  /* 0x0000000000fb7919 */ /* 0x001e2e0000002100 */
[----:B------:R-:W-:Y:S08]  /*1da00*/  MUFU.EX2 R223, R166 ;  /* 0x000000a600df7308 */ /* 0x000ff00000000800 */
[----:B------:R-:W0:Y:S08]  /*1da10*/  MUFU.EX2 R170, R167 ;  /* 0x000000a700aa7308 */ /* 0x000e300000000800 */
[----:B------:R-:W-:Y:S08]  /*1da20*/  MUFU.EX2 R204, R204 ;  /* 0x000000cc00cc7308 */ /* 0x000ff00000000800 */
[----:B------:R-:W0:Y:S08]  /*1da30*/  MUFU.EX2 R205, R205 ;  /* 0x000000cd00cd7308 */ /* 0x000e300000000800 */
[----:B------:R-:W-:Y:S08]  /*1da40*/  MUFU.EX2 R208, R208 ;  /* 0x000000d000d07308 */ /* 0x000ff00000000800 */
[----:B------:R-:W0:Y:S01]  /*1da50*/  MUFU.EX2 R15, R213 ;  /* 0x000000d5000f7308 */ /* 0x000e220000000800 */
[----:B------:R-:W-:Y:S01]  /*1da60*/  FMUL R155, R155, 1.4426950216293334961 ;  /* 0x3fb8aa3b9b9b7820 */ /* 0x000fe20000400000 */
[----:B------:R-:W-:-:S06]  /*1da70*/  FMUL R177, R177, 1.4426950216293334961 ;  /* 0x3fb8aa3bb1b17820 */ /* 0x000fcc0000400000 */
[----:B------:R-:W-:Y:S08]  /*1da80*/  MUFU.EX2 R19, R19 ;  /* 0x0000001300137308 */ /* 0x000ff00000000800 */
[----:B------:R-:W0:Y:S08]  /*1da90*/  MUFU.EX2 R23, R23 ;  /* 0x0000001700177308 */ /* 0x000e300000000800 */
[----:B------:R1:W-:Y:S08]  /*1daa0*/  MUFU.EX2 R209, R156 ;  /* 0x0000009c00d17308 */ /* 0x0003f00000000800 */
[----:B------:R4:W0:Y:S01]  /*1dab0*/  MUFU.EX2 R212, R157 ;  /* 0x0000009d00d47308 */ /* 0x0008220000000800 */
[----:B-1----:R-:W-:-:S07]  /*1dac0*/  F2FP.SATFINITE.E4M3.F32.PACK_AB_MERGE_C R156, R187, R186, RZ ;  /* 0x000000babb9c723e */ /* 0x002fce00048070ff */
[----:B------:R1:W-:Y:S01]  /*1dad0*/  MUFU.EX2 R213, R160 ;  /* 0x000000a000d57308 */ /* 0x0003e20000000800 */
[----:B----4-:R-:W-:Y:S02]  /*1dae0*/  F2FP.SATFINITE.E4M3.F32.PACK_AB_MERGE_C R157, R191, R190, RZ ;  /* 0x000000bebf9d723e */ /* 0x010fe400048070ff */
[----:B------:R-:W-:-:S05]  /*1daf0*/  F2FP.SATFINITE.E4M3.F32.PACK_AB_MERGE_C R156, R189, R22, R156 ;  /* 0x00000016bd9c723e */ /* 0x000fca000480709c */
[----:B------:R-:W4:Y:S01]  /*1db00*/  MUFU.EX2 R218, R161 ;  /* 0x000000a100da7308 */ /* 0x000f220000000800 */
[----:B------:R-:W-:-:S07]  /*1db10*/  F2FP.SATFINITE.E4M3.F32.PACK_AB_MERGE_C R157, R193, R192, R157 ;  /* 0x000000c0c19d723e */ /* 0x000fce000480709d */
[----:B------:R-:W-:Y:S08]  /*1db20*/  MUFU.EX2 R220, R164 ;  /* 0x000000a400dc7308 */ /* 0x000ff00000000800 */
[----:B------:R-:W4:Y:S08]  /*1db30*/  MUFU.EX2 R168, R165 ;  /* 0x000000a500a87308 */ /* 0x000f300000000800 */
[----:B------:R2:W4:Y:S01]  /*1db40*/  MUFU.EX2 R176, R153 ;  /* 0x0000009900b07308 */ /* 0x0005220000000800 */
[----:B-1----:R-:W-:-:S07]  /*1db50*/  F2FP.SATFINITE.E4M3.F32.PACK_AB_MERGE_C R160, R203, R202, RZ ;  /* 0x000000cacba0723e */ /* 0x002fce00048070ff */
[----:B------:R1:W4:Y:S01]  /*1db60*/  MUFU.EX2 R182, R158 ;  /* 0x0000009e00b67308 */ /* 0x0003220000000800 */
[----:B--2---:R-:W-:Y:S02]  /*1db70*/  SEL R153, R154, R152, !P0 ;  /* 0x000000989a997207 */ /* 0x004fe40004000000 */
[----:B------:R-:W-:Y:S02]  /*1db80*/  SEL R154, R152, R154, !P0 ;  /* 0x0000009a989a7207 */ /* 0x000fe40004000000 */
[----:B------:R-:W-:Y:S02]  /*1db90*/  F2FP.SATFINITE.E4M3.F32.PACK_AB_MERGE_C R152, R199, R198, RZ ;  /* 0x000000c6c798723e */ /* 0x000fe400048070ff */
[----:B-1----:R-:W-:Y:S01]  /*1dba0*/  F2FP.SATFINITE.E4M3.F32.PACK_AB_MERGE_C R158, R195, R194, RZ ;  /* 0x000000c2c39e723e */ /* 0x002fe200048070ff */
[----:B------:R-:W1:Y:S01]  /*1dbb0*/  MUFU.EX2 R183, R159 ;  /* 0x0000009f00b77308 */ /* 0x000e620000000800 */
[----:B------:R-:W-:Y:S02]  /*1dbc0*/  F2FP.SATFINITE.E4M3.F32.PACK_AB_MERGE_C R152, R201, R200, R152 ;  /* 0x000000c8c998723e */ /* 0x000fe40004807098 */
[----:B------:R-:W-:-:S02]  /*1dbd0*/  F2FP.SATFINITE.E4M3.F32.PACK_AB_MERGE_C R158, R197, R196, R158 ;  /* 0x000000c4c59e723e */ /* 0x000fc4000480709e */
[----:B------:R-:W-:-:S03]  /*1dbe0*/  F2FP.SATFINITE.E4M3.F32.PACK_AB_MERGE_C R161, R207, R206, RZ ;  /* 0x000000cecfa1723e */ /* 0x000fc600048070ff */
[----:B------:R2:W-:Y:S01]  /*1dbf0*/  MUFU.EX2 R13, R155 ;  /* 0x0000009b000d7308 */ /* 0x0005e20000000800 */
[----:B---3--:R-:W-:Y:S02]  /*1dc00*/  F2FP.SATFINITE.E4M3.F32.PACK_AB_MERGE_C R162, R211, R210, RZ ;  /* 0x000000d2d3a2723e */ /* 0x008fe400048070ff */
[----:B------:R-:W-:Y:S01]  /*1dc10*/  F2FP.SATFINITE.E4M3.F32.PACK_AB_MERGE_C R163, R215, R214, RZ ;  /* 0x000000d6d7a3723e */ /* 0x000fe200048070ff */
[----:B------:R3:W-:Y:S01]  /*1dc20*/  STS.U8 [R4+0x6f00], R222 ;  /* 0x006f00de04007388 */ /* 0x0007e20000000000 */
[----:B------:R-:W-:-:S03]  /*1dc30*/  F2FP.SATFINITE.E4M3.F32.PACK_AB_MERGE_C R164, R221, R217, RZ ;  /* 0x000000d9dda4723e */ /* 0x000fc600048070ff */
[----:B------:R-:W-:Y:S01]  /*1dc40*/  MUFU.EX2 R16, R16 ;  /* 0x0000001000107308 */ /* 0x000fe20000000800 */
[----:B--2---:R-:W-:Y:S02]  /*1dc50*/  SEL R155, R156, R157, !P0 ;  /* 0x0000009d9c9b7207 */ /* 0x004fe40004000000 */
[----:B------:R-:W-:Y:S02]  /*1dc60*/  SEL R156, R157, R156, !P0 ;  /* 0x0000009c9d9c7207 */ /* 0x000fe40004000000 */
[----:B------:R-:W-:-:S03]  /*1dc70*/  SEL R157, R158, R152, !P0 ;  /* 0x000000989e9d7207 */ /* 0x000fc60004000000 */
[----:B------:R-:W2:Y:S01]  /*1dc80*/  MUFU.EX2 R20, R20 ;  /* 0x0000001400147308 */ /* 0x000ea20000000800 */
[----:B------:R-:W-:Y:S02]  /*1dc90*/  SEL R158, R152, R158, !P0 ;  /* 0x0000009e989e7207 */ /* 0x000fe40004000000 */
[----:B0-----:R-:W-:Y:S02]  /*1dca0*/  F2FP.SATFINITE.E4M3.F32.PACK_AB_MERGE_C R152, R170, R223, RZ ;  /* 0x000000dfaa98723e */ /* 0x001fe400048070ff */
[----:B------:R-:W-:-:S03]  /*1dcb0*/  F2FP.SATFINITE.E4M3.F32.PACK_AB_MERGE_C R160, R205, R204, R160 ;  /* 0x000000cccda0723e */ /* 0x000fc600048070a0 */
[----:B------:R-:W0:Y:S01]  /*1dcc0*/  MUFU.EX2 R177, R177 ;  /* 0x000000b100b17308 */ /* 0x000e220000000800 */
[----:B------:R-:W-:Y:S02]  /*1dcd0*/  F2FP.SATFINITE.E4M3.F32.PACK_AB_MERGE_C R161, R15, R208, R161 ;  /* 0x000000d00fa1723e */ /* 0x000fe400048070a1 */
[----:B------:R-:W-:Y:S02]  /*1dce0*/  LOP3.LUT R167, R2, 0x1, RZ, 0x3c, !PT ;  /* 0x0000000102a77812 */ /* 0x000fe400078e3cff */
[----:B------:R-:W-:Y:S02]  /*1dcf0*/  F2FP.SATFINITE.E4M3.F32.PACK_AB_MERGE_C R162, R23, R19, R162 ;  /* 0x0000001317a2723e */ /* 0x000fe400048070a2 */
[----:B------:R-:W-:Y:S02]  /*1dd00*/  F2FP.SATFINITE.E4M3.F32.PACK_AB_MERGE_C R163, R212, R209, R163 ;  /* 0x000000d1d4a3723e */ /* 0x000fe400048070a3 */
[----:B---3--:R-:W-:Y:S02]  /*1dd10*/  F2FP.SATFINITE.E4M3.F32.PACK_AB_MERGE_C R222, R174, R171, RZ ;  /* 0x000000abaede723e */ /* 0x008fe400048070ff */
[----:B------:R-:W-:Y:S01]  /*1dd20*/  F2FP.SATFINITE.E4M3.F32.PACK_AB_MERGE_C R180, R178, R175, RZ ;  /* 0x000000afb2b4723e */ /* 0x000fe200048070ff */
[----:B------:R-:W-:Y:S01]  /*1dd30*/  SHFL.IDX PT, R153, R153, R2, 0x1f ;  /* 0x00001f0299997589 */ /* 0x000fe200000e0000 */
[----:B----4-:R-:W-:-:S02]  /*1dd40*/  F2FP.SATFINITE.E4M3.F32.PACK_AB_MERGE_C R164, R218, R213, R164 ;  /* 0x000000d5daa4723e */ /* 0x010fc400048070a4 */
[----:B------:R-:W-:Y:S01]  /*1dd50*/  F2FP.SATFINITE.E4M3.F32.PACK_AB_MERGE_C R152, R168, R220, R152 ;  /* 0x000000dca898723e */ /* 0x000fe20004807098 */
[----:B------:R-:W3:Y:S01]  /*1dd60*/  SHFL.IDX PT, R154, R154, R167, 0x1f ;  /* 0x00001fa79a9a7589 */ /* 0x000ee200000e0000 */
[----:B------:R-:W-:Y:S02]  /*1dd70*/  SEL R159, R160, R161, !P0 ;  /* 0x000000a1a09f7207 */ /* 0x000fe40004000000 */
[----:B------:R-:W-:Y:S01]  /*1dd80*/  SEL R160, R161, R160, !P0 ;  /* 0x000000a0a1a07207 */ /* 0x000fe20004000000 */
[----:B------:R-:W-:Y:S01]  /*1dd90*/  SHFL.IDX PT, R155, R155, R2, 0x1f ;  /* 0x00001f029b9b7589 */ /* 0x000fe200000e0000 */
[----:B------:R-:W-:Y:S02]  /*1dda0*/  SEL R161, R162, R163, !P0 ;  /* 0x000000a3a2a17207 */ /* 0x000fe40004000000 */
[----:B------:R-:W-:Y:S01]  /*1ddb0*/  F2FP.SATFINITE.E4M3.F32.PACK_AB_MERGE_C R222, R172, R169, R222 ;  /* 0x000000a9acde723e */ /* 0x000fe200048070de */
[----:B------:R-:W4:Y:S01]  /*1ddc0*/  SHFL.IDX PT, R156, R156, R167, 0x1f ;  /* 0x00001fa79c9c7589 */ /* 0x000f2200000e0000 */
[----:B------:R-:W-:-:S02]  /*1ddd0*/  F2FP.SATFINITE.E4M3.F32.PACK_AB_MERGE_C R180, R176, R173, R180 ;  /* 0x000000adb0b4723e */ /* 0x000fc400048070b4 */
[----:B------:R-:W-:Y:S01]  /*1dde0*/  SEL R162, R163, R162, !P0 ;  /* 0x000000a2a3a27207 */ /* 0x000fe20004000000 */
[----:B------:R-:W-:Y:S01]  /*1ddf0*/  SHFL.IDX PT, R157, R157, R2, 0x1f ;  /* 0x00001f029d9d7589 */ /* 0x000fe200000e0000 */
[----:B------:R-:W-:Y:S02]  /*1de00*/  SEL R163, R164, R152, !P0 ;  /* 0x00000098a4a37207 */ /* 0x000fe40004000000 */
[----:B------:R-:W-:Y:S01]  /*1de10*/  SEL R164, R152, R164, !P0 ;  /* 0x000000a498a47207 */ /* 0x000fe20004000000 */
[----:B------:R-:W4:Y:S01]  /*1de20*/  SHFL.IDX PT, R158, R158, R167, 0x1f ;  /* 0x00001fa79e9e7589 */ /* 0x000f2200000e0000 */
[----:B------:R-:W-:Y:S02]  /*1de30*/  F2FP.SATFINITE.E4M3.F32.PACK_AB_MERGE_C R152, R182, R179, RZ ;  /* 0x000000b3b698723e */ /* 0x000fe400048070ff */
[----:B-1----:R-:W-:Y:S01]  /*1de40*/  F2FP.SATFINITE.E4M3.F32.PACK_AB_MERGE_C R166, R184, R183, RZ ;  /* 0x000000b7b8a6723e */ /* 0x002fe200048070ff */
[----:B------:R-:W-:Y:S01]  /*1de50*/  SHFL.IDX PT, R159, R159, R2, 0x1f ;  /* 0x00001f029f9f7589 */ /* 0x000fe200000e0000 */
[----:B------:R-:W-:-:S02]  /*1de60*/  SEL R165, R222, R180, !P0 ;  /* 0x000000b4dea57207 */ /* 0x000fc40004000000 */
[----:B------:R-:W-:Y:S01]  /*1de70*/  SEL R222, R180, R222, !P0 ;  /* 0x000000deb4de7207 */ /* 0x000fe20004000000 */
[----:B------:R-:W1:Y:S01]  /*1de80*/  SHFL.IDX PT, R160, R160, R167, 0x1f ;  /* 0x00001fa7a0a07589 */ /* 0x000e6200000e0000 */
[----:B--2---:R-:W-:Y:S02]  /*1de90*/  F2FP.SATFINITE.E4M3.F32.PACK_AB_MERGE_C R152, R20, R16, R152 ;  /* 0x000000101498723e */ /* 0x004fe40004807098 */
[----:B0-----:R-:W-:Y:S01]  /*1dea0*/  F2FP.SATFINITE.E4M3.F32.PACK_AB_MERGE_C R166, R177, R13, R166 ;  /* 0x0000000db1a6723e */ /* 0x001fe200048070a6 */
[----:B------:R-:W-:Y:S04]  /*1deb0*/  STS.U8 [R4+0x7700], R250 ;  /* 0x007700fa04007388 */ /* 0x000fe80000000000 */
[----:B------:R-:W-:Y:S04]  /*1dec0*/  STS.U8 [R4+0x7b00], R240 ;  /* 0x007b00f004007388 */ /* 0x000fe80000000000 */
[----:B------:R-:W-:Y:S04]  /*1ded0*/  STS.U8 [R4+0x7f00], R232 ;  /* 0x007f00e804007388 */ /* 0x000fe80000000000 */
[----:B------:R0:W-:Y:S04]  /*1dee0*/  STS.U8 [R4+0x8300], R224 ;  /* 0x008300e004007388 */ /* 0x0001e80000000000 */
        /* <DEDUP_REMOVED lines=17> */
[----:B------:R-:W-:Y:S04]  /*1e000*/  STS.U8 [R4+0xf700], R242 ;  /* 0x00f700f204007388 */ /* 0x000fe80000000000 */
[----:B------:R-:W-:Y:S04]  /*1e010*/  STS.U8 [R4+0xfb00], R252 ;  /* 0x00fb00fc04007388 */ /* 0x000fe80000000000 */
[----:B------:R-:W-:Y:S04]  /*1e020*/  SHFL.IDX PT, R161, R161, R2, 0x1f ;  /* 0x00001f02a1a17589 */ /* 0x000fe800000e0000 */
[----:B------:R-:W1:Y:S04]  /*1e030*/  SHFL.IDX PT, R162, R162, R167, 0x1f ;  /* 0x00001fa7a2a27589 */ /* 0x000e6800000e0000 */
[----:B------:R3:W-:Y:S01]  /*1e040*/  STS.U8 [R4+0xff00], R11 ;  /* 0x00ff000b04007388 */ /* 0x0007e20000000000 */
[----:B------:R-:W-:Y:S01]  /*1e050*/  SEL R180, R152, R166, !P0 ;  /* 0x000000a698b47207 */ /* 0x000fe20004000000 */
[----:B------:R-:W-:-:S02]  /*1e060*/  IMAD.MOV.U32 R181, RZ, RZ, 0x7632 ;  /* 0x00007632ffb57424 */ /* 0x000fc400078e00ff */
[----:B------:R-:W-:Y:S04]  /*1e070*/  SHFL.IDX PT, R163, R163, R2, 0x1f ;  /* 0x00001f02a3a37589 */ /* 0x000fe800000e0000 */
[----:B------:R-:W1:Y:S04]  /*1e080*/  SHFL.IDX PT, R164, R164, R167, 0x1f ;  /* 0x00001fa7a4a47589 */ /* 0x000e6800000e0000 */
[----:B------:R-:W-:Y:S04]  /*1e090*/  SHFL.IDX PT, R165, R165, R2, 0x1f ;  /* 0x00001f02a5a57589 */ /* 0x000fe800000e0000 */
[----:B------:R-:W1:Y:S01]  /*1e0a0*/  SHFL.IDX PT, R222, R222, R167, 0x1f ;  /* 0x00001fa7dede7589 */ /* 0x000e6200000e0000 */
[----:B------:R-:W-:Y:S01]  /*1e0b0*/  LOP3.LUT P1, RZ, R251, 0x2, RZ, 0xc0, !PT ;  /* 0x00000002fbff7812 */ /* 0x000fe2000782c0ff */
[----:B------:R-:W-:Y:S01]  /*1e0c0*/  UMOV UR7, 0x40000040 ;  /* 0x4000004000077882 */ /* 0x000fe20000000000 */
[----:B0-----:R-:W-:Y:S01]  /*1e0d0*/  SHF.R.U32.HI R224, RZ, 0x5, R251 ;  /* 0x00000005ffe07819 */ /* 0x001fe200000116fb */
[----:B------:R0:W-:Y:S06]  /*1e0e0*/  MEMBAR.ALL.CTA ;  /* 0x0000000000007992 */ /* 0x0001ec0000008000 */
[----:B0-----:R-:W0:Y:S01]  /*1e0f0*/  FENCE.VIEW.ASYNC.S ;  /* 0x00000000000073c6 */ /* 0x001e220000000000 */
[----:B------:R-:W-:Y:S01]  /*1e100*/  SEL R152, R166, R152, !P0 ;  /* 0x00000098a6987207 */ /* 0x000fe20004000000 */
[----:B------:R-:W-:Y:S01]  /*1e110*/  IMAD.MOV.U32 R166, RZ, RZ, 0x5410 ;  /* 0x00005410ffa67424 */ /* 0x000fe200078e00ff */
[----:B------:R-:W-:Y:S01]  /*1e120*/  SEL R181, R181, 0x3276, !P1 ;  /* 0x00003276b5b57807 */ /* 0x000fe20004800000 */
[----:B--2---:R-:W-:-:S02]  /*1e130*/  IMAD.SHL.U32 R226, R224, 0x200, RZ ;  /* 0x00000200e0e27824 */ /* 0x004fc400078e00ff */
[----:B------:R-:W-:Y:S01]  /*1e140*/  FADD R216, -R228, R244 ;  /* 0x000000f4e4d87221 */ /* 0x000fe20000000100 */
[----:B---3--:R2:W5:Y:S01]  /*1e150*/  LDL.LU R11, [R1+0xd48] ;  /* 0x000d4800010b7983 */ /* 0x0085620000300800 */
[----:B------:R-:W-:Y:S01]  /*1e160*/  SEL R166, R166, 0x1054, !P1 ;  /* 0x00001054a6a67807 */ /* 0x000fe20004800000 */
[----:B------:R-:W-:Y:S01]  /*1e170*/  FADD R224, -R236, R241 ;  /* 0x000000f1ece07221 */ /* 0x000fe20000000100 */
[----:B------:R-:W-:Y:S01]  /*1e180*/  FADD R225, R233, R225 ;  /* 0x000000e1e9e17221 */ /* 0x000fe20000000000 */
[----:B0-----:R0:W-:Y:S01]  /*1e190*/  SHFL.IDX PT, R167, R152, R167, 0x1f ;  /* 0x00001fa798a77589 */ /* 0x0011e200000e0000 */
[----:B------:R-:W-:Y:S01]  /*1e1a0*/  FMUL R216, R216, 1.4426950216293334961 ;  /* 0x3fb8aa3bd8d87820 */ /* 0x000fe20000400000 */
[----:B------:R-:W-:Y:S01]  /*1e1b0*/  FMUL R224, R224, 1.4426950216293334961 ;  /* 0x3fb8aa3be0e07820 */ /* 0x000fe20000400000 */
[----:B------:R-:W-:Y:S01]  /*1e1c0*/  FADD R185, R185, R188 ;  /* 0x000000bcb9b97221 */ /* 0x000fe20000000000 */
[----:B------:R-:W3:Y:S01]  /*1e1d0*/  SHFL.IDX PT, R180, R180, R2, 0x1f ;  /* 0x00001f02b4b47589 */ /* 0x000ee200000e0000 */
[----:B------:R-:W2:Y:S03]  /*1e1e0*/  LDC R230, c[0x0][0x280] ;  /* 0x0000a000ffe67b82 */ /* 0x000ea60000000800 */
[----:B------:R-:W2:Y:S01]  /*1e1f0*/  LDL.LU R232, [R1+0x33c] ;  /* 0x00033c0001e87983 */ /* 0x000ea20000300800 */
[----:B0-----:R-:W-:-:S02]  /*1e200*/  PRMT R152, R153, R166, R154 ;  /* 0x000000a699987216 */ /* 0x001fc4000000009a */
[-C--:B------:R-:W-:Y:S01]  /*1e210*/  PRMT R153, R153, R181.reuse, R154 ;  /* 0x000000b599997216 */ /* 0x080fe2000000009a */
[----:B------:R-:W0:Y:S01]  /*1e220*/  MUFU.EX2 R216, R216 ;  /* 0x000000d800d87308 */ /* 0x000e220000000800 */
[CCC-:B----4-:R-:W-:Y:S01]  /*1e230*/  PRMT R154, R155.reuse, R166.reuse, R156.reuse ;  /* 0x000000a69b9a7216 */ /* 0x1d0fe2000000009c */
[----:B------:R-:W4:Y:S01]  /*1e240*/  LDL.LU R231, [R1+0x340] ;  /* 0x0003400001e77983 */ /* 0x000f220000300800 */
[-C--:B------:R-:W-:Y:S02]  /*1e250*/  PRMT R155, R155, R181.reuse, R156 ;  /* 0x000000b59b9b7216 */ /* 0x080fe4000000009c */
[CCC-:B------:R-:W-:Y:S01]  /*1e260*/  PRMT R156, R157.reuse, R166.reuse, R158.reuse ;  /* 0x000000a69d9c7216 */ /* 0x1c0fe2000000009e */
[----:B------:R-:W2:Y:S01]  /*1e270*/  LDL.LU R229, [R1+0x330] ;  /* 0x0003300001e57983 */ /* 0x000ea20000300800 */
[-C--:B------:R-:W-:Y:S02]  /*1e280*/  PRMT R157, R157, R181.reuse, R158 ;  /* 0x000000b59d9d7216 */ /* 0x080fe4000000009e */
[CCC-:B-1----:R-:W-:Y:S01]  /*1e290*/  PRMT R158, R159.reuse, R166.reuse, R160.reuse ;  /* 0x000000a69f9e7216 */ /* 0x1c2fe200000000a0 */
[----:B------:R-:W1:Y:S01]  /*1e2a0*/  MUFU.EX2 R224, R224 ;  /* 0x000000e000e07308 */ /* 0x000e620000000800 */
[----:B------:R-:W-:Y:S01]  /*1e2b0*/  PRMT R159, R159, R181, R160 ;  /* 0x000000b59f9f7216 */ /* 0x000fe200000000a0 */
[----:B------:R-:W4:Y:S01]  /*1e2c0*/  LDL R227, [R1+0x344] ;  /* 0x0003440001e37983 */ /* 0x000f220000100800 */
[----:B------:R-:W-:-:S02]  /*1e2d0*/  PRMT R160, R161, R166, R162 ;  /* 0x000000a6a1a07216 */ /* 0x000fc400000000a2 */
[-C--:B------:R-:W-:Y:S02]  /*1e2e0*/  PRMT R161, R161, R181.reuse, R162 ;  /* 0x000000b5a1a17216 */ /* 0x080fe400000000a2 */
[CCC-:B------:R-:W-:Y:S02]  /*1e2f0*/  PRMT R162, R163.reuse, R166.reuse, R164.reuse ;  /* 0x000000a6a3a27216 */ /* 0x1c0fe400000000a4 */
[-C--:B------:R-:W-:Y:S02]  /*1e300*/  PRMT R163, R163, R181.reuse, R164 ;  /* 0x000000b5a3a37216 */ /* 0x080fe400000000a4 */
[C-C-:B------:R-:W-:Y:S02]  /*1e310*/  PRMT R164, R165.reuse, R166, R222.reuse ;  /* 0x000000a6a5a47216 */ /* 0x140fe400000000de */
[----:B------:R-:W-:Y:S02]  /*1e320*/  PRMT R165, R165, R181, R222 ;  /* 0x000000b5a5a57216 */ /* 0x000fe400000000de */
[----:B------:R-:W-:-:S04]  /*1e330*/  LOP3.LUT R222, R226, 0x800, RZ, 0xc0, !PT ;  /* 0x00000800e2de7812 */ /* 0x000fc800078ec0ff */
[----:B------:R-:W-:-:S04]  /*1e340*/  LEA.HI R222, R0, R222, RZ, 0x1c ;  /* 0x000000de00de7211 */ /* 0x000fc800078fe0ff */
[----:B------:R-:W-:Y:S01]  /*1e350*/  LOP3.LUT R222, R222, 0x3fff, RZ, 0xc0, !PT ;  /* 0x00003fffdede7812 */ /* 0x000fe200078ec0ff */
[-C--:B0-----:R-:W-:Y:S01]  /*1e360*/  FMUL R26, R26, R216.reuse ;  /* 0x000000d81a1a7220 */ /* 0x081fe20000400000 */
[-C--:B------:R-:W-:Y:S01]  /*1e370*/  FMUL R27, R27, R216.reuse ;  /* 0x000000d81b1b7220 */ /* 0x080fe20000400000 */
[-C--:B------:R-:W-:Y:S01]  /*1e380*/  FMUL R30, R30, R216.reuse ;  /* 0x000000d81e1e7220 */ /* 0x080fe20000400000 */
[----:B------:R-:W-:Y:S01]  /*1e390*/  R2UR UR6, R222 ;  /* 0x00000000de0672ca */ /* 0x000fe200000e0000 */
[-C--:B------:R-:W-:Y:S01]  /*1e3a0*/  FMUL R31, R31, R216.reuse ;  /* 0x000000d81f1f7220 */ /* 0x080fe20000400000 */
        /* <DEDUP_REMOVED lines=59> */
[----:B------:R-:W-:Y:S01]  /*1e760*/  FMUL R151, R151, R216 ;  /* 0x000000d897977220 */ /* 0x000fe20000400000 */
[-C--:B-1----:R-:W-:Y:S01]  /*1e770*/  FMUL R24, R24, R224.reuse ;  /* 0x000000e018187220 */ /* 0x082fe20000400000 */
        /* <DEDUP_REMOVED lines=63> */
[----:B---3--:R-:W-:-:S02]  /*1eb70*/  PRMT R166, R180, R166, R167 ;  /* 0x000000a6b4a67216 */ /* 0x008fc400000000a7 */
[----:B------:R-:W-:Y:S01]  /*1eb80*/  PRMT R167, R180, R181, R167 ;  /* 0x000000b5b4a77216 */ /* 0x000fe200000000a7 */
[----:B------:R-:W-:Y:S06]  /*1eb90*/  BAR.SYNC.DEFER_BLOCKING 0x0 ;  /* 0x0000000000007b1d */ /* 0x000fec0000010000 */
[----:B------:R-:W-:-:S06]  /*1eba0*/  WARPGROUP.ARRIVE ;  /* 0x00000000000079c5 */ /* 0x000fcc0000000000 */
[----:B------:R-:W-:Y:S01]  /*1ebb0*/  QGMMA.64x256x32.F32.E4M3.E4M3 R24, R152, gdesc[UR4], R24 ;  /* 0x03e0000498187df3 */ /* 0x000fe20008700818 */
[----:B------:R-:W-:Y:S01]  /*1ebc0*/  IMAD.MOV.U32 R181, RZ, RZ, RZ ;  /* 0x000000ffffb57224 */ /* 0x000fe200078e00ff */
[----:B------:R-:W-:-:S04]  /*1ebd0*/  IADD3 R180, P1, R222, 0x2, RZ ;  /* 0x00000002deb47810 */ /* 0x000fc80007f3e0ff */
[----:B------:R-:W-:Y:S02]  /*1ebe0*/  IADD3.X R181, R181, 0x40000040, RZ, P1, !PT ;  /* 0x40000040b5b57810 */ /* 0x000fe40000ffe4ff */
[----:B------:R-:W-:Y:S02]  /*1ebf0*/  R2UR UR58, R180 ;  /* 0x00000000b43a72ca */ /* 0x000fe400000e0000 */
[----:B------:R-:W-:-:S13]  /*1ec00*/  R2UR UR6, R181 ;  /* 0x00000000b50672ca */ /* 0x000fda00000e0000 */
[----:B------:R-:W-:Y:S01]  /*1ec10*/  UMOV UR7, UR6 ;  /* 0x0000000600077c82 */ /* 0x000fe20008000000 */
[----:B------:R-:W-:-:S04]  /*1ec20*/  UMOV UR6, UR58 ;  /* 0x0000003a00067c82 */ /* 0x000fc80008000000 */
[----:B------:R-:W-:Y:S01]  /*1ec30*/  QGMMA.64x256x32.F32.E4M3.E4M3 R24, R156, gdesc[UR4], R24 ;  /* 0x03e000049c187df3 */ /* 0x000fe20008700818 */
[----:B------:R-:W-:Y:S01]  /*1ec40*/  UIADD3.64 UR58, UR6, 0x2, URZ ;  /* 0x00000002063a7897 */ /* 0x000fe2000fffe03f */
[----:B------:R-:W-:Y:S01]  /*1ec50*/  FADD R225, R17, R225 ;  /* 0x000000e111e17221 */ /* 0x000fe20000000000 */
[----:B------:R-:W-:-:S03]  /*1ec60*/  FADD R185, R14, R185 ;  /* 0x000000b90eb97221 */ /* 0x000fc60000000000 */
[----:B------:R-:W-:Y:S01]  /*1ec70*/  FADD R225, R21, R225 ;  /* 0x000000e115e17221 */ /* 0x000fe20000000000 */
[----:B------:R-:W-:-:S03]  /*1ec80*/  FADD R185, R18, R185 ;  /* 0x000000b912b97221 */ /* 0x000fc60000000000 */
[----:B------:R-:W-:Y:S01]  /*1ec90*/  FADD R225, R186, R225 ;  /* 0x000000e1bae17221 */ /* 0x000fe20000000000 */
[----:B------:R-:W-:-:S03]  /*1eca0*/  FADD R185, R22, R185 ;  /* 0x000000b916b97221 */ /* 0x000fc60000000000 */
[----:B------:R-:W-:Y:S01]  /*1ecb0*/  FADD R225, R187, R225 ;  /* 0x000000e1bbe17221 */ /* 0x000fe20000000000 */
[----:B------:R-:W-:-:S03]  /*1ecc0*/  FADD R185, R189, R185 ;  /* 0x000000b9bdb97221 */ /* 0x000fc60000000000 */
[----:B------:R-:W-:Y:S01]  /*1ecd0*/  FADD R225, R190, R225 ;  /* 0x000000e1bee17221 */ /* 0x000fe20000000000 */
[----:B------:R-:W-:-:S09]  /*1ece0*/  FADD R185, R192, R185 ;  /* 0x000000b9c0b97221 */ /* 0x000fd20000000000 */
[----:B------:R-:W-:Y:S01]  /*1ecf0*/  QGMMA.64x256x32.F32.E4M3.E4M3 R24, R160, gdesc[UR56], R24 ;  /* 0x03e00038a0187df3 */ /* 0x000fe20008700818 */
[----:B------:R-:W-:Y:S01]  /*1ed00*/  FADD R225, R191, R225 ;  /* 0x000000e1bfe17221 */ /* 0x000fe20000000000 */
[----:B------:R-:W-:-:S03]  /*1ed10*/  FADD R185, R193, R185 ;  /* 0x000000b9c1b97221 */ /* 0x000fc60000000000 */
[----:B------:R-:W-:Y:S01]  /*1ed20*/  FADD R225, R194, R225 ;  /* 0x000000e1c2e17221 */ /* 0x000fe20000000000 */
[----:B------:R-:W-:-:S03]  /*1ed30*/  FADD R185, R196, R185 ;  /* 0x000000b9c4b97221 */ /* 0x000fc60000000000 */
[----:B------:R-:W-:Y:S01]  /*1ed40*/  FADD R225, R195, R225 ;  /* 0x000000e1c3e17221 */ /* 0x000fe20000000000 */
[----:B------:R-:W-:Y:S01]  /*1ed50*/  FADD R185, R197, R185 ;  /* 0x000000b9c5b97221 */ /* 0x000fe20000000000 */
[----:B------:R-:W-:Y:S02]  /*1ed60*/  UIADD3.64 UR6, UR6, 0x4, URZ ;  /* 0x0000000406067897 */ /* 0x000fe4000fffe03f */
        /* <DEDUP_REMOVED lines=39> */
[----:B------:R-:W-:Y:S01]  /*1efe0*/  FADD R185, R20, R185 ;  /* 0x000000b914b97221 */ /* 0x000fe20000000000 */
[----:B------:R-:W-:Y:S02]  /*1eff0*/  QGMMA.64x256x32.F32.E4M3.E4M3 R24, R164, gdesc[UR4], R24, gsb0 ;  /* 0x03e00004a4187df3 */ /* 0x000fe40008000818 */
[----:B------:R-:W-:Y:S01]  /*1f000*/  FADD R225, R183, R225 ;  /* 0x000000e1b7e17221 */ /* 0x000fe20000000000 */
[----:B------:R-:W-:-:S03]  /*1f010*/  FADD R185, R13, R185 ;  /* 0x000000b90db97221 */ /* 0x000fc60000000000 */
[----:B------:R-:W-:Y:S01]  /*1f020*/  FADD R225, R184, R225 ;  /* 0x000000e1b8e17221 */ /* 0x000fe20000000000 */
[----:B------:R-:W-:-:S04]  /*1f030*/  FADD R185, R177, R185 ;  /* 0x000000b9b1b97221 */ /* 0x000fc80000000000 */
[----:B------:R-:W0:Y:S04]  /*1f040*/  SHFL.BFLY PT, R14, R225, 0x2, 0x1f ;  /* 0x0c401f00e10e7f89 */ /* 0x000e2800000e0000 */
[----:B------:R-:W1:Y:S01]  /*1f050*/  SHFL.BFLY PT, R13, R185, 0x2, 0x1f ;  /* 0x0c401f00b90d7f89 */ /* 0x000e6200000e0000 */
[----:B0-----:R-:W-:Y:S01]  /*1f060*/  FADD R14, R225, R14 ;  /* 0x0000000ee10e7221 */ /* 0x001fe20000000000 */
[----:B-1----:R-:W-:-:S04]  /*1f070*/  FADD R13, R185, R13 ;  /* 0x0000000db90d7221 */ /* 0x002fc80000000000 */
[----:B------:R-:W0:Y:S04]  /*1f080*/  SHFL.BFLY PT, R15, R14, 0x1, 0x1f ;  /* 0x0c201f000e0f7f89 */ /* 0x000e2800000e0000 */
[----:B------:R-:W1:Y:S01]  /*1f090*/  SHFL.BFLY PT, R16, R13, 0x1, 0x1f ;  /* 0x0c201f000d107f89 */ /* 0x000e6200000e0000 */
[----:B--2---:R-:W-:-:S05]  /*1f0a0*/  VIADD R229, R229, 0x80 ;  /* 0x00000080e5e57836 */ /* 0x004fca0000000000 */
[----:B------:R2:W-:Y:S01]  /*1f0b0*/  STL [R1+0x330], R229 ;  /* 0x000330e501007387 */ /* 0x0005e20000100800 */
[----:B0-----:R-:W-:Y:S01]  /*1f0c0*/  FADD R15, R14, R15 ;  /* 0x0000000f0e0f7221 */ /* 0x001fe20000000000 */
[----:B-1----:R-:W-:-:S03]  /*1f0d0*/  FADD R16, R13, R16 ;  /* 0x000000100d107221 */ /* 0x002fc60000000000 */
[----:B------:R-:W-:Y:S01]  /*1f0e0*/  FFMA R232, R216, R232, R15 ;  /* 0x000000e8d8e87223 */ /* 0x000fe2000000000f */
[----:B----4-:R-:W-:-:S04]  /*1f0f0*/  FFMA R231, R224, R231, R16 ;  /* 0x000000e7e0e77223 */ /* 0x010fc80000000010 */
[----:B------:R2:W-:Y:S04]  /*1f100*/  STL [R1+0x33c], R232 ;  /* 0x00033ce801007387 */ /* 0x0005e80000100800 */
[----:B------:R2:W-:Y:S04]  /*1f110*/  STL [R1+0x340], R231 ;  /* 0x000340e701007387 */ /* 0x0005e80000100800 */
[----:B------:R2:W-:Y:S04]  /*1f120*/  STL [R1+0x338], R236 ;  /* 0x000338ec01007387 */ /* 0x0005e80000100800 */
[----:B------:R2:W-:Y:S01]  /*1f130*/  STL [R1+0x334], R228 ;  /* 0x000334e401007387 */ /* 0x0005e20000100800 */
[----:B------:R-:W-:Y:S01]  /*1f140*/  ISETP.GE.AND P1, PT, R229, R230, PT ;  /* 0x000000e6e500720c */ /* 0x000fe20003f26270 */
[----:B------:R-:W-:-:S02]  /*1f150*/  IMAD R3, R227, 0x80, R3 ;  /* 0x00000080e3037824 */ /* 0x000fc400078e0203 */
[----:B------:R-:W-:Y:S02]  /*1f160*/  IMAD R12, R219, 0x80, R12 ;  /* 0x00000080db0c7824 */ /* 0x000fe400078e020c */
[----:B------:R-:W-:Y:S02]  /*1f170*/  IMAD.MOV.U32 R14, RZ, RZ, R236 ;  /* 0x000000ffff0e7224 */ /* 0x000fe400078e00ec */
[----:B------:R-:W-:Y:S01]  /*1f180*/  IMAD.MOV.U32 R13, RZ, RZ, R228 ;  /* 0x000000ffff0d7224 */ /* 0x000fe200078e00e4 */
[----:B------:R-:W-:-:S05]  /*1f190*/  WARPGROUP.DEPBAR.LE gsb0, 0x0 ;  /* 0x00008000000079c5 */ /* 0x000fca0000010000 */
[----:B--2---:R-:W-:Y:S05]  /*1f1a0*/  @!P1 BRA `(.L_x_1) ;  /* 0xfffffec800d49947 */ /* 0x004fea000383ffff */
.L_x_0:
[----:B------:R-:W2:Y:S04]  /*1f1b0*/  LDL.LU R16, [R1+0x33c] ;  /* 0x00033c0001107983 */ /* 0x000ea80000300800 */
[----:B------:R-:W3:Y:S01]  /*1f1c0*/  LDL.LU R15, [R1+0x340] ;  /* 0x00034000010f7983 */ /* 0x000ee20000300800 */
[----:B------:R-:W-:Y:S01]  /*1f1d0*/  FMUL R12, R139, 0.25 ;  /* 0x3e8000008b0c7820 */ /* 0x000fe20000400000 */
[----:B------:R-:W-:Y:S01]  /*1f1e0*/  FMUL R18, R29, 0.25 ;  /* 0x3e8000001d127820 */ /* 0x000fe20000400000 */
[----:B------:R-:W-:Y:S01]  /*1f1f0*/  FMUL R19, R28, 0.25 ;  /* 0x3e8000001c137820 */ /* 0x000fe20000400000 */
[----:B------:R-:W0:Y:S01]  /*1f200*/  S2R R216, SR_TID.X ;  /* 0x0000000000d87919 */ /* 0x000e220000002100 */
[----:B------:R-:W-:Y:S01]  /*1f210*/  FMUL R20, R25, 0.25 ;  /* 0x3e80000019147820 */ /* 0x000fe20000400000 */
[----:B------:R-:W1:Y:S01]  /*1f220*/  S2R R17, SR_TID.X ;  /* 0x0000000000117919 */ /* 0x000e620000002100 */
[----:B------:R-:W4:Y:S01]  /*1f230*/  S2R R226, SR_CTAID.X ;  /* 0x0000000000e27919 */ /* 0x000f220000002500 */
[----:B------:R-:W3:Y:S01]  /*1f240*/  S2R R230, SR_CTAID.Y ;  /* 0x0000000000e67919 */ /* 0x000ee20000002600 */
[C---:B0-----:R-:W-:Y:S01]  /*1f250*/  IMAD.SHL.U32 R2, R216.reuse, 0x200, RZ ;  /* 0x00000200d8027824 */ /* 0x041fe200078e00ff */
[C---:B-----5:R-:W-:Y:S01]  /*1f260*/  LOP3.LUT R11, R216.reuse, 0x80, RZ, 0xc0, !PT ;  /* 0x00000080d80b7812 */ /* 0x060fe200078ec0ff */
[C---:B------:R-:W-:Y:S01]  /*1f270*/  IMAD.SHL.U32 R4, R216.reuse, 0x8, RZ ;  /* 0x00000008d8047824 */ /* 0x040fe200078e00ff */
[C---:B------:R-:W-:Y:S01]  /*1f280*/  LOP3.LUT R7, R216.reuse, 0x7, RZ, 0xc0, !PT ;  /* 0x00000007d8077812 */ /* 0x040fe200078ec0ff */
[----:B------:R-:W-:Y:S01]  /*1f290*/  IMAD.SHL.U32 R3, R216, 0x20, RZ ;  /* 0x00000020d8037824 */ /* 0x000fe200078e00ff */
[----:B------:R-:W-:Y:S01]  /*1f2a0*/  LOP3.LUT R2, R2, 0x3000, RZ, 0xc0, !PT ;  /* 0x0000300002027812 */ /* 0x000fe200078ec0ff */
[----:B------:R-:W-:Y:S01]  /*1f2b0*/  IMAD.SHL.U32 R5, R216, 0x4, RZ ;  /* 0x00000004d8057824 */ /* 0x000fe200078e00ff */
[----:B------:R-:W-:Y:S01]  /*1f2c0*/  LOP3.LUT R4, R4, 0x300, RZ, 0xc0, !PT ;  /* 0x0000030004047812 */ /* 0x000fe200078ec0ff */
[----:B------:R-:W-:Y:S01]  /*1f2d0*/  IMAD.SHL.U32 R6, R216, 0x800, RZ ;  /* 0x00000800d8067824 */ /* 0x000fe200078e00ff */
[----:B------:R-:W-:Y:S01]  /*1f2e0*/  LOP3.LUT R2, R2, 0x60, R3, 0xf8, !PT ;  /* 0x0000006002027812 */ /* 0x000fe200078ef803 */
[----:B------:R-:W-:Y:S01]  /*1f2f0*/  IMAD R10, R7, 0x8, R0 ;  /* 0x00000008070a7824 */ /* 0x000fe200078e0200 */
[----:B------:R-:W-:-:S02]  /*1f300*/  LOP3.LUT R3, R4, 0x70, R5, 0xf8, !PT ;  /* 0x0000007004037812 */ /* 0x000fc400078ef805 */
[----:B-1----:R-:W-:Y:S02]  /*1f310*/  LOP3.LUT R17, R17, 0x7f, RZ, 0xc0, !PT ;  /* 0x0000007f11117812 */ /* 0x002fe400078ec0ff */
[----:B------:R-:W-:Y:S02]  /*1f320*/  LOP3.LUT R6, R6, 0x3000, RZ, 0xc0, !PT ;  /* 0x0000300006067812 */ /* 0x000fe400078ec0ff */
[----:B------:R-:W-:Y:S01]  /*1f330*/  LOP3.LUT R3, R2, R3, RZ, 0x3c, !PT ;  /* 0x0000000302037212 */ /* 0x000fe200078e3cff */
[----:B------:R-:W-:Y:S01]  /*1f340*/  IMAD.SHL.U32 R2, R216, 0x2, RZ ;  /* 0x00000002d8027824 */ /* 0x000fe200078e00ff */
[----:B------:R-:W-:Y:S01]  /*1f350*/  SHF.R.U32.HI R4, RZ, 0x1, R216 ;  /* 0x00000001ff047819 */ /* 0x000fe200000116d8 */
[----:B------:R-:W-:Y:S01]  /*1f360*/  IMAD R6, R17, 0x10, R6 ;  /* 0x0000001011067824 */ /* 0x000fe200078e0206 */
[----:B------:R-:W-:Y:S02]  /*1f370*/  LOP3.LUT R8, R5, 0xc0, RZ, 0xc0, !PT ;  /* 0x000000c005087812 */ /* 0x000fe400078ec0ff */
[----:B------:R-:W-:-:S02]  /*1f380*/  SHF.R.U32.HI R5, RZ, 0x2, R11 ;  /* 0x00000002ff057819 */ /* 0x000fc4000001160b */
[----:B------:R-:W-:Y:S01]  /*1f390*/  LOP3.LUT R9, R4, 0x4, RZ, 0xc0, !PT ;  /* 0x0000000404097812 */ /* 0x000fe200078ec0ff */
[----:B------:R-:W-:Y:S01]  /*1f3a0*/  IMAD R4, R11, 0x10, R0 ;  /* 0x000000100b047824 */ /* 0x000fe200078e0200 */
[----:B------:R-:W-:Y:S02]  /*1f3b0*/  LOP3.LUT R7, R2, 0xf8, RZ, 0xc0, !PT ;  /* 0x000000f802077812 */ /* 0x000fe400078ec0ff */
[----:B------:R-:W-:Y:S01]  /*1f3c0*/  LOP3.LUT R11, R6, R5, RZ, 0x3c, !PT ;  /* 0x00000005060b7212 */ /* 0x000fe200078e3cff */
[----:B------:R-:W-:Y:S01]  /*1f3d0*/  IMAD.IADD R5, R3, 0x1, R4 ;  /* 0x0000000103057824 */ /* 0x000fe200078e0204 */
[----:B------:R-:W-:Y:S01]  /*1f3e0*/  IADD3 R2, R9, R10, R8 ;  /* 0x0000000a09027210 */ /* 0x000fe20007ffe008 */
[----:B------:R-:W-:Y:S02]  /*1f3f0*/  IMAD.IADD R3, R0, 0x1, R7 ;  /* 0x0000000100037824 */ /* 0x000fe400078e0207 */
[----:B------:R-:W-:Y:S01]  /*1f400*/  FMUL R7, R150, 0.25 ;  /* 0x3e80000096077820 */ /* 0x000fe20000400000 */
[----:B------:R-:W-:Y:S01]  /*1f410*/  FMUL R9, R26, 0.25 ;  /* 0x3e8000001a097820 */ /* 0x000fe20000400000 */
[----:B------:R-:W-:Y:S01]  /*1f420*/  FMUL R8, R151, 0.25 ;  /* 0x3e80000097087820 */ /* 0x000fe20000400000 */
[----:B------:R-:W-:Y:S01]  /*1f430*/  FMUL R10, R143, 0.25 ;  /* 0x3e8000008f0a7820 */ /* 0x000fe20000400000 */
[----:B------:R-:W-:Y:S01]  /*1f440*/  IMAD.IADD R4, R0, 0x1, R11 ;  /* 0x0000000100047824 */ /* 0x000fe200078e020b */
[----:B------:R-:W-:Y:S01]  /*1f450*/  BAR.SYNC.DEFER_BLOCKING 0x0 ;  /* 0x0000000000007b1d */ /* 0x000fe20000010000 */
[----:B------:R-:W-:-:S05]  /*1f460*/  LOP3.LUT R228, R216, 0x3f, RZ, 0xc0, !PT ;  /* 0x0000003fd8e47812 */ /* 0x000fca00078ec0ff */
[----:B----4-:R-:W-:Y:S02]  /*1f470*/  IMAD R226, R226, 0x40, R228 ;  /* 0x00000040e2e27824 */ /* 0x010fe400078e02e4 */
[----:B--2---:R-:W-:Y:S02]  /*1f480*/  IMAD.MOV.U32 R6, RZ, RZ, R16 ;  /* 0x000000ffff067224 */ /* 0x004fe400078e0010 */
[----:B---3--:R-:W-:-:S03]  /*1f490*/  IMAD.MOV.U32 R16, RZ, RZ, R15 ;  /* 0x000000ffff107224 */ /* 0x008fc600078e000f */
[----:B------:R-:W-:Y:S02]  /*1f4a0*/  FSETP.GT.AND P0, PT, |R6|, 8.50705917302346158658e+37, PT ;  /* 0x7e8000000600780b */ /* 0x000fe40003f04200 */
[----:B------:R-:W-:Y:S01]  /*1f4b0*/  LOP3.LUT R15, R11, 0x40, RZ, 0x3c, !PT ;  /* 0x000000400b0f7812 */ /* 0x000fe200078e3cff */
[----:B------:R-:W-:Y:S01]  /*1f4c0*/  FMUL R11, R130, 0.25 ;  /* 0x3e800000820b7820 */ /* 0x000fe20000400000 */
[----:B------:R-:W-:Y:S01]  /*1f4d0*/  FSEL R150, R7, R150, P0 ;  /* 0x0000009607967208 */ /* 0x000fe20000000000 */
        /* <DEDUP_REMOVED lines=90> */
[----:B------:R-:W-:Y:S01]  /*1fa80*/  IMAD.MOV.U32 R7, RZ, RZ, R16 ;  /* 0x000000ffff077224 */ /* 0x000fe200078e0010 */
        /* <DEDUP_REMOVED lines=8> */
[----:B------:R-:W-:Y:S01]  /*1fb10*/  FSETP.GT.AND P1, PT, |R7|, 8.50705917302346158658e+37, PT ;  /* 0x7e8000000700780b */ /* 0x000fe20003f24200 */
[----:B------:R-:W-:Y:S01]  /*1fb20*/  IMAD.IADD R0, R0, 0x1, R15 ;  /* 0x0000000100007824 */ /* 0x000fe200078e020f */
        /* <DEDUP_REMOVED lines=118> */
[C---:B------:R-:W-:Y:S01]  /*20290*/  FMUL R8, R7.reuse, 8388608 ;  /* 0x4b00000007087820 */ /* 0x040fe20000400000 */
[----:B------:R-:W-:-:S02]  /*202a0*/  FSETP.GEU.AND P2, PT, R7, 1.175494350822287508e-38, PT ;  /* 0x008000000700780b */ /* 0x000fc40003f4e000 */
[----:B------:R-:W-:Y:S01]  /*202b0*/  FSEL R77, R10, R77, P1 ;  /* 0x0000004d0a4d7208 */ /* 0x000fe20000800000 */
[----:B------:R-:W-:Y:S01]  /*202c0*/  FMUL R10, R69, 0.25 ;  /* 0x3e800000450a7820 */ /* 0x000fe20000400000 */
[----:B------:R-:W-:Y:S01]  /*202d0*/  FSEL R27, R12, R27, P0 ;  /* 0x0000001b0c1b7208 */ /* 0x000fe20000000000 */
[----:B------:R-:W-:Y:S01]  /*202e0*/  FMUL R12, R125, 0.25 ;  /* 0x3e8000007d0c7820 */ /* 0x000fe20000400000 */
[----:B------:R-:W-:Y:S02]  /*202f0*/  FSEL R36, R15, R36, P1 ;  /* 0x000000240f247208 */ /* 0x000fe40000800000 */
[----:B------:R-:W-:Y:S02]  /*20300*/  FSEL R32, R9, R32, P1 ;  /* 0x0000002009207208 */ /* 0x000fe40000800000 */
[----:B------:R-:W-:Y:S01]  /*20310*/  FSEL R48, R11, R48, P1 ;  /* 0x000000300b307208 */ /* 0x000fe20000800000 */
[----:B------:R-:W-:Y:S01]  /*20320*/  FMUL R11, R40, 0.25 ;  /* 0x3e800000280b7820 */ /* 0x000fe20000400000 */
[----:B------:R-:W-:-:S02]  /*20330*/  FSEL R9, R8, R7, !P2 ;  /* 0x0000000708097208 */ /* 0x000fc40005000000 */
[----:B------:R-:W-:Y:S02]  /*20340*/  FSEL R15, RZ, -23, P2 ;  /* 0xc1b80000ff0f7808 */ /* 0x000fe40001000000 */
[C---:B------:R-:W-:Y:S01]  /*20350*/  FSETP.GEU.AND P2, PT, |R7|.reuse, 1.175494350822287508e-38, PT ;  /* 0x008000000700780b */ /* 0x040fe20003f4e200 */
[----:B------:R-:W-:Y:S01]  /*20360*/  @P1 FMUL R7, R7, 0.25 ;  /* 0x3e80000007071820 */ /* 0x000fe20000400000 */
[----:B------:R-:W-:Y:S01]  /*20370*/  FSEL R69, R10, R69, P1 ;  /* 0x000000450a457208 */ /* 0x000fe20000800000 */
[----:B------:R-:W-:Y:S01]  /*20380*/  FMUL R10, R57, 0.25 ;  /* 0x3e800000390a7820 */ /* 0x000fe20000400000 */
[----:B------:R-:W-:Y:S02]  /*20390*/  FSETP.GEU.AND P4, PT, |R6|, 1.175494350822287508e-38, PT ;  /* 0x008000000600780b */ /* 0x000fe40003f8e200 */
        /* <DEDUP_REMOVED lines=9> */
[----:B------:R-:W-:Y:S01]  /*20430*/  FSEL R8, R11, R6, !P3 ;  /* 0x000000060b087208 */ /* 0x000fe20005800000 */
[----:B------:R-:W-:Y:S01]  /*20440*/  @P0 FMUL R6, R6, 0.25 ;  /* 0x3e80000006060820 */ /* 0x000fe20000400000 */
[----:B------:R-:W-:Y:S01]  /*20450*/  @!P2 FMUL R7, R7, 16777216 ;  /* 0x4b8000000707a820 */ /* 0x000fe20000400000 */
[----:B------:R-:W-:Y:S01]  /*20460*/  FSEL R49, R10, R49, P1 ;  /* 0x000000310a317208 */ /* 0x000fe20000800000 */
[----:B------:R-:W-:Y:S01]  /*20470*/  FMUL R10, R37, 0.25 ;  /* 0x3e800000250a7820 */ /* 0x000fe20000400000 */
[----:B------:R-:W-:Y:S01]  /*20480*/  FSEL R85, R12, R85, P1 ;  /* 0x000000550c557208 */ /* 0x000fe20000800000 */
[----:B------:R-:W-:Y:S01]  /*20490*/  @!P4 FMUL R6, R6, 16777216 ;  /* 0x4b8000000606c820 */ /* 0x000fe20000400000 */
[----:B------:R-:W-:Y:S01]  /*204a0*/  FMUL R12, R65, 0.25 ;  /* 0x3e800000410c7820 */ /* 0x000fe20000400000 */
[----:B------:R-:W0:Y:S01]  /*204b0*/  MUFU.RCP R7, R7 ;  /* 0x0000000700077308 */ /* 0x000e220000001000 */
[----:B------:R-:W-:Y:S01]  /*204c0*/  FSEL R37, R10, R37, P1 ;  /* 0x000000250a257208 */ /* 0x000fe20000800000 */
[----:B------:R-:W-:Y:S01]  /*204d0*/  FMUL R10, R33, 0.25 ;  /* 0x3e800000210a7820 */ /* 0x000fe20000400000 */
[----:B------:R-:W-:Y:S01]  /*204e0*/  FSEL R29, R18, R29, P1 ;  /* 0x0000001d121d7208 */ /* 0x000fe20000800000 */
[----:B------:R-:W-:Y:S01]  /*204f0*/  VIADD R11, R8, 0xc0cafb0d ;  /* 0xc0cafb0d080b7836 */ /* 0x000fe20000000000 */
[----:B------:R-:W-:Y:S01]  /*20500*/  FSEL R65, R12, R65, P1 ;  /* 0x000000410c417208 */ /* 0x000fe20000800000 */
[----:B------:R-:W-:Y:S01]  /*20510*/  FMUL R12, R45, 0.25 ;  /* 0x3e8000002d0c7820 */ /* 0x000fe20000400000 */
[----:B------:R-:W-:Y:S01]  /*20520*/  FSEL R33, R10, R33, P1 ;  /* 0x000000210a217208 */ /* 0x000fe20000800000 */
[----:B------:R-:W1:Y:S01]  /*20530*/  MUFU.RCP R6, R6 ;  /* 0x0000000600067308 */ /* 0x000e620000001000 */
[----:B------:R-:W-:Y:S01]  /*20540*/  VIADD R10, R9, 0xc0cafb0d ;  /* 0xc0cafb0d090a7836 */ /* 0x000fe20000000000 */
[----:B------:R-:W-:Y:S01]  /*20550*/  FSEL R28, R19, R28, P1 ;  /* 0x0000001c131c7208 */ /* 0x000fe20000800000 */
[----:B------:R-:W-:Y:S01]  /*20560*/  @!P2 FMUL R24, R24, 16777216 ;  /* 0x4b8000001818a820 */ /* 0x000fe20000400000 */
[----:B------:R-:W-:Y:S01]  /*20570*/  FSEL R25, R20, R25, P1 ;  /* 0x0000001914197208 */ /* 0x000fe20000800000 */
[----:B------:R-:W-:Y:S01]  /*20580*/  @!P2 FMUL R33, R33, 16777216 ;  /* 0x4b8000002121a820 */ /* 0x000fe20000400000 */
[----:B------:R-:W-:Y:S01]  /*20590*/  FSEL R45, R12, R45, P1 ;  /* 0x0000002d0c2d7208 */ /* 0x000fe20000800000 */
[----:B------:R-:W-:Y:S01]  /*205a0*/  @!P2 FMUL R32, R32, 16777216 ;  /* 0x4b8000002020a820 */ /* 0x000fe20000400000 */
[----:B------:R-:W-:Y:S01]  /*205b0*/  LOP3.LUT R10, R10, 0xff800000, RZ, 0xc0, !PT ;  /* 0xff8000000a0a7812 */ /* 0x000fe200078ec0ff */
[----:B------:R-:W-:Y:S01]  /*205c0*/  @!P2 FMUL R29, R29, 16777216 ;  /* 0x4b8000001d1da820 */ /* 0x000fe20000400000 */
[----:B------:R-:W-:Y:S01]  /*205d0*/  @!P2 FMUL R28, R28, 16777216 ;  /* 0x4b8000001c1ca820 */ /* 0x000fe20000400000 */
[----:B------:R-:W-:Y:S01]  /*205e0*/  @!P2 FMUL R25, R25, 16777216 ;  /* 0x4b8000001919a820 */ /* 0x000fe20000400000 */
[----:B------:R-:W-:Y:S01]  /*205f0*/  LOP3.LUT R11, R11, 0xff800000, RZ, 0xc0, !PT ;  /* 0xff8000000b0b7812 */ /* 0x000fe200078ec0ff */
[----:B------:R-:W-:Y:S01]  /*20600*/  @!P2 FMUL R49, R49, 16777216 ;  /* 0x4b8000003131a820 */ /* 0x000fe20000400000 */
        /* <DEDUP_REMOVED lines=9> */
[----:B------:R-:W-:Y:S01]  /*206a0*/  I2FP.F32.S32 R12, R10 ;  /* 0x0000000a000c7245 */ /* 0x000fe20000201400 */
[C---:B0-----:R-:W-:Y:S01]  /*206b0*/  FMUL R25, R7.reuse, R25 ;  /* 0x0000001907197220 */ /* 0x041fe20000400000 */
[C---:B------:R-:W-:Y:S01]  /*206c0*/  FMUL R24, R7.reuse, R24 ;  /* 0x0000001807187220 */ /* 0x040fe20000400000 */
[C---:B------:R-:W-:Y:S01]  /*206d0*/  FMUL R29, R7.reuse, R29 ;  /* 0x0000001d071d7220 */ /* 0x040fe20000400000 */
[C---:B------:R-:W-:Y:S01]  /*206e0*/  FMUL R28, R7.reuse, R28 ;  /* 0x0000001c071c7220 */ /* 0x040fe20000400000 */
[C---:B------:R-:W-:Y:S01]  /*206f0*/  FMUL R33, R7.reuse, R33 ;  /* 0x0000002107217220 */ /* 0x040fe20000400000 */
[C---:B------:R-:W-:Y:S01]  /*20700*/  FMUL R32, R7.reuse, R32 ;  /* 0x0000002007207220 */ /* 0x040fe20000400000 */
[----:B------:R-:W-:Y:S01]  /*20710*/  FSEL R16, RZ, -23, P3 ;  /* 0xc1b80000ff107808 */ /* 0x000fe20001800000 */
[C---:B------:R-:W-:Y:S01]  /*20720*/  FMUL R49, R7.reuse, R49 ;  /* 0x0000003107317220 */ /* 0x040fe20000400000 */
[----:B------:R-:W-:Y:S01]  /*20730*/  I2FP.F32.S32 R17, R11 ;  /* 0x0000000b00117245 */ /* 0x000fe20000201400 */
[C---:B------:R-:W-:Y:S01]  /*20740*/  FMUL R48, R7.reuse, R48 ;  /* 0x0000003007307220 */ /* 0x040fe20000400000 */
[C---:B------:R-:W-:Y:S01]  /*20750*/  FMUL R45, R7.reuse, R45 ;  /* 0x0000002d072d7220 */ /* 0x040fe20000400000 */
[C---:B------:R-:W-:Y:S01]  /*20760*/  FMUL R44, R7.reuse, R44 ;  /* 0x0000002c072c7220 */ /* 0x040fe20000400000 */
[C---:B------:R-:W-:Y:S01]  /*20770*/  FMUL R41, R7.reuse, R41 ;  /* 0x0000002907297220 */ /* 0x040fe20000400000 */
[----:B------:R-:W-:Y:S01]  /*20780*/  FMUL R40, R7, R40 ;  /* 0x0000002807287220 */ /* 0x000fe20000400000 */
        /* <DEDUP_REMOVED lines=68> */
[C---:B-1----:R-:W-:Y:S01]  /*20bd0*/  FMUL R35, R6.reuse, R35 ;  /* 0x0000002306237220 */ /* 0x042fe20000400000 */
        /* <DEDUP_REMOVED lines=45> */
[C---:B------:R-:W-:Y:S01]  /*20eb0*/  FMUL R53, R7.reuse, R53 ;  /* 0x0000003507357220 */ /* 0x040fe20000400000 */
[----:B------:R-:W-:Y:S01]  /*20ec0*/  FMUL R52, R7, R52 ;  /* 0x0000003407347220 */ /* 0x000fe20000400000 */
[----:B------:R-:W-:Y:S01]  /*20ed0*/  FFMA.FTZ R15, R12, 1.1920928955078125e-07, R15 ;  /* 0x340000000c0f7823 */ /* 0x000fe2000001000f */
[----:B------:R-:W-:Y:S01]  /*20ee0*/  F2FP.SATFINITE.E4M3.F32.PACK_AB_MERGE_C R24, R25, R24, RZ ;  /* 0x000000181918723e */ /* 0x000fe200048070ff */
[----:B------:R-:W-:Y:S01]  /*20ef0*/  FFMA.FTZ R12, R17, 1.1920928955078125e-07, R16 ;  /* 0x34000000110c7823 */ /* 0x000fe20000010010 */
[----:B------:R-:W-:Y:S01]  /*20f00*/  F2FP.SATFINITE.E4M3.F32.PACK_AB_MERGE_C R28, R29, R28, RZ ;  /* 0x0000001c1d1c723e */ /* 0x000fe200048070ff */
[C---:B------:R-:W-:Y:S01]  /*20f10*/  FMUL R151, R6.reuse, R151 ;  /* 0x0000009706977220 */ /* 0x040fe20000400000 */
[----:B------:R-:W-:Y:S01]  /*20f20*/  F2FP.SATFINITE.E4M3.F32.PACK_AB_MERGE_C R32, R33, R32, RZ ;  /* 0x000000202120723e */ /* 0x000fe200048070ff */
[C---:B------:R-:W-:Y:S01]  /*20f30*/  FMUL R150, R6.reuse, R150 ;  /* 0x0000009606967220 */ /* 0x040fe20000400000 */
        /* <DEDUP_REMOVED lines=59> */
[----:B------:R-:W-:Y:S01]  /*212f0*/  FMUL R26, R6, R26 ;  /* 0x0000001a061a7220 */ /* 0x000fe20000400000 */
[C---:B------:R-:W-:Y:S01]  /*21300*/  FMUL R65, R7.reuse, R65 ;  /* 0x0000004107417220 */ /* 0x040fe20000400000 */
[C---:B------:R-:W-:Y:S01]  /*21310*/  FMUL R64, R7.reuse, R64 ;  /* 0x0000004007407220 */ /* 0x040fe20000400000 */
[C---:B------:R-:W-:Y:S01]  /*21320*/  FMUL R61, R7.reuse, R61 ;  /* 0x0000003d073d7220 */ /* 0x040fe20000400000 */
[C---:B------:R-:W-:Y:S01]  /*21330*/  FMUL R60, R7.reuse, R60 ;  /* 0x0000003c073c7220 */ /* 0x040fe20000400000 */
[C---:B------:R-:W-:Y:S01]  /*21340*/  FMUL R57, R7.reuse, R57 ;  /* 0x0000003907397220 */ /* 0x040fe20000400000 */
[----:B------:R-:W-:Y:S01]  /*21350*/  FMUL R56, R7, R56 ;  /* 0x0000003807387220 */ /* 0x000fe20000400000 */
[----:B------:R-:W-:Y:S01]  /*21360*/  F2FP.SATFINITE.E4M3.F32.PACK_AB_MERGE_C R40, R41, R40, RZ ;  /* 0x000000282928723e */ /* 0x000fe200048070ff */
[----:B------:R-:W-:Y:S01]  /*21370*/  FMUL R149, R7, R149 ;  /* 0x0000009507957220 */ /* 0x000fe20000400000 */
[----:B------:R-:W-:Y:S01]  /*21380*/  F2FP.SATFINITE.E4M3.F32.PACK_AB_MERGE_C R44, R45, R44, RZ ;  /* 0x0000002c2d2c723e */ /* 0x000fe200048070ff */
[----:B------:R-:W-:Y:S01]  /*21390*/  FMUL R148, R7, R148 ;  /* 0x0000009407947220 */ /* 0x000fe20000400000 */
        /* <DEDUP_REMOVED lines=43> */
[----:B------:R-:W-:Y:S01]  /*21650*/  F2FP.SATFINITE.E4M3.F32.PACK_AB_MERGE_C R34, R35, R34, RZ ;  /* 0x000000222322723e */ /* 0x000fe200048070ff */
[----:B------:R-:W-:Y:S01]  /*21660*/  IMAD.IADD R10, R9, 0x1, -R10 ;  /* 0x00000001090a7824 */ /* 0x000fe200078e0a0a */
[----:B------:R-:W-:Y:S01]  /*21670*/  F2FP.SATFINITE.E4M3.F32.PACK_AB_MERGE_C R7, R53, R52, RZ ;  /* 0x000000343507723e */ /* 0x000fe200048070ff */
[----:B------:R-:W-:Y:S01]  /*21680*/  IMAD.IADD R11, R8, 0x1, -R11 ;  /* 0x00000001080b7824 */ /* 0x000fe200078e0a0b */
[----:B------:R-:W-:Y:S01]  /*21690*/  LOP3.LUT R35, R24, 0xffff, RZ, 0xc0, !PT ;  /* 0x0000ffff18237812 */ /* 0x000fe200078ec0ff */
[----:B------:R-:W-:Y:S01]  /*216a0*/  FADD R10, R10, -1 ;  /* 0xbf8000000a0a7421 */ /* 0x000fe20000000000 */
[----:B------:R-:W-:Y:S01]  /*216b0*/  LOP3.LUT R52, R28, 0xffff, RZ, 0xc0, !PT ;  /* 0x0000ffff1c347812 */ /* 0x000fe200078ec0ff */
[----:B------:R-:W-:Y:S01]  /*216c0*/  FADD R11, R11, -1 ;  /* 0xbf8000000b0b7421 */ /* 0x000fe20000000000 */
[----:B------:R-:W-:-:S02]  /*216d0*/  LOP3.LUT R68, R32, 0xffff, RZ, 0xc0, !PT ;  /* 0x0000ffff20447812 */ /* 0x000fc400078ec0ff */
[----:B------:R-:W-:Y:S02]  /*216e0*/  LOP3.LUT R156, R48, 0xffff, RZ, 0xc0, !PT ;  /* 0x0000ffff309c7812 */ /* 0x000fe400078ec0ff */
[----:B------:R-:W-:Y:S02]  /*216f0*/  LOP3.LUT R41, R40, 0xffff, RZ, 0xc0, !PT ;  /* 0x0000ffff28297812 */ /* 0x000fe400078ec0ff */
[----:B------:R-:W-:Y:S02]  /*21700*/  LOP3.LUT R152, R44, 0xffff, RZ, 0xc0, !PT ;  /* 0x0000ffff2c987812 */ /* 0x000fe400078ec0ff */
[----:B------:R-:W-:Y:S02]  /*21710*/  F2FP.SATFINITE.E4M3.F32.PACK_AB_MERGE_C R56, R57, R56, RZ ;  /* 0x000000383938723e */ /* 0x000fe400048070ff */
[----:B------:R-:W-:Y:S02]  /*21720*/  F2FP.SATFINITE.E4M3.F32.PACK_AB_MERGE_C R60, R61, R60, RZ ;  /* 0x0000003c3d3c723e */ /* 0x000fe400048070ff */
[----:B------:R-:W-:-:S02]  /*21730*/  F2FP.SATFINITE.E4M3.F32.PACK_AB_MERGE_C R64, R65, R64, RZ ;  /* 0x000000404140723e */ /* 0x000fc400048070ff */
[----:B------:R-:W-:Y:S02]  /*21740*/  F2FP.SATFINITE.E4M3.F32.PACK_AB_MERGE_C R16, R16, R19, RZ ;  /* 0x000000131010723e */ /* 0x000fe400048070ff */
[----:B------:R-:W-:Y:S02]  /*21750*/  F2FP.SATFINITE.E4M3.F32.PACK_AB_MERGE_C R72, R73, R72, RZ ;  /* 0x000000484948723e */ /* 0x000fe400048070ff */
[----:B------:R-:W-:Y:S02]  /*21760*/  F2FP.SATFINITE.E4M3.F32.PACK_AB_MERGE_C R76, R77, R76, RZ ;  /* 0x0000004c4d4c723e */ /* 0x000fe400048070ff */
[----:B------:R-:W-:Y:S02]  /*21770*/  F2FP.SATFINITE.E4M3.F32.PACK_AB_MERGE_C R80, R81, R80, RZ ;  /* 0x000000505150723e */ /* 0x000fe400048070ff */
[----:B------:R-:W-:Y:S02]  /*21780*/  F2FP.SATFINITE.E4M3.F32.PACK_AB_MERGE_C R26, R27, R26, RZ ;  /* 0x0000001a1b1a723e */ /* 0x000fe400048070ff */
[----:B------:R-:W-:-:S02]  /*21790*/  F2FP.SATFINITE.E4M3.F32.PACK_AB_MERGE_C R30, R31, R30, RZ ;  /* 0x0000001e1f1e723e */ /* 0x000fc400048070ff */
[----:B------:R-:W-:Y:S02]  /*217a0*/  F2FP.SATFINITE.E4M3.F32.PACK_AB_MERGE_C R6, R6, R21, RZ ;  /* 0x000000150606723e */ /* 0x000fe400048070ff */
[----:B------:R-:W-:Y:S02]  /*217b0*/  PRMT R19, R68, 0x3340, R1 ;  /* 0x0000334044137816 */ /* 0x000fe40000000001 */
[----:B------:R-:W-:Y:S02]  /*217c0*/  PRMT R18, R35, 0x3340, R52 ;  /* 0x0000334023127816 */ /* 0x000fe40000000034 */
[----:B------:R-:W-:Y:S02]  /*217d0*/  F2FP.SATFINITE.E4M3.F32.PACK_AB_MERGE_C R42, R43, R42, RZ ;  /* 0x0000002a2b2a723e */ /* 0x000fe400048070ff */
[----:B------:R-:W-:Y:S02]  /*217e0*/  F2FP.SATFINITE.E4M3.F32.PACK_AB_MERGE_C R46, R47, R46, RZ ;  /* 0x0000002e2f2e723e */ /* 0x000fe400048070ff */
[----:B------:R-:W-:-:S02]  /*217f0*/  F2FP.SATFINITE.E4M3.F32.PACK_AB_MERGE_C R50, R51, R50, RZ ;  /* 0x000000323332723e */ /* 0x000fc400048070ff */
[----:B------:R-:W-:Y:S02]  /*21800*/  PRMT R21, R156, 0x3340, R1 ;  /* 0x000033409c157816 */ /* 0x000fe40000000001 */
[----:B------:R-:W-:Y:S02]  /*21810*/  PRMT R20, R41, 0x3340, R152 ;  /* 0x0000334029147816 */ /* 0x000fe40000000098 */
[----:B------:R-:W-:Y:S02]  /*21820*/  LOP3.LUT R56, R56, 0xffff, RZ, 0xc0, !PT ;  /* 0x0000ffff38387812 */ /* 0x000fe400078ec0ff */
[----:B------:R-:W-:Y:S02]  /*21830*/  LOP3.LUT R45, R60, 0xffff, RZ, 0xc0, !PT ;  /* 0x0000ffff3c2d7812 */ /* 0x000fe400078ec0ff */
[----:B------:R-:W-:Y:S02]  /*21840*/  LOP3.LUT R64, R64, 0xffff, RZ, 0xc0, !PT ;  /* 0x0000ffff40407812 */ /* 0x000fe400078ec0ff */
[----:B------:R-:W-:-:S02]  /*21850*/  F2FP.SATFINITE.E4M3.F32.PACK_AB_MERGE_C R17, R17, R84, RZ ;  /* 0x000000541111723e */ /* 0x000fc400048070ff */
[----:B------:R-:W-:Y:S02]  /*21860*/  LOP3.LUT R80, R80, 0xffff, RZ, 0xc0, !PT ;  /* 0x0000ffff50507812 */ /* 0x000fe400078ec0ff */
[----:B------:R-:W-:Y:S02]  /*21870*/  LOP3.LUT R72, R72, 0xffff, RZ, 0xc0, !PT ;  /* 0x0000ffff48487812 */ /* 0x000fe400078ec0ff */
[----:B------:R-:W-:Y:S02]  /*21880*/  LOP3.LUT R49, R76, 0xffff, RZ, 0xc0, !PT ;  /* 0x0000ffff4c317812 */ /* 0x000fe400078ec0ff */
[----:B------:R-:W-:Y:S02]  /*21890*/  PRMT R18, R18, 0x5410, R19 ;  /* 0x0000541012127816 */ /* 0x000fe40000000013 */
[----:B------:R-:W-:Y:S02]  /*218a0*/  LOP3.LUT R43, R26, 0xffff, RZ, 0xc0, !PT ;  /* 0x0000ffff1a2b7812 */ /* 0x000fe400078ec0ff */
[----:B------:R-:W-:-:S02]  /*218b0*/  LOP3.LUT R48, R30, 0xffff, RZ, 0xc0, !PT ;  /* 0x0000ffff1e307812 */ /* 0x000fc400078ec0ff */
[----:B------:R-:W-:Y:S02]  /*218c0*/  LOP3.LUT R84, R34, 0xffff, RZ, 0xc0, !PT ;  /* 0x0000ffff22547812 */ /* 0x000fe400078ec0ff */
[----:B------:R-:W-:Y:S02]  /*218d0*/  F2FP.SATFINITE.E4M3.F32.PACK_AB_MERGE_C R58, R59, R58, RZ ;  /* 0x0000003a3b3a723e */ /* 0x000fe400048070ff */
[----:B------:R-:W-:Y:S02]  /*218e0*/  F2FP.SATFINITE.E4M3.F32.PACK_AB_MERGE_C R62, R63, R62, RZ ;  /* 0x0000003e3f3e723e */ /* 0x000fe400048070ff */
[----:B------:R-:W-:Y:S02]  /*218f0*/  F2FP.SATFINITE.E4M3.F32.PACK_AB_MERGE_C R66, R67, R66, RZ ;  /* 0x000000424342723e */ /* 0x000fe400048070ff */
[----:B------:R-:W-:Y:S02]  /*21900*/  PRMT R19, R20, 0x5410, R21 ;  /* 0x0000541014137816 */ /* 0x000fe40000000015 */
[----:B------:R-:W-:-:S02]  /*21910*/  LOP3.LUT R53, R42, 0xffff, RZ, 0xc0, !PT ;  /* 0x0000ffff2a357812 */ /* 0x000fc400078ec0ff */
[----:B------:R-:W-:Y:S02]  /*21920*/  LOP3.LUT R154, R46, 0xffff, RZ, 0xc0, !PT ;  /* 0x0000ffff2e9a7812 */ /* 0x000fe400078ec0ff */
[----:B------:R-:W-:Y:S02]  /*21930*/  LOP3.LUT R158, R50, 0xffff, RZ, 0xc0, !PT ;  /* 0x0000ffff329e7812 */ /* 0x000fe400078ec0ff */
[----:B------:R-:W-:Y:S01]  /*21940*/  F2FP.SATFINITE.E4M3.F32.PACK_AB_MERGE_C R74, R75, R74, RZ ;  /* 0x0000004a4b4a723e */ /* 0x000fe200048070ff */
[----:B------:R-:W-:Y:S01]  /*21950*/  IMAD.MOV.U32 R75, RZ, RZ, 0x3dc6b27f ;  /* 0x3dc6b27fff4b7424 */ /* 0x000fe200078e00ff */
[----:B------:R-:W-:Y:S02]  /*21960*/  F2FP.SATFINITE.E4M3.F32.PACK_AB_MERGE_C R78, R79, R78, RZ ;  /* 0x0000004e4f4e723e */ /* 0x000fe400048070ff */
[----:B------:R-:W-:Y:S02]  /*21970*/  F2FP.SATFINITE.E4M3.F32.PACK_AB_MERGE_C R82, R83, R82, RZ ;  /* 0x000000525352723e */ /* 0x000fe400048070ff */
[----:B------:R-:W-:-:S02]  /*21980*/  F2FP.SATFINITE.E4M3.F32.PACK_AB_MERGE_C R88, R89, R88, RZ ;  /* 0x000000585958723e */ /* 0x000fc400048070ff */
[----:B------:R-:W-:Y:S02]  /*21990*/  F2FP.SATFINITE.E4M3.F32.PACK_AB_MERGE_C R92, R93, R92, RZ ;  /* 0x0000005c5d5c723e */ /* 0x000fe400048070ff */
[----:B------:R-:W-:Y:S02]  /*219a0*/  F2FP.SATFINITE.E4M3.F32.PACK_AB_MERGE_C R96, R97, R96, RZ ;  /* 0x000000606160723e */ /* 0x000fe400048070ff */
[----:B------:R-:W-:Y:S02]  /*219b0*/  PRMT R21, R64, 0x3340, R1 ;  /* 0x0000334040157816 */ /* 0x000fe40000000001 */
[----:B------:R-:W-:Y:S02]  /*219c0*/  PRMT R20, R56, 0x3340, R45 ;  /* 0x0000334038147816 */ /* 0x000fe4000000002d */
[----:B------:R-:W-:Y:S02]  /*219d0*/  F2FP.SATFINITE.E4M3.F32.PACK_AB_MERGE_C R104, R105, R104, RZ ;  /* 0x000000686968723e */ /* 0x000fe400048070ff */
[----:B------:R-:W-:-:S02]  /*219e0*/  F2FP.SATFINITE.E4M3.F32.PACK_AB_MERGE_C R108, R109, R108, RZ ;  /* 0x0000006c6d6c723e */ /* 0x000fc400048070ff */
[----:B------:R-:W-:Y:S02]  /*219f0*/  F2FP.SATFINITE.E4M3.F32.PACK_AB_MERGE_C R112, R113, R112, RZ ;  /* 0x000000707170723e */ /* 0x000fe400048070ff */
[----:B------:R-:W-:Y:S02]  /*21a00*/  PRMT R23, R80, 0x3340, R1 ;  /* 0x0000334050177816 */ /* 0x000fe40000000001 */
[----:B------:R-:W-:Y:S02]  /*21a10*/  PRMT R22, R72, 0x3340, R49 ;  /* 0x0000334048167816 */ /* 0x000fe40000000031 */
[----:B------:R-:W-:Y:S02]  /*21a20*/  F2FP.SATFINITE.E4M3.F32.PACK_AB_MERGE_C R54, R55, R54, RZ ;  /* 0x000000363736723e */ /* 0x000fe400048070ff */
[----:B------:R-:W-:Y:S02]  /*21a30*/  PRMT R25, R84, 0x3340, R1 ;  /* 0x0000334054197816 */ /* 0x000fe40000000001 */
[----:B------:R-:W-:-:S02]  /*21a40*/  PRMT R24, R43, 0x3340, R48 ;  /* 0x000033402b187816 */ /* 0x000fc40000000030 */
[----:B------:R-:W-:Y:S02]  /*21a50*/  PRMT R27, R158, 0x3340, R1 ;  /* 0x000033409e1b7816 */ /* 0x000fe40000000001 */
[----:B------:R-:W-:Y:S02]  /*21a60*/  PRMT R26, R53, 0x3340, R154 ;  /* 0x00003340351a7816 */ /* 0x000fe4000000009a */
[----:B------:R-:W-:Y:S02]  /*21a70*/  LOP3.LUT R58, R58, 0xffff, RZ, 0xc0, !PT ;  /* 0x0000ffff3a3a7812 */ /* 0x000fe400078ec0ff */
[----:B------:R-:W-:Y:S02]  /*21a80*/  LOP3.LUT R55, R62, 0xffff, RZ, 0xc0, !PT ;  /* 0x0000ffff3e377812 */ /* 0x000fe400078ec0ff */
[----:B------:R-:W-:Y:S02]  /*21a90*/  LOP3.LUT R66, R66, 0xffff, RZ, 0xc0, !PT ;  /* 0x0000ffff42427812 */ /* 0x000fe400078ec0ff */
[----:B------:R-:W-:-:S02]  /*21aa0*/  F2FP.SATFINITE.E4M3.F32.PACK_AB_MERGE_C R136, R137, R136, RZ ;  /* 0x000000888988723e */ /* 0x000fc400048070ff */
[----:B------:R-:W-:Y:S02]  /*21ab0*/  F2FP.SATFINITE.E4M3.F32.PACK_AB_MERGE_C R140, R141, R140, RZ ;  /* 0x0000008c8d8c723e */ /* 0x000fe400048070ff */
[----:B------:R-:W-:Y:S02]  /*21ac0*/  F2FP.SATFINITE.E4M3.F32.PACK_AB_MERGE_C R144, R145, R144, RZ ;  /* 0x000000909190723e */ /* 0x000fe400048070ff */
[----:B------:R-:W-:Y:S02]  /*21ad0*/  PRMT R20, R20, 0x5410, R21 ;  /* 0x0000541014147816 */ /* 0x000fe40000000015 */
[----:B------:R-:W-:Y:S02]  /*21ae0*/  LOP3.LUT R74, R74, 0xffff, RZ, 0xc0, !PT ;  /* 0x0000ffff4a4a7812 */ /* 0x000fe400078ec0ff */
[----:B------:R-:W-:Y:S02]  /*21af0*/  LOP3.LUT R57, R78, 0xffff, RZ, 0xc0, !PT ;  /* 0x0000ffff4e397812 */ /* 0x000fe400078ec0ff */
[----:B------:R-:W-:-:S02]  /*21b00*/  LOP3.LUT R82, R82, 0xffff, RZ, 0xc0, !PT ;  /* 0x0000ffff52527812 */ /* 0x000fc400078ec0ff */
[----:B------:R-:W-:Y:S02]  /*21b10*/  LOP3.LUT R88, R88, 0xffff, RZ, 0xc0, !PT ;  /* 0x0000ffff58587812 */ /* 0x000fe400078ec0ff */
[----:B------:R-:W-:Y:S02]  /*21b20*/  LOP3.LUT R59, R92, 0xffff, RZ, 0xc0, !PT ;  /* 0x0000ffff5c3b7812 */ /* 0x000fe400078ec0ff */
[----:B------:R-:W-:Y:S02]  /*21b30*/  LOP3.LUT R96, R96, 0xffff, RZ, 0xc0, !PT ;  /* 0x0000ffff60607812 */ /* 0x000fe400078ec0ff */
[----:B------:R-:W-:Y:S02]  /*21b40*/  F2FP.SATFINITE.E4M3.F32.PACK_AB_MERGE_C R90, R91, R90, RZ ;  /* 0x0000005a5b5a723e */ /* 0x000fe400048070ff */
[----:B------:R-:W-:Y:S02]  /*21b50*/  F2FP.SATFINITE.E4M3.F32.PACK_AB_MERGE_C R94, R95, R94, RZ ;  /* 0x0000005e5f5e723e */ /* 0x000fe400048070ff */
[----:B------:R-:W-:-:S02]  /*21b60*/  F2FP.SATFINITE.E4M3.F32.PACK_AB_MERGE_C R98, R99, R98, RZ ;  /* 0x000000626362723e */ /* 0x000fc400048070ff */
[----:B------:R-:W-:Y:S02]  /*21b70*/  PRMT R21, R22, 0x5410, R23 ;  /* 0x0000541016157816 */ /* 0x000fe40000000017 */
[----:B------:R-:W-:Y:S02]  /*21b80*/  LOP3.LUT R104, R104, 0xffff, RZ, 0xc0, !PT ;  /* 0x0000ffff68687812 */ /* 0x000fe400078ec0ff */
[----:B------:R-:W-:Y:S02]  /*21b90*/  LOP3.LUT R61, R108, 0xffff, RZ, 0xc0, !PT ;  /* 0x0000ffff6c3d7812 */ /* 0x000fe400078ec0ff */
[----:B------:R-:W-:Y:S02]  /*21ba0*/  LOP3.LUT R112, R112, 0xffff, RZ, 0xc0, !PT ;  /* 0x0000ffff70707812 */ /* 0x000fe400078ec0ff */
[----:B------:R-:W-:Y:S02]  /*21bb0*/  F2FP.SATFINITE.E4M3.F32.PACK_AB_MERGE_C R106, R107, R106, RZ ;  /* 0x0000006a6b6a723e */ /* 0x000fe400048070ff */
[----:B------:R-:W-:-:S02]  /*21bc0*/  F2FP.SATFINITE.E4M3.F32.PACK_AB_MERGE_C R110, R111, R110, RZ ;  /* 0x0000006e6f6e723e */ /* 0x000fc400048070ff */
[----:B------:R-:W-:Y:S02]  /*21bd0*/  F2FP.SATFINITE.E4M3.F32.PACK_AB_MERGE_C R114, R115, R114, RZ ;  /* 0x000000727372723e */ /* 0x000fe400048070ff */
[----:B------:R-:W-:Y:S02]  /*21be0*/  F2FP.SATFINITE.E4M3.F32.PACK_AB_MERGE_C R120, R121, R120, RZ ;  /* 0x000000787978723e */ /* 0x000fe400048070ff */
[----:B------:R-:W-:Y:S02]  /*21bf0*/  F2FP.SATFINITE.E4M3.F32.PACK_AB_MERGE_C R124, R125, R124, RZ ;  /* 0x0000007c7d7c723e */ /* 0x000fe400048070ff */
[----:B------:R-:W-:Y:S02]  /*21c00*/  F2FP.SATFINITE.E4M3.F32.PACK_AB_MERGE_C R128, R129, R128, RZ ;  /* 0x000000808180723e */ /* 0x000fe400048070ff */
[----:B------:R-:W-:Y:S02]  /*21c10*/  PRMT R22, R24, 0x5410, R25 ;  /* 0x0000541018167816 */ /* 0x000fe40000000019 */
[----:B------:R-:W-:-:S02]  /*21c20*/  PRMT R23, R26, 0x5410, R27 ;  /* 0x000054101a177816 */ /* 0x000fc4000000001b */
[----:B------:R-:W-:Y:S02]  /*21c30*/  PRMT R25, R66, 0x3340, R1 ;  /* 0x0000334042197816 */ /* 0x000fe40000000001 */
[----:B------:R-:W-:Y:S02]  /*21c40*/  PRMT R32, R58, 0x3340, R55 ;  /* 0x000033403a207816 */ /* 0x000fe40000000037 */
[--C-:B------:R-:W-:Y:S02]  /*21c50*/  PRMT R24, R82, 0x3340, R1.reuse ;  /* 0x0000334052187816 */ /* 0x100fe40000000001 */
[----:B------:R-:W-:Y:S02]  /*21c60*/  PRMT R27, R96, 0x3340, R1 ;  /* 0x00003340601b7816 */ /* 0x000fe40000000001 */
[----:B------:R-:W-:Y:S02]  /*21c70*/  PRMT R33, R74, 0x3340, R57 ;  /* 0x000033404a217816 */ /* 0x000fe40000000039 */
[----:B------:R-:W-:-:S02]  /*21c80*/  PRMT R26, R88, 0x3340, R59 ;  /* 0x00003340581a7816 */ /* 0x000fc4000000003b */
[----:B------:R-:W-:Y:S02]  /*21c90*/  LOP3.LUT R144, R144, 0xffff, RZ, 0xc0, !PT ;  /* 0x0000ffff90907812 */ /* 0x000fe400078ec0ff */
[----:B------:R-:W-:Y:S02]  /*21ca0*/  LOP3.LUT R136, R136, 0xffff, RZ, 0xc0, !PT ;  /* 0x0000ffff88887812 */ /* 0x000fe400078ec0ff */
[----:B------:R-:W-:Y:S02]  /*21cb0*/  LOP3.LUT R67, R140, 0xffff, RZ, 0xc0, !PT ;  /* 0x0000ffff8c437812 */ /* 0x000fe400078ec0ff */
[----:B------:R-:W-:Y:S02]  /*21cc0*/  PRMT R29, R112, 0x3340, R1 ;  /* 0x00003340701d7816 */ /* 0x000fe40000000001 */
[----:B------:R-:W-:Y:S02]  /*21cd0*/  PRMT R28, R104, 0x3340, R61 ;  /* 0x00003340681c7816 */ /* 0x000fe4000000003d */
[----:B------:R-:W-:-:S02]  /*21ce0*/  LOP3.LUT R90, R90, 0xffff, RZ, 0xc0, !PT ;  /* 0x0000ffff5a5a7812 */ /* 0x000fc400078ec0ff */
[----:B------:R-:W-:Y:S02]  /*21cf0*/  LOP3.LUT R65, R94, 0xffff, RZ, 0xc0, !PT ;  /* 0x0000ffff5e417812 */ /* 0x000fe400078ec0ff */
[----:B------:R-:W-:Y:S02]  /*21d00*/  LOP3.LUT R98, R98, 0xffff, RZ, 0xc0, !PT ;  /* 0x0000ffff62627812 */ /* 0x000fe400078ec0ff */
[----:B------:R-:W-:Y:S02]  /*21d10*/  LOP3.LUT R106, R106, 0xffff, RZ, 0xc0, !PT ;  /* 0x0000ffff6a6a7812 */ /* 0x000fe400078ec0ff */
[----:B------:R-:W-:Y:S02]  /*21d20*/  LOP3.LUT R69, R110, 0xffff, RZ, 0xc0, !PT ;  /* 0x0000ffff6e457812 */ /* 0x000fe400078ec0ff */
[----:B------:R-:W-:Y:S02]  /*21d30*/  LOP3.LUT R114, R114, 0xffff, RZ, 0xc0, !PT ;  /* 0x0000ffff72727812 */ /* 0x000fe400078ec0ff */
[----:B------:R-:W-:-:S02]  /*21d40*/  LOP3.LUT R120, R120, 0xffff, RZ, 0xc0, !PT ;  /* 0x0000ffff78787812 */ /* 0x000fc400078ec0ff */
[----:B------:R-:W-:Y:S02]  /*21d50*/  LOP3.LUT R63, R124, 0xffff, RZ, 0xc0, !PT ;  /* 0x0000ffff7c3f7812 */ /* 0x000fe400078ec0ff */
[----:B------:R-:W-:Y:S02]  /*21d60*/  LOP3.LUT R128, R128, 0xffff, RZ, 0xc0, !PT ;  /* 0x0000ffff80807812 */ /* 0x000fe400078ec0ff */
[----:B------:R-:W-:Y:S02]  /*21d70*/  PRMT R32, R32, 0x5410, R25 ;  /* 0x0000541020207816 */ /* 0x000fe40000000019 */
[----:B------:R-:W-:Y:S02]  /*21d80*/  PRMT R33, R33, 0x5410, R24 ;  /* 0x0000541021217816 */ /* 0x000fe40000000018 */
[----:B------:R-:W-:Y:S02]  /*21d90*/  PRMT R26, R26, 0x5410, R27 ;  /* 0x000054101a1a7816 */ /* 0x000fe4000000001b */
[----:B------:R-:W-:-:S02]  /*21da0*/  PRMT R25, R144, 0x3340, R1 ;  /* 0x0000334090197816 */ /* 0x000fc40000000001 */
[----:B------:R-:W-:Y:S02]  /*21db0*/  PRMT R30, R136, 0x3340, R67 ;  /* 0x00003340881e7816 */ /* 0x000fe40000000043 */
[----:B------:R-:W-:Y:S02]  /*21dc0*/  PRMT R24, R28, 0x5410, R29 ;  /* 0x000054101c187816 */ /* 0x000fe4000000001d */
[----:B------:R-:W-:Y:S02]  /*21dd0*/  PRMT R34, R98, 0x3340, R1 ;  /* 0x0000334062227816 */ /* 0x000fe40000000001 */
[----:B------:R-:W-:Y:S02]  /*21de0*/  PRMT R27, R90, 0x3340, R65 ;  /* 0x000033405a1b7816 */ /* 0x000fe40000000041 */
[----:B------:R-:W-:Y:S02]  /*21df0*/  F2FP.SATFINITE.E4M3.F32.PACK_AB_MERGE_C R122, R123, R122, RZ ;  /* 0x0000007a7b7a723e */ /* 0x000fe400048070ff */
[----:B------:R-:W-:-:S02]  /*21e00*/  F2FP.SATFINITE.E4M3.F32.PACK_AB_MERGE_C R126, R127, R126, RZ ;  /* 0x0000007e7f7e723e */ /* 0x000fc400048070ff */
[----:B------:R-:W-:Y:S02]  /*21e10*/  F2FP.SATFINITE.E4M3.F32.PACK_AB_MERGE_C R130, R131, R130, RZ ;  /* 0x000000828382723e */ /* 0x000fe400048070ff */
[--C-:B------:R-:W-:Y:S02]  /*21e20*/  PRMT R28, R128, 0x3340, R1.reuse ;  /* 0x00003340801c7816 */ /* 0x100fe40000000001 */
[----:B------:R-:W-:Y:S02]  /*21e30*/  PRMT R36, R114, 0x3340, R1 ;  /* 0x0000334072247816 */ /* 0x000fe40000000001 */
[----:B------:R-:W-:Y:S02]  /*21e40*/  PRMT R31, R120, 0x3340, R63 ;  /* 0x00003340781f7816 */ /* 0x000fe4000000003f */
[----:B------:R-:W-:Y:S02]  /*21e50*/  PRMT R29, R106, 0x3340, R69 ;  /* 0x000033406a1d7816 */ /* 0x000fe40000000045 */
[----:B------:R-:W-:-:S02]  /*21e60*/  PRMT R30, R30, 0x5410, R25 ;  /* 0x000054101e1e7816 */ /* 0x000fc40000000019 */
[----:B------:R-:W-:Y:S02]  /*21e70*/  F2FP.SATFINITE.E4M3.F32.PACK_AB_MERGE_C R70, R71, R70, RZ ;  /* 0x000000464746723e */ /* 0x000fe400048070ff */
[----:B------:R-:W-:Y:S02]  /*21e80*/  PRMT R25, R27, 0x5410, R34 ;  /* 0x000054101b197816 */ /* 0x000fe40000000022 */
[----:B------:R-:W-:Y:S02]  /*21e90*/  PRMT R31, R31, 0x5410, R28 ;  /* 0x000054101f1f7816 */ /* 0x000fe4000000001c */
[----:B------:R-:W-:Y:S02]  /*21ea0*/  PRMT R27, R29, 0x5410, R36 ;  /* 0x000054101d1b7816 */ /* 0x000fe40000000024 */
[----:B------:R-:W-:Y:S02]  /*21eb0*/  LOP3.LUT R122, R122, 0xffff, RZ, 0xc0, !PT ;  /* 0x0000ffff7a7a7812 */ /* 0x000fe400078ec0ff */
[----:B------:R-:W-:-:S02]  /*21ec0*/  LOP3.LUT R71, R126, 0xffff, RZ, 0xc0, !PT ;  /* 0x0000ffff7e477812 */ /* 0x000fc400078ec0ff */
[----:B------:R-:W-:Y:S02]  /*21ed0*/  LOP3.LUT R130, R130, 0xffff, RZ, 0xc0, !PT ;  /* 0x0000ffff82827812 */ /* 0x000fe400078ec0ff */
[----:B------:R-:W-:Y:S02]  /*21ee0*/  SHF.R.U32.HI R28, RZ, 0x8, R35 ;  /* 0x00000008ff1c7819 */ /* 0x000fe40000011623 */
[----:B------:R-:W-:Y:S02]  /*21ef0*/  SHF.R.U32.HI R29, RZ, 0x8, R52 ;  /* 0x00000008ff1d7819 */ /* 0x000fe40000011634 */
[----:B------:R-:W-:Y:S02]  /*21f00*/  F2FP.SATFINITE.E4M3.F32.PACK_AB_MERGE_C R138, R139, R138, RZ ;  /* 0x0000008a8b8a723e */ /* 0x000fe400048070ff */
[----:B------:R-:W-:Y:S02]  /*21f10*/  F2FP.SATFINITE.E4M3.F32.PACK_AB_MERGE_C R142, R143, R142, RZ ;  /* 0x0000008e8f8e723e */ /* 0x000fe400048070ff */
[----:B------:R-:W-:-:S02]  /*21f20*/  F2FP.SATFINITE.E4M3.F32.PACK_AB_MERGE_C R146, R147, R146, RZ ;  /* 0x000000929392723e */ /* 0x000fc400048070ff */
[----:B------:R-:W-:Y:S02]  /*21f30*/  SHF.R.U32.HI R34, RZ, 0x8, R68 ;  /* 0x00000008ff227819 */ /* 0x000fe40000011644 */
[----:B------:R-:W-:Y:S02]  /*21f40*/  PRMT R42, R130, 0x3340, R1 ;  /* 0x00003340822a7816 */ /* 0x000fe40000000001 */
[----:B------:R-:W-:Y:S02]  /*21f50*/  PRMT R37, R122, 0x3340, R71 ;  /* 0x000033407a257816 */ /* 0x000fe40000000047 */
[----:B------:R-:W-:Y:S02]  /*21f60*/  LOP3.LUT R35, R29, 0xffff, RZ, 0xc0, !PT ;  /* 0x0000ffff1d237812 */ /* 0x000fe400078ec0ff */
[----:B------:R-:W-:Y:S02]  /*21f70*/  LOP3.LUT R36, R28, 0xffff, RZ, 0xc0, !PT ;  /* 0x0000ffff1c247812 */ /* 0x000fe400078ec0ff */
[----:B------:R-:W-:-:S02]  /*21f80*/  LOP3.LUT R138, R138, 0xffff, RZ, 0xc0, !PT ;  /* 0x0000ffff8a8a7812 */ /* 0x000fc400078ec0ff */
[----:B------:R-:W-:Y:S02]  /*21f90*/  LOP3.LUT R73, R142, 0xffff, RZ, 0xc0, !PT ;  /* 0x0000ffff8e497812 */ /* 0x000fe400078ec0ff */
[----:B------:R-:W-:Y:S02]  /*21fa0*/  LOP3.LUT R146, R146, 0xffff, RZ, 0xc0, !PT ;  /* 0x0000ffff92927812 */ /* 0x000fe400078ec0ff */
[----:B------:R-:W-:Y:S02]  /*21fb0*/  LOP3.LUT R40, R34, 0xffff, RZ, 0xc0, !PT ;  /* 0x0000ffff22287812 */ /* 0x000fe400078ec0ff */
[----:B------:R-:W-:Y:S02]  /*21fc0*/  PRMT R28, R37, 0x5410, R42 ;  /* 0x00005410251c7816 */ /* 0x000fe4000000002a */
[----:B------:R-:W-:Y:S02]  /*21fd0*/  F2FP.SATFINITE.E4M3.F32.PACK_AB_MERGE_C R38, R39, R38, RZ ;  /* 0x000000262726723e */ /* 0x000fe400048070ff */
[----:B------:R-:W-:-:S02]  /*21fe0*/  PRMT R34, R36, 0x3340, R35 ;  /* 0x0000334024227816 */ /* 0x000fc40000000023 */
[----:B------:R-:W-:Y:S02]  /*21ff0*/  SHF.R.U32.HI R42, RZ, 0x8, R64 ;  /* 0x00000008ff2a7819 */ /* 0x000fe40000011640 */
[----:B------:R-:W-:Y:S02]  /*22000*/  PRMT R44, R146, 0x3340, R1 ;  /* 0x00003340922c7816 */ /* 0x000fe40000000001 */
[----:B------:R-:W-:Y:S02]  /*22010*/  PRMT R39, R138, 0x3340, R73 ;  /* 0x000033408a277816 */ /* 0x000fe40000000049 */
[----:B------:R-:W-:Y:S02]  /*22020*/  SHF.R.U32.HI R36, RZ, 0x8, R41 ;  /* 0x00000008ff247819 */ /* 0x000fe40000011629 */
[----:B------:R-:W-:Y:S02]  /*22030*/  SHF.R.U32.HI R37, RZ, 0x8, R152 ;  /* 0x00000008ff257819 */ /* 0x000fe40000011698 */
[----:B------:R-:W-:-:S02]  /*22040*/  LOP3.LUT R42, R42, 0xffff, RZ, 0xc0, !PT ;  /* 0x0000ffff2a2a7812 */ /* 0x000fc400078ec0ff */
[----:B------:R-:W-:Y:S02]  /*22050*/  PRMT R29, R39, 0x5410, R44 ;  /* 0x00005410271d7816 */ /* 0x000fe4000000002c */
[----:B------:R-:W-:Y:S02]  /*22060*/  LOP3.LUT R37, R37, 0xffff, RZ, 0xc0, !PT ;  /* 0x0000ffff25257812 */ /* 0x000fe400078ec0ff */
[----:B------:R-:W-:Y:S02]  /*22070*/  LOP3.LUT R36, R36, 0xffff, RZ, 0xc0, !PT ;  /* 0x0000ffff24247812 */ /* 0x000fe400078ec0ff */
[----:B------:R-:W-:Y:S02]  /*22080*/  PRMT R35, R40, 0x3340, R1 ;  /* 0x0000334028237816 */ /* 0x000fe40000000001 */
[----:B------:R-:W-:Y:S02]  /*22090*/  SHF.R.U32.HI R39, RZ, 0x8, R156 ;  /* 0x00000008ff277819 */ /* 0x000fe4000001169c */
[----:B------:R-:W-:-:S02]  /*220a0*/  SHF.R.U32.HI R40, RZ, 0x8, R56 ;  /* 0x00000008ff287819 */ /* 0x000fc40000011638 */
[----:B------:R-:W-:Y:S02]  /*220b0*/  SHF.R.U32.HI R41, RZ, 0x8, R45 ;  /* 0x00000008ff297819 */ /* 0x000fe4000001162d */
[----:B------:R-:W-:Y:S02]  /*220c0*/  PRMT R47, R42, 0x3340, R1 ;  /* 0x000033402a2f7816 */ /* 0x000fe40000000001 */
[----:B------:R-:W-:Y:S02]  /*220d0*/  PRMT R44, R36, 0x3340, R37 ;  /* 0x00003340242c7816 */ /* 0x000fe40000000025 */
[----:B------:R-:W-:Y:S02]  /*220e0*/  SHF.R.U32.HI R42, RZ, 0x8, R80 ;  /* 0x00000008ff2a7819 */ /* 0x000fe40000011650 */
[----:B------:R-:W-:Y:S02]  /*220f0*/  LOP3.LUT R46, R39, 0xffff, RZ, 0xc0, !PT ;  /* 0x0000ffff272e7812 */ /* 0x000fe400078ec0ff */
[----:B------:R-:W-:-:S02]  /*22100*/  SHF.R.U32.HI R36, RZ, 0x8, R43 ;  /* 0x00000008ff247819 */ /* 0x000fc4000001162b */
[----:B------:R-:W-:Y:S02]  /*22110*/  SHF.R.U32.HI R37, RZ, 0x8, R48 ;  /* 0x00000008ff257819 */ /* 0x000fe40000011630 */
[----:B------:R-:W-:Y:S02]  /*22120*/  LOP3.LUT R41, R41, 0xffff, RZ, 0xc0, !PT ;  /* 0x0000ffff29297812 */ /* 0x000fe400078ec0ff */
[----:B------:R-:W-:Y:S02]  /*22130*/  LOP3.LUT R40, R40, 0xffff, RZ, 0xc0, !PT ;  /* 0x0000ffff28287812 */ /* 0x000fe400078ec0ff */
[----:B------:R-:W-:Y:S02]  /*22140*/  SHF.R.U32.HI R39, RZ, 0x8, R84 ;  /* 0x00000008ff277819 */ /* 0x000fe40000011654 */
[----:B------:R-:W-:Y:S02]  /*22150*/  LOP3.LUT R42, R42, 0xffff, RZ, 0xc0, !PT ;  /* 0x0000ffff2a2a7812 */ /* 0x000fe400078ec0ff */
[----:B------:R-:W-:-:S02]  /*22160*/  PRMT R45, R46, 0x3340, R1 ;  /* 0x000033402e2d7816 */ /* 0x000fc40000000001 */
[----:B------:R-:W-:Y:S02]  /*22170*/  LOP3.LUT R37, R37, 0xffff, RZ, 0xc0, !PT ;  /* 0x0000ffff25257812 */ /* 0x000fe400078ec0ff */
[----:B------:R-:W-:Y:S02]  /*22180*/  LOP3.LUT R36, R36, 0xffff, RZ, 0xc0, !PT ;  /* 0x0000ffff24247812 */ /* 0x000fe400078ec0ff */
[----:B------:R-:W-:Y:S02]  /*22190*/  PRMT R46, R40, 0x3340, R41 ;  /* 0x00003340282e7816 */ /* 0x000fe40000000029 */
[----:B------:R-:W-:Y:S02]  /*221a0*/  SHF.R.U32.HI R41, RZ, 0x8, R49 ;  /* 0x00000008ff297819 */ /* 0x000fe40000011631 */
[----:B------:R-:W-:Y:S02]  /*221b0*/  LOP3.LUT R52, R39, 0xffff, RZ, 0xc0, !PT ;  /* 0x0000ffff27347812 */ /* 0x000fe400078ec0ff */
[----:B------:R-:W-:-:S02]  /*221c0*/  PRMT R49, R42, 0x3340, R1 ;  /* 0x000033402a317816 */ /* 0x000fc40000000001 */
[----:B------:R-:W-:Y:S02]  /*221d0*/  SHF.R.U32.HI R39, RZ, 0x8, R158 ;  /* 0x00000008ff277819 */ /* 0x000fe4000001169e */
[----:B------:R-:W-:Y:S02]  /*221e0*/  PRMT R50, R36, 0x3340, R37 ;  /* 0x0000334024327816 */ /* 0x000fe40000000025 */
[----:B------:R-:W-:Y:S02]  /*221f0*/  SHF.R.U32.HI R42, RZ, 0x8, R66 ;  /* 0x00000008ff2a7819 */ /* 0x000fe40000011642 */
[----:B------:R-:W-:Y:S02]  /*22200*/  SHF.R.U32.HI R36, RZ, 0x8, R53 ;  /* 0x00000008ff247819 */ /* 0x000fe40000011635 */
[----:B------:R-:W-:Y:S02]  /*22210*/  SHF.R.U32.HI R37, RZ, 0x8, R154 ;  /* 0x00000008ff257819 */ /* 0x000fe4000001169a */
[----:B------:R-:W-:-:S02]  /*22220*/  LOP3.LUT R56, R39, 0xffff, RZ, 0xc0, !PT ;  /* 0x0000ffff27387812 */ /* 0x000fc400078ec0ff */
[----:B------:R-:W-:Y:S02]  /*22230*/  LOP3.LUT R42, R42, 0xffff, RZ, 0xc0, !PT ;  /* 0x0000ffff2a2a7812 */ /* 0x000fe400078ec0ff */
[----:B------:R-:W-:Y:S02]  /*22240*/  LOP3.LUT R37, R37, 0xffff, RZ, 0xc0, !PT ;  /* 0x0000ffff25257812 */ /* 0x000fe400078ec0ff */
[----:B------:R-:W-:Y:S02]  /*22250*/  LOP3.LUT R36, R36, 0xffff, RZ, 0xc0, !PT ;  /* 0x0000ffff24247812 */ /* 0x000fe400078ec0ff */
[----:B------:R-:W-:Y:S02]  /*22260*/  SHF.R.U32.HI R40, RZ, 0x8, R72 ;  /* 0x00000008ff287819 */ /* 0x000fe40000011648 */
[--C-:B------:R-:W-:Y:S02]  /*22270*/  PRMT R53, R56, 0x3340, R1.reuse ;  /* 0x0000334038357816 */ /* 0x100fe40000000001 */
[----:B------:R-:W-:-:S02]  /*22280*/  PRMT R51, R52, 0x3340, R1 ;  /* 0x0000334034337816 */ /* 0x000fc40000000001 */
[----:B------:R-:W-:Y:S02]  /*22290*/  PRMT R56, R42, 0x3340, R1 ;  /* 0x000033402a387816 */ /* 0x000fe40000000001 */
        /* <DEDUP_REMOVED lines=8> */
[----:B------:R-:W-:Y:S02]  /*22320*/  LOP3.LUT R36, R36, 0xffff, RZ, 0xc0, !PT ;  /* 0x0000ffff24247812 */ /* 0x000fe400078ec0ff */
[----:B------:R-:W-:Y:S02]  /*22330*/  PRMT R48, R40, 0x3340, R41 ;  /* 0x0000334028307816 */ /* 0x000fe40000000029 */
[----:B------:R-:W-:-:S02]  /*22340*/  SHF.R.U32.HI R40, RZ, 0x8, R58 ;  /* 0x00000008ff287819 */ /* 0x000fc4000001163a */
[----:B------:R-:W-:Y:S02]  /*22350*/  SHF.R.U32.HI R41, RZ, 0x8, R55 ;  /* 0x00000008ff297819 */ /* 0x000fe40000011637 */
[----:B------:R-:W-:Y:S02]  /*22360*/  PRMT R60, R42, 0x3340, R1 ;  /* 0x000033402a3c7816 */ /* 0x000fe40000000001 */
[----:B------:R-:W-:Y:S02]  /*22370*/  PRMT R57, R36, 0x3340, R37 ;  /* 0x0000334024397816 */ /* 0x000fe40000000025 */
[----:B------:R-:W-:Y:S02]  /*22380*/  SHF.R.U32.HI R42, RZ, 0x8, R128 ;  /* 0x00000008ff2a7819 */ /* 0x000fe40000011680 */
[----:B------:R-:W-:Y:S02]  /*22390*/  SHF.R.U32.HI R36, RZ, 0x8, R104 ;  /* 0x00000008ff247819 */ /* 0x000fe40000011668 */
[----:B------:R-:W-:-:S02]  /*223a0*/  SHF.R.U32.HI R37, RZ, 0x8, R61 ;  /* 0x00000008ff257819 */ /* 0x000fc4000001163d */
[----:B------:R-:W-:Y:S02]  /*223b0*/  LOP3.LUT R41, R41, 0xffff, RZ, 0xc0, !PT ;  /* 0x0000ffff29297812 */ /* 0x000fe400078ec0ff */
[----:B------:R-:W-:Y:S02]  /*223c0*/  LOP3.LUT R40, R40, 0xffff, RZ, 0xc0, !PT ;  /* 0x0000ffff28287812 */ /* 0x000fe400078ec0ff */
[----:B------:R-:W-:Y:S02]  /*223d0*/  LOP3.LUT R42, R42, 0xffff, RZ, 0xc0, !PT ;  /* 0x0000ffff2a2a7812 */ /* 0x000fe400078ec0ff */
[----:B------:R-:W-:Y:S02]  /*223e0*/  LOP3.LUT R37, R37, 0xffff, RZ, 0xc0, !PT ;  /* 0x0000ffff25257812 */ /* 0x000fe400078ec0ff */
[----:B------:R-:W-:Y:S02]  /*223f0*/  LOP3.LUT R36, R36, 0xffff, RZ, 0xc0, !PT ;  /* 0x0000ffff24247812 */ /* 0x000fe400078ec0ff */
[----:B------:R-:W-:-:S02]  /*22400*/  PRMT R55, R40, 0x3340, R41 ;  /* 0x0000334028377816 */ /* 0x000fc40000000029 */
[----:B------:R-:W-:Y:S02]  /*22410*/  SHF.R.U32.HI R40, RZ, 0x8, R88 ;  /* 0x00000008ff287819 */ /* 0x000fe40000011658 */
[----:B------:R-:W-:Y:S02]  /*22420*/  SHF.R.U32.HI R41, RZ, 0x8, R59 ;  /* 0x00000008ff297819 */ /* 0x000fe4000001163b */
[----:B------:R-:W-:Y:S02]  /*22430*/  SHF.R.U32.HI R39, RZ, 0x8, R82 ;  /* 0x00000008ff277819 */ /* 0x000fe40000011652 */
[----:B------:R-:W-:Y:S02]  /*22440*/  PRMT R64, R42, 0x3340, R1 ;  /* 0x000033402a407816 */ /* 0x000fe40000000001 */
[----:B------:R-:W-:Y:S02]  /*22450*/  PRMT R61, R36, 0x3340, R37 ;  /* 0x00003340243d7816 */ /* 0x000fe40000000025 */
[----:B------:R-:W-:-:S02]  /*22460*/  SHF.R.U32.HI R42, RZ, 0x8, R144 ;  /* 0x00000008ff2a7819 */ /* 0x000fc40000011690 */
[----:B------:R-:W-:Y:S02]  /*22470*/  SHF.R.U32.HI R36, RZ, 0x8, R90 ;  /* 0x00000008ff247819 */ /* 0x000fe4000001165a */
[----:B------:R-:W-:Y:S02]  /*22480*/  SHF.R.U32.HI R37, RZ, 0x8, R65 ;  /* 0x00000008ff257819 */ /* 0x000fe40000011641 */
[----:B------:R-:W-:Y:S02]  /*22490*/  LOP3.LUT R41, R41, 0xffff, RZ, 0xc0, !PT ;  /* 0x0000ffff29297812 */ /* 0x000fe400078ec0ff */
[----:B------:R-:W-:Y:S02]  /*224a0*/  LOP3.LUT R40, R40, 0xffff, RZ, 0xc0, !PT ;  /* 0x0000ffff28287812 */ /* 0x000fe400078ec0ff */
[----:B------:R-:W-:Y:S02]  /*224b0*/  LOP3.LUT R58, R39, 0xffff, RZ, 0xc0, !PT ;  /* 0x0000ffff273a7812 */ /* 0x000fe400078ec0ff */
[----:B------:R-:W-:-:S02]  /*224c0*/  SHF.R.U32.HI R39, RZ, 0x8, R112 ;  /* 0x00000008ff277819 */ /* 0x000fc40000011670 */
[----:B------:R-:W-:Y:S02]  /*224d0*/  LOP3.LUT R66, R42, 0xffff, RZ, 0xc0, !PT ;  /* 0x0000ffff2a427812 */ /* 0x000fe400078ec0ff */
[----:B------:R-:W-:Y:S02]  /*224e0*/  LOP3.LUT R37, R37, 0xffff, RZ, 0xc0, !PT ;  /* 0x0000ffff25257812 */ /* 0x000fe400078ec0ff */
[----:B------:R-:W-:Y:S02]  /*224f0*/  LOP3.LUT R36, R36, 0xffff, RZ, 0xc0, !PT ;  /* 0x0000ffff24247812 */ /* 0x000fe400078ec0ff */
[----:B------:R-:W-:Y:S02]  /*22500*/  PRMT R59, R40, 0x3340, R41 ;  /* 0x00003340283b7816 */ /* 0x000fe40000000029 */
[----:B------:R-:W-:Y:S02]  /*22510*/  SHF.R.U32.HI R40, RZ, 0x8, R120 ;  /* 0x00000008ff287819 */ /* 0x000fe40000011678 */
[----:B------:R-:W-:-:S02]  /*22520*/  SHF.R.U32.HI R41, RZ, 0x8, R63 ;  /* 0x00000008ff297819 */ /* 0x000fc4000001163f */
[----:B------:R-:W-:Y:S02]  /*22530*/  LOP3.LUT R62, R39, 0xffff, RZ, 0xc0, !PT ;  /* 0x0000ffff273e7812 */ /* 0x000fe400078ec0ff */
[----:B------:R-:W-:Y:S02]  /*22540*/  PRMT R65, R66, 0x3340, R1 ;  /* 0x0000334042417816 */ /* 0x000fe40000000001 */
[----:B------:R-:W-:Y:S02]  /*22550*/  SHF.R.U32.HI R39, RZ, 0x8, R98 ;  /* 0x00000008ff277819 */ /* 0x000fe40000011662 */
[----:B------:R-:W-:Y:S02]  /*22560*/  PRMT R66, R36, 0x3340, R37 ;  /* 0x0000334024427816 */ /* 0x000fe40000000025 */
[----:B------:R-:W-:Y:S02]  /*22570*/  SHF.R.U32.HI R36, RZ, 0x8, R106 ;  /* 0x00000008ff247819 */ /* 0x000fe4000001166a */
[----:B------:R-:W-:-:S02]  /*22580*/  SHF.R.U32.HI R37, RZ, 0x8, R69 ;  /* 0x00000008ff257819 */ /* 0x000fc40000011645 */
[----:B------:R-:W-:Y:S02]  /*22590*/  LOP3.LUT R41, R41, 0xffff, RZ, 0xc0, !PT ;  /* 0x0000ffff29297812 */ /* 0x000fe400078ec0ff */
[----:B------:R-:W-:Y:S02]  /*225a0*/  LOP3.LUT R40, R40, 0xffff, RZ, 0xc0, !PT ;  /* 0x0000ffff28287812 */ /* 0x000fe400078ec0ff */
[----:B------:R-:W-:Y:S02]  /*225b0*/  LOP3.LUT R68, R39, 0xffff, RZ, 0xc0, !PT ;  /* 0x0000ffff27447812 */ /* 0x000fe400078ec0ff */
[----:B------:R-:W-:Y:S02]  /*225c0*/  SHF.R.U32.HI R39, RZ, 0x8, R114 ;  /* 0x00000008ff277819 */ /* 0x000fe40000011672 */
[----:B------:R-:W-:Y:S02]  /*225d0*/  LOP3.LUT R37, R37, 0xffff, RZ, 0xc0, !PT ;  /* 0x0000ffff25257812 */ /* 0x000fe400078ec0ff */
[----:B------:R-:W-:-:S02]  /*225e0*/  LOP3.LUT R36, R36, 0xffff, RZ, 0xc0, !PT ;  /* 0x0000ffff24247812 */ /* 0x000fc400078ec0ff */
[----:B------:R-:W-:Y:S02]  /*225f0*/  PRMT R63, R40, 0x3340, R41 ;  /* 0x00003340283f7816 */ /* 0x000fe40000000029 */
[----:B------:R-:W-:Y:S02]  /*22600*/  SHF.R.U32.HI R41, RZ, 0x8, R67 ;  /* 0x00000008ff297819 */ /* 0x000fe40000011643 */
[----:B------:R-:W-:Y:S02]  /*22610*/  PRMT R67, R68, 0x3340, R1 ;  /* 0x0000334044437816 */ /* 0x000fe40000000001 */
[----:B------:R-:W-:Y:S02]  /*22620*/  LOP3.LUT R72, R39, 0xffff, RZ, 0xc0, !PT ;  /* 0x0000ffff27487812 */ /* 0x000fe400078ec0ff */
[----:B------:R-:W-:Y:S02]  /*22630*/  PRMT R68, R36, 0x3340, R37 ;  /* 0x0000334024447816 */ /* 0x000fe40000000025 */
[----:B------:R-:W-:-:S02]  /*22640*/  SHF.R.U32.HI R39, RZ, 0x8, R73 ;  /* 0x00000008ff277819 */ /* 0x000fc40000011649 */
[----:B------:R-:W-:Y:S02]  /*22650*/  SHF.R.U32.HI R37, RZ, 0x8, R138 ;  /* 0x00000008ff257819 */ /* 0x000fe4000001168a */
[----:B------:R-:W-:Y:S02]  /*22660*/  PRMT R69, R72, 0x3340, R1 ;  /* 0x0000334048457816 */ /* 0x000fe40000000001 */
[----:B------:R-:W-:Y:S02]  /*22670*/  LOP3.LUT R39, R39, 0xffff, RZ, 0xc0, !PT ;  /* 0x0000ffff27277812 */ /* 0x000fe400078ec0ff */
[----:B------:R-:W-:Y:S01]  /*22680*/  LOP3.LUT R72, R37, 0xffff, RZ, 0xc0, !PT ;  /* 0x0000ffff25487812 */ /* 0x000fe200078ec0ff */
[----:B------:R-:W-:Y:S01]  /*22690*/  FFMA.FTZ R37, R10, R75, -0.16845393180847167969 ;  /* 0xbe2c7f300a257423 */ /* 0x000fe2000001004b */
[----:B------:R-:W-:Y:S02]  /*226a0*/  SHF.R.U32.HI R40, RZ, 0x8, R136 ;  /* 0x00000008ff287819 */ /* 0x000fe40000011688 */
[----:B------:R-:W-:Y:S01]  /*226b0*/  PRMT R72, R72, 0x3340, R39 ;  /* 0x0000334048487816 */ /* 0x000fe20000000027 */
[----:B------:R-:W-:Y:S01]  /*226c0*/  FFMA.FTZ R37, R10, R37, 0.1716887056827545166 ;  /* 0x3e2fcf2a0a257423 */ /* 0x000fe20000010025 */
[----:B------:R-:W-:-:S02]  /*226d0*/  LOP3.LUT R41, R41, 0xffff, RZ, 0xc0, !PT ;  /* 0x0000ffff29297812 */ /* 0x000fc400078ec0ff */
[----:B------:R-:W-:Y:S01]  /*226e0*/  LOP3.LUT R40, R40, 0xffff, RZ, 0xc0, !PT ;  /* 0x0000ffff28287812 */ /* 0x000fe200078ec0ff */
[----:B------:R-:W-:Y:S01]  /*226f0*/  FFMA.FTZ R37, R10, R37, -0.17900948226451873779 ;  /* 0xbe374e430a257423 */ /* 0x000fe20000010025 */
[----:B------:R-:W-:Y:S01]  /*22700*/  LOP3.LUT R39, R6, 0xffff, RZ, 0xc0, !PT ;  /* 0x0000ffff06277812 */ /* 0x000fe200078ec0ff */
[C---:B------:R-:W-:Y:S01]  /*22710*/  FFMA.FTZ R6, R11.reuse, R75, -0.16845393180847167969 ;  /* 0xbe2c7f300b067423 */ /* 0x040fe2000001004b */
[----:B------:R-:W-:Y:S01]  /*22720*/  PRMT R42, R40, 0x3340, R41 ;  /* 0x00003340282a7816 */ /* 0x000fe20000000029 */
[C---:B------:R-:W-:Y:S01]  /*22730*/  FFMA.FTZ R37, R10.reuse, R37, 0.20512372255325317383 ;  /* 0x3e520bf40a257423 */ /* 0x040fe20000010025 */
[----:B------:R-:W-:Y:S01]  /*22740*/  SHF.R.U32.HI R40, RZ, 0x8, R122 ;  /* 0x00000008ff287819 */ /* 0x000fe2000001167a */
[C---:B------:R-:W-:Y:S01]  /*22750*/  FFMA.FTZ R6, R11.reuse, R6, 0.1716887056827545166 ;  /* 0x3e2fcf2a0b067423 */ /* 0x040fe20000010006 */
[----:B------:R-:W-:Y:S01]  /*22760*/  SHF.R.U32.HI R41, RZ, 0x8, R71 ;  /* 0x00000008ff297819 */ /* 0x000fe20000011647 */
[----:B------:R-:W-:Y:S01]  /*22770*/  FFMA.FTZ R37, R10, R37, -0.24046532809734344482 ;  /* 0xbe763c8b0a257423 */ /* 0x000fe20000010025 */
[----:B------:R-:W-:Y:S01]  /*22780*/  LOP3.LUT R40, R40, 0xffff, RZ, 0xc0, !PT ;  /* 0x0000ffff28287812 */ /* 0x000fe200078ec0ff */
[----:B------:R-:W-:Y:S01]  /*22790*/  FFMA.FTZ R6, R11, R6, -0.17900948226451873779 ;  /* 0xbe374e430b067423 */ /* 0x000fe20000010006 */
[----:B------:R-:W-:Y:S01]  /*227a0*/  LOP3.LUT R41, R41, 0xffff, RZ, 0xc0, !PT ;  /* 0x0000ffff29297812 */ /* 0x000fe200078ec0ff */
[----:B------:R-:W-:Y:S01]  /*227b0*/  FFMA.FTZ R37, R10, R37, 0.28857114911079406738 ;  /* 0x3e93bf990a257423 */ /* 0x000fe20000010025 */
[----:B------:R-:W-:Y:S01]  /*227c0*/  SHF.R.U32.HI R36, RZ, 0x8, R130 ;  /* 0x00000008ff247819 */ /* 0x000fe20000011682 */
[C---:B------:R-:W-:Y:S01]  /*227d0*/  FFMA.FTZ R6, R11.reuse, R6, 0.20512372255325317383 ;  /* 0x3e520bf40b067423 */ /* 0x040fe20000010006 */
[----:B------:R-:W-:Y:S01]  /*227e0*/  PRMT R71, R40, 0x3340, R41 ;  /* 0x0000334028477816 */ /* 0x000fe20000000029 */
[----:B------:R-:W-:Y:S01]  /*227f0*/  FFMA.FTZ R37, R10, R37, -0.36067417263984680176 ;  /* 0xbeb8aa490a257423 */ /* 0x000fe20000010025 */
[----:B------:R-:W-:Y:S01]  /*22800*/  SHF.R.U32.HI R40, RZ, 0x8, R146 ;  /* 0x00000008ff287819 */ /* 0x000fe20000011692 */
[C---:B------:R-:W-:Y:S01]  /*22810*/  FFMA.FTZ R6, R11.reuse, R6, -0.24046532809734344482 ;  /* 0xbe763c8b0b067423 */ /* 0x040fe20000010006 */
[----:B------:R-:W-:Y:S01]  /*22820*/  LOP3.LUT R36, R36, 0xffff, RZ, 0xc0, !PT ;  /* 0x0000ffff24247812 */ /* 0x000fe200078ec0ff */
[----:B------:R-:W-:Y:S01]  /*22830*/  FFMA.FTZ R37, R10, R37, 0.48089820146560668945 ;  /* 0x3ef6384a0a257423 */ /* 0x000fe20000010025 */
[----:B------:R-:W-:Y:S01]  /*22840*/  LOP3.LUT R74, R40, 0xffff, RZ, 0xc0, !PT ;  /* 0x0000ffff284a7812 */ /* 0x000fe200078ec0ff */
[----:B------:R-:W-:Y:S01]  /*22850*/  FFMA.FTZ R6, R11, R6, 0.28857114911079406738 ;  /* 0x3e93bf990b067423 */ /* 0x000fe20000010006 */
[----:B------:R-:W-:Y:S01]  /*22860*/  F2FP.SATFINITE.E4M3.F32.PACK_AB_MERGE_C R86, R87, R86, RZ ;  /* 0x000000565756723e */ /* 0x000fe200048070ff */
[----:B------:R-:W-:Y:S01]  /*22870*/  FFMA.FTZ R37, R10, R37, -0.72134751081466674805 ;  /* 0xbf38aa3b0a257423 */ /* 0x000fe20000010025 */
[----:B------:R-:W-:Y:S01]  /*22880*/  PRMT R40, R36, 0x3340, R1 ;  /* 0x0000334024287816 */ /* 0x000fe20000000001 */
[----:B------:R-:W-:Y:S01]  /*22890*/  FFMA.FTZ R6, R11, R6, -0.36067417263984680176 ;  /* 0xbeb8aa490b067423 */ /* 0x000fe20000010006 */
[----:B------:R-:W-:Y:S01]  /*228a0*/  LOP3.LUT R41, R38, 0xffff, RZ, 0xc0, !PT ;  /* 0x0000ffff26297812 */ /* 0x000fe200078ec0ff */
[----:B------:R-:W-:Y:S01]  /*228b0*/  FMUL R37, R10, R37 ;  /* 0x000000250a257220 */ /* 0x000fe20000400000 */
[----:B------:R-:W-:Y:S01]  /*228c0*/  LOP3.LUT R36, R7, 0xffff, RZ, 0xc0, !PT ;  /* 0x0000ffff07247812 */ /* 0x000fe200078ec0ff */
[----:B------:R-:W-:Y:S01]  /*228d0*/  FFMA.FTZ R6, R11, R6, 0.48089820146560668945 ;  /* 0x3ef6384a0b067423 */ /* 0x000fe20000010006 */
[----:B------:R-:W-:Y:S01]  /*228e0*/  LOP3.LUT R7, R16, 0xffff, RZ, 0xc0, !PT ;  /* 0x0000ffff10077812 */ /* 0x000fe200078ec0ff */
[----:B------:R-:W-:Y:S01]  /*228f0*/  FMUL R37, R10, R37 ;  /* 0x000000250a257220 */ /* 0x000fe20000400000 */
[----:B------:R-:W-:Y:S01]  /*22900*/  LOP3.LUT R38, R17, 0xffff, RZ, 0xc0, !PT ;  /* 0x0000ffff11267812 */ /* 0x000fe200078ec0ff */
[C---:B------:R-:W-:Y:S01]  /*22910*/  FFMA.FTZ R6, R11.reuse, R6, -0.72134751081466674805 ;  /* 0xbf38aa3b0b067423 */ /* 0x040fe20000010006 */
[----:B------:R-:W-:Y:S01]  /*22920*/  LOP3.LUT R54, R54, 0xffff, RZ, 0xc0, !PT ;  /* 0x0000ffff36367812 */ /* 0x000fe200078ec0ff */
[----:B------:R-:W-:Y:S01]  /*22930*/  FFMA.FTZ R10, R10, 1.4426950216293334961, R37 ;  /* 0x3fb8aa3b0a0a7823 */ /* 0x000fe20000010025 */
[----:B------:R-:W-:Y:S01]  /*22940*/  LOP3.LUT R86, R86, 0xffff, RZ, 0xc0, !PT ;  /* 0x0000ffff56567812 */ /* 0x000fe200078ec0ff */
[----:B------:R-:W-:Y:S01]  /*22950*/  FMUL R6, R11, R6 ;  /* 0x000000060b067220 */ /* 0x000fe20000400000 */
[----:B------:R-:W-:Y:S01]  /*22960*/  PRMT R58, R58, 0x3340, R1 ;  /* 0x000033403a3a7816 */ /* 0x000fe20000000001 */
[----:B------:R-:W-:Y:S01]  /*22970*/  FADD R15, R15, R10 ;  /* 0x0000000a0f0f7221 */ /* 0x000fe20000000000 */
[----:B------:R-:W-:Y:S01]  /*22980*/  PRMT R16, R18, 0x4210, R39 ;  /* 0x0000421012107816 */ /* 0x000fe20000000027 */
[----:B------:R-:W-:Y:S01]  /*22990*/  FMUL R6, R11, R6 ;  /* 0x000000060b067220 */ /* 0x000fe20000400000 */
[----:B------:R-:W-:-:S02]  /*229a0*/  PRMT R17, R19, 0x4210, R36 ;  /* 0x0000421013117816 */ /* 0x000fc40000000024 */
[----:B------:R-:W-:Y:S01]  /*229b0*/  PRMT R18, R20, 0x4210, R7 ;  /* 0x0000421014127816 */ /* 0x000fe20000000007 */
[----:B------:R-:W-:Y:S01]  /*229c0*/  FFMA.FTZ R11, R11, 1.4426950216293334961, R6 ;  /* 0x3fb8aa3b0b0b7823 */ /* 0x000fe20000010006 */
[----:B------:R-:W-:Y:S02]  /*229d0*/  PRMT R19, R21, 0x4210, R38 ;  /* 0x0000421015137816 */ /* 0x000fe40000000026 */
[----:B------:R-:W-:Y:S01]  /*229e0*/  PRMT R21, R23, 0x4210, R54 ;  /* 0x0000421017157816 */ /* 0x000fe20000000036 */
[----:B------:R-:W-:Y:S01]  /*229f0*/  FADD R12, R12, R11 ;  /* 0x0000000b0c0c7221 */ /* 0x000fe20000000000 */
[----:B------:R-:W-:Y:S01]  /*22a00*/  LOP3.LUT R43, R70, 0xffff, RZ, 0xc0, !PT ;  /* 0x0000ffff462b7812 */ /* 0x000fe200078ec0ff */
[----:B------:R0:W-:Y:S01]  /*22a10*/  STS.128 [R5], R16 ;  /* 0x0000001005007388 */ /* 0x0001e20000000c00 */
[----:B------:R-:W-:Y:S02]  /*22a20*/  PRMT R23, R33, 0x4210, R86 ;  /* 0x0000421021177816 */ /* 0x000fe40000000056 */
[----:B------:R-:W-:-:S02]  /*22a30*/  PRMT R34, R34, 0x5410, R35 ;  /* 0x0000541022227816 */ /* 0x000fc40000000023 */
[----:B------:R-:W-:Y:S02]  /*22a40*/  PRMT R45, R44, 0x5410, R45 ;  /* 0x000054102c2d7816 */ /* 0x000fe4000000002d */
[----:B------:R-:W-:Y:S02]  /*22a50*/  PRMT R46, R46, 0x5410, R47 ;  /* 0x000054102e2e7816 */ /* 0x000fe4000000002f */
[----:B------:R-:W-:Y:S02]  /*22a60*/  PRMT R49, R48, 0x5410, R49 ;  /* 0x0000541030317816 */ /* 0x000fe40000000031 */
[----:B------:R-:W-:Y:S02]  /*22a70*/  PRMT R50, R50, 0x5410, R51 ;  /* 0x0000541032327816 */ /* 0x000fe40000000033 */
[----:B------:R-:W-:Y:S02]  /*22a80*/  PRMT R33, R52, 0x5410, R53 ;  /* 0x0000541034217816 */ /* 0x000fe40000000035 */
[----:B------:R-:W-:-:S02]  /*22a90*/  PRMT R56, R55, 0x5410, R56 ;  /* 0x0000541037387816 */ /* 0x000fc40000000038 */
[----:B------:R-:W-:Y:S02]  /*22aa0*/  PRMT R35, R57, 0x5410, R58 ;  /* 0x0000541039237816 */ /* 0x000fe4000000003a */
[----:B------:R-:W-:Y:S02]  /*22ab0*/  PRMT R20, R22, 0x4210, R41 ;  /* 0x0000421016147816 */ /* 0x000fe40000000029 */
[----:B------:R-:W-:Y:S02]  /*22ac0*/  PRMT R22, R32, 0x4210, R43 ;  /* 0x0000421020167816 */ /* 0x000fe4000000002b */
[----:B0-----:R-:W-:Y:S02]  /*22ad0*/  PRMT R16, R34, 0x5210, R39 ;  /* 0x0000521022107816 */ /* 0x001fe40000000027 */
[----:B------:R-:W-:Y:S01]  /*22ae0*/  PRMT R17, R45, 0x5210, R36 ;  /* 0x000052102d117816 */ /* 0x000fe20000000024 */
[----:B------:R-:W-:Y:S01]  /*22af0*/  STS.128 [R5+0x80], R20 ;  /* 0x0000801405007388 */ /* 0x000fe20000000c00 */
[----:B------:R-:W-:-:S02]  /*22b00*/  PRMT R18, R46, 0x5210, R7 ;  /* 0x000052102e127816 */ /* 0x000fc40000000007 */
[----:B------:R-:W-:Y:S02]  /*22b10*/  PRMT R19, R49, 0x5210, R38 ;  /* 0x0000521031137816 */ /* 0x000fe40000000026 */
[----:B------:R-:W-:Y:S02]  /*22b20*/  PRMT R32, R50, 0x5210, R41 ;  /* 0x0000521032207816 */ /* 0x000fe40000000029 */
[----:B------:R-:W-:Y:S01]  /*22b30*/  PRMT R33, R33, 0x5210, R54 ;  /* 0x0000521021217816 */ /* 0x000fe20000000036 */
[----:B------:R-:W-:Y:S01]  /*22b40*/  STS.128 [R5+0x400], R16 ;  /* 0x0004001005007388 */ /* 0x000fe20000000c00 */
[----:B------:R-:W-:Y:S02]  /*22b50*/  PRMT R34, R56, 0x5210, R43 ;  /* 0x0000521038227816 */ /* 0x000fe4000000002b */
[----:B------:R-:W-:Y:S02]  /*22b60*/  PRMT R35, R35, 0x5210, R86 ;  /* 0x0000521023237816 */ /* 0x000fe40000000056 */
[----:B------:R-:W-:-:S02]  /*22b70*/  ISETP.GE.U32.AND P0, PT, R9, 0x7f800000, PT ;  /* 0x7f8000000900780c */ /* 0x000fc40003f06070 */
[----:B------:R-:W-:Y:S01]  /*22b80*/  ISETP.GE.U32.AND P3, PT, R8, 0x7f800000, PT ;  /* 0x7f8000000800780c */ /* 0x000fe20003f66070 */
[----:B------:R0:W-:Y:S01]  /*22b90*/  STS.128 [R5+0x480], R32 ;  /* 0x0004802005007388 */ /* 0x0001e20000000c00 */
[----:B------:R-:W-:Y:S02]  /*22ba0*/  FSETP.NEU.AND P2, PT, R9, RZ, PT ;  /* 0x000000ff0900720b */ /* 0x000fe40003f4d000 */
[----:B------:R-:W-:Y:S01]  /*22bb0*/  F2FP.SATFINITE.E4M3.F32.PACK_AB_MERGE_C R116, R117, R116, RZ ;  /* 0x000000747574723e */ /* 0x000fe200048070ff */
[----:B------:R-:W-:Y:S01]  /*22bc0*/  BAR.SYNC.DEFER_BLOCKING 0x0 ;  /* 0x0000000000007b1d */ /* 0x000fe20000010000 */
[----:B------:R-:W-:Y:S02]  /*22bd0*/  PRMT R62, R62, 0x3340, R1 ;  /* 0x000033403e3e7816 */ /* 0x000fe40000000001 */
[----:B------:R-:W-:Y:S02]  /*22be0*/  FSETP.NEU.AND P1, PT, R8, RZ, PT ;  /* 0x000000ff0800720b */ /* 0x000fe40003f2d000 */
[----:B------:R-:W-:Y:S01]  /*22bf0*/  PRMT R62, R61, 0x5410, R62 ;  /* 0x000054103d3e7816 */ /* 0x000fe2000000003e */
[----:B------:R-:W-:Y:S01]  /*22c00*/  @P0 IMAD.MOV.U32 R6, RZ, RZ, 0x7f800000 ;  /* 0x7f800000ff060424 */ /* 0x000fe200078e00ff */
[----:B------:R-:W-:-:S02]  /*22c10*/  F2FP.SATFINITE.E4M3.F32.PACK_AB_MERGE_C R100, R101, R100, RZ ;  /* 0x000000646564723e */ /* 0x000fc400048070ff */
[----:B------:R-:W-:Y:S01]  /*22c20*/  F2FP.SATFINITE.E4M3.F32.PACK_AB_MERGE_C R132, R133, R132, RZ ;  /* 0x000000848584723e */ /* 0x000fe200048070ff */
[----:B------:R-:W-:Y:S01]  /*22c30*/  @P0 FFMA.FTZ R15, R9, R6, +INF ;  /* 0x7f800000090f0423 */ /* 0x000fe20000010006 */
[----:B------:R-:W-:Y:S01]  /*22c40*/  @P3 IMAD.MOV.U32 R9, RZ, RZ, 0x7f800000 ;  /* 0x7f800000ff093424 */ /* 0x000fe200078e00ff */
[----:B------:R-:W-:Y:S02]  /*22c50*/  PRMT R60, R59, 0x5410, R60 ;  /* 0x000054103b3c7816 */ /* 0x000fe4000000003c */
[----:B------:R-:W-:Y:S01]  /*22c60*/  LOP3.LUT R7, R100, 0xffff, RZ, 0xc0, !PT ;  /* 0x0000ffff64077812 */ /* 0x000fe200078ec0ff */
[----:B------:R-:W-:Y:S01]  /*22c70*/  @P3 FFMA.FTZ R12, R8, R9, +INF ;  /* 0x7f800000080c3423 */ /* 0x000fe20000010009 */
[----:B------:R-:W-:Y:S02]  /*22c80*/  LOP3.LUT R9, R116, 0xffff, RZ, 0xc0, !PT ;  /* 0x0000ffff74097812 */ /* 0x000fe400078ec0ff */
[----:B------:R-:W-:Y:S02]  /*22c90*/  F2FP.SATFINITE.E4M3.F32.PACK_AB_MERGE_C R148, R149, R148, RZ ;  /* 0x000000949594723e */ /* 0x000fe400048070ff */
[----:B0-----:R-:W-:-:S02]  /*22ca0*/  PRMT R33, R24, 0x4210, R9 ;  /* 0x0000421018217816 */ /* 0x001fc40000000009 */
[----:B------:R-:W-:Y:S01]  /*22cb0*/  PRMT R61, R62, 0x5210, R9 ;  /* 0x000052103e3d7816 */ /* 0x000fe20000000009 */
[----:B------:R-:W0:Y:S01]  /*22cc0*/  LDS.128 R20, [R4] ;  /* 0x0000000004147984 */ /* 0x000e220000000c00 */
[----:B------:R-:W-:Y:S02]  /*22cd0*/  PRMT R63, R63, 0x5410, R64 ;  /* 0x000054103f3f7816 */ /* 0x000fe40000000040 */
[--C-:B------:R-:W-:Y:S01]  /*22ce0*/  PRMT R32, R26, 0x4210, R7.reuse ;  /* 0x000042101a207816 */ /* 0x100fe20000000007 */
[----:B------:R-:W-:Y:S01]  /*22cf0*/  LDS.128 R220, [R4+0x800] ;  /* 0x0008000004dc7984 */ /* 0x000fe20000000c00 */
[----:B------:R-:W-:Y:S02]  /*22d00*/  PRMT R60, R60, 0x5210, R7 ;  /* 0x000052103c3c7816 */ /* 0x000fe40000000007 */
[----:B------:R-:W-:Y:S01]  /*22d10*/  LOP3.LUT R132, R132, 0xffff, RZ, 0xc0, !PT ;  /* 0x0000ffff84847812 */ /* 0x000fe200078ec0ff */
[----:B------:R-:W1:Y:S01]  /*22d20*/  LDS.128 R16, [R0] ;  /* 0x0000000000107984 */ /* 0x000e620000000c00 */
[----:B------:R-:W-:-:S02]  /*22d30*/  PRMT R42, R42, 0x5410, R65 ;  /* 0x000054102a2a7816 */ /* 0x000fc40000000041 */
[----:B------:R-:W-:Y:S01]  /*22d40*/  LOP3.LUT R7, R148, 0xffff, RZ, 0xc0, !PT ;  /* 0x0000ffff94077812 */ /* 0x000fe200078ec0ff */
[----:B------:R-:W-:Y:S01]  /*22d50*/  LDS.128 R8, [R0+0x800] ;  /* 0x0008000000087984 */ /* 0x000fe20000000c00 */
[--C-:B------:R-:W-:Y:S02]  /*22d60*/  PRMT R62, R63, 0x5210, R132.reuse ;  /* 0x000052103f3e7816 */ /* 0x100fe40000000084 */
[----:B------:R-:W-:Y:S02]  /*22d70*/  PRMT R34, R31, 0x4210, R132 ;  /* 0x000042101f227816 */ /* 0x000fe40000000084 */
[--C-:B------:R-:W-:Y:S01]  /*22d80*/  PRMT R35, R30, 0x4210, R7.reuse ;  /* 0x000042101e237816 */ /* 0x100fe20000000007 */
[----:B------:R-:W-:Y:S01]  /*22d90*/  BAR.SYNC.DEFER_BLOCKING 0x0 ;  /* 0x0000000000007b1d */ /* 0x000fe20000010000 */
[----:B------:R-:W-:Y:S02]  /*22da0*/  PRMT R63, R42, 0x5210, R7 ;  /* 0x000052102a3f7816 */ /* 0x000fe40000000007 */
[----:B------:R-:W-:-:S02]  /*22db0*/  F2FP.SATFINITE.E4M3.F32.PACK_AB_MERGE_C R102, R103, R102, RZ ;  /* 0x000000666766723e */ /* 0x000fc400048070ff */
[----:B------:R-:W-:-:S03]  /*22dc0*/  F2FP.SATFINITE.E4M3.F32.PACK_AB_MERGE_C R118, R119, R118, RZ ;  /* 0x000000767776723e */ /* 0x000fc600048070ff */
[----:B------:R-:W2:Y:S01]  /*22dd0*/  LDC.64 R30, c[0x0][0x270] ;  /* 0x00009c00ff1e7b82 */ /* 0x000ea20000000a00 */
[----:B------:R-:W-:Y:S02]  /*22de0*/  F2FP.SATFINITE.E4M3.F32.PACK_AB_MERGE_C R134, R135, R134, RZ ;  /* 0x000000868786723e */ /* 0x000fe400048070ff */
[----:B------:R-:W-:Y:S02]  /*22df0*/  F2FP.SATFINITE.E4M3.F32.PACK_AB_MERGE_C R150, R151, R150, RZ ;  /* 0x000000969796723e */ /* 0x000fe400048070ff */
[----:B------:R-:W-:Y:S02]  /*22e00*/  PRMT R73, R74, 0x3340, R1 ;  /* 0x000033404a497816 */ /* 0x000fe40000000001 */
[----:B------:R-:W-:Y:S01]  /*22e10*/  LOP3.LUT R102, R102, 0xffff, RZ, 0xc0, !PT ;  /* 0x0000ffff66667812 */ /* 0x000fe200078ec0ff */
[----:B------:R-:W3:Y:S01]  /*22e20*/  LDC R103, c[0x0][0x278] ;  /* 0x00009e00ff677b82 */ /* 0x000ee20000000800 */
[----:B------:R-:W-:Y:S02]  /*22e30*/  LOP3.LUT R118, R118, 0xffff, RZ, 0xc0, !PT ;  /* 0x0000ffff76767812 */ /* 0x000fe400078ec0ff */
[----:B------:R-:W-:-:S02]  /*22e40*/  LOP3.LUT R7, R134, 0xffff, RZ, 0xc0, !PT ;  /* 0x0000ffff86077812 */ /* 0x000fc400078ec0ff */
[----:B------:R-:W-:Y:S02]  /*22e50*/  LOP3.LUT R150, R150, 0xffff, RZ, 0xc0, !PT ;  /* 0x0000ffff96967812 */ /* 0x000fe400078ec0ff */
[----:B------:R-:W-:Y:S02]  /*22e60*/  SHF.R.U32.HI R24, RZ, 0x6, R216 ;  /* 0x00000006ff187819 */ /* 0x000fe400000116d8 */
[----:B------:R-:W-:Y:S01]  /*22e70*/  PRMT R67, R66, 0x5410, R67 ;  /* 0x0000541042437816 */ /* 0x000fe20000000043 */
[----:B------:R4:W-:Y:S01]  /*22e80*/  STS.128 [R5+0x400], R60 ;  /* 0x0004003c05007388 */ /* 0x0009e20000000c00 */
[----:B------:R-:W-:Y:S02]  /*22e90*/  PRMT R57, R68, 0x5410, R69 ;  /* 0x0000541044397816 */ /* 0x000fe40000000045 */
[----:B------:R-:W-:Y:S01]  /*22ea0*/  PRMT R40, R71, 0x5410, R40 ;  /* 0x0000541047287816 */ /* 0x000fe20000000028 */
[----:B------:R0:W-:Y:S01]  /*22eb0*/  STS.128 [R5], R32 ;  /* 0x0000002005007388 */ /* 0x0001e20000000c00 */
[----:B------:R-:W-:Y:S01]  /*22ec0*/  PRMT R59, R72, 0x5410, R73 ;  /* 0x00005410483b7816 */ /* 0x000fe20000000049 */
[----:B--2---:R-:W-:Y:S01]  /*22ed0*/  IMAD R6, R226, R31, RZ ;  /* 0x0000001fe2067224 */ /* 0x004fe200078e02ff */
[----:B------:R-:W-:-:S02]  /*22ee0*/  PRMT R36, R25, 0x4210, R102 ;  /* 0x0000421019247816 */ /* 0x000fc40000000066 */
[----:B------:R-:W-:Y:S02]  /*22ef0*/  PRMT R37, R27, 0x4210, R118 ;  /* 0x000042101b257816 */ /* 0x000fe40000000076 */
[----:B------:R-:W-:Y:S02]  /*22f00*/  PRMT R38, R28, 0x4210, R7 ;  /* 0x000042101c267816 */ /* 0x000fe40000000007 */
[----:B------:R-:W-:Y:S02]  /*22f10*/  PRMT R39, R29, 0x4210, R150 ;  /* 0x000042101d277816 */ /* 0x000fe40000000096 */
[----:B------:R-:W-:Y:S01]  /*22f20*/  SGXT.U32 R24, R24, 0x2 ;  /* 0x000000021818781a */ /* 0x000fe20000000000 */
[----:B----4-:R-:W2:Y:S01]  /*22f30*/  LDC.64 R60, c[0x0][0x228] ;  /* 0x00008a00ff3c7b82 */ /* 0x010ea20000000a00 */
[----:B------:R-:W-:Y:S01]  /*22f40*/  PRMT R56, R67, 0x5210, R102 ;  /* 0x0000521043387816 */ /* 0x000fe20000000066 */
[----:B------:R4:W-:Y:S01]  /*22f50*/  STS.128 [R5+0x80], R36 ;  /* 0x0000802405007388 */ /* 0x0009e20000000c00 */
[----:B------:R-:W-:-:S02]  /*22f60*/  PRMT R57, R57, 0x5210, R118 ;  /* 0x0000521039397816 */ /* 0x000fc40000000076 */
[----:B------:R-:W-:Y:S01]  /*22f70*/  PRMT R58, R40, 0x5210, R7 ;  /* 0x00005210283a7816 */ /* 0x000fe20000000007 */
[----:B------:R-:W-:Y:S01]  /*22f80*/  IMAD R7, R230, R30, RZ ;  /* 0x0000001ee6077224 */ /* 0x000fe200078e02ff */
[----:B------:R-:W-:Y:S02]  /*22f90*/  PRMT R59, R59, 0x5210, R150 ;  /* 0x000052103b3b7816 */ /* 0x000fe40000000096 */
[C---:B0-----:R-:W-:Y:S02]  /*22fa0*/  PRMT R35, R22.reuse, 0x7773, RZ ;  /* 0x0000777316237816 */ /* 0x041fe400000000ff */
[----:B------:R-:W-:Y:S01]  /*22fb0*/  PRMT R41, R22, 0x7770, RZ ;  /* 0x0000777016297816 */ /* 0x000fe200000000ff */
[----:B------:R0:W-:Y:S01]  /*22fc0*/  STS.128 [R5+0x480], R56 ;  /* 0x0004803805007388 */ /* 0x0001e20000000c00 */
[C---:B------:R-:W-:Y:S02]  /*22fd0*/  PRMT R51, R20.reuse, 0x7773, RZ ;  /* 0x0000777314337816 */ /* 0x040fe400000000ff */
[----:B------:R-:W-:-:S02]  /*22fe0*/  PRMT R53, R20, 0x7772, RZ ;  /* 0x0000777214357816 */ /* 0x000fc400000000ff */
[----:B------:R-:W-:Y:S02]  /*22ff0*/  PRMT R55, R20, 0x7771, RZ ;  /* 0x0000777114377816 */ /* 0x000fe400000000ff */
[C---:B----4-:R-:W-:Y:S02]  /*23000*/  PRMT R37, R22.reuse, 0x7772, RZ ;  /* 0x0000777216257816 */ /* 0x050fe400000000ff */
[----:B------:R-:W-:Y:S01]  /*23010*/  PRMT R39, R22, 0x7771, RZ ;  /* 0x0000777116277816 */ /* 0x000fe200000000ff */
[----:B---3--:R-:W-:Y:S01]  /*23020*/  IMAD R22, R24, R103, RZ ;  /* 0x0000006718167224 */ /* 0x008fe200078e02ff */
[----:B------:R-:W-:Y:S02]  /*23030*/  PRMT R25, R20, 0x7770, RZ ;  /* 0x0000777014197816 */ /* 0x000fe400000000ff */
[--C-:B--2---:R-:W-:Y:S01]  /*23040*/  IADD3 R108, P0, P3, R6, R60, R7.reuse ;  /* 0x0000003c066c7210 */ /* 0x104fe20007b1e007 */
[----:B------:R-:W-:Y:S01]  /*23050*/  IMAD R24, R103, 0x4, R22 ;  /* 0x0000000467187824 */ /* 0x000fe200078e0216 */
[----:B------:R-:W-:-:S02]  /*23060*/  SHF.R.S32.HI R20, RZ, 0x1f, R7 ;  /* 0x0000001fff147819 */ /* 0x000fc40000011407 */
[----:B------:R-:W-:Y:S01]  /*23070*/  SHF.R.S32.HI R109, RZ, 0x1f, R6 ;  /* 0x0000001fff6d7819 */ /* 0x000fe20000011406 */
[----:B------:R-:W-:Y:S01]  /*23080*/  IMAD R26, R103, 0x4, R24 ;  /* 0x00000004671a7824 */ /* 0x000fe200078e0218 */
[----:B-1----:R-:W-:Y:S02]  /*23090*/  PRMT R81, R16, 0x7773, RZ ;  /* 0x0000777310517816 */ /* 0x002fe400000000ff */
[----:B------:R-:W-:Y:S02]  /*230a0*/  IADD3.X R109, R109, R61, R20, P0, P3 ;  /* 0x0000003d6d6d7210 */ /* 0x000fe400007e6414 */
[----:B------:R-:W-:Y:S02]  /*230b0*/  IADD3 R6, P0, R22, R108, RZ ;  /* 0x0000006c16067210 */ /* 0x000fe40007f1e0ff */
[----:B------:R-:W-:Y:S02]  /*230c0*/  PRMT R83, R16, 0x7772, RZ ;  /* 0x0000777210537816 */ /* 0x000fe400000000ff */
[----:B------:R-:W-:Y:S01]  /*230d0*/  LEA.HI.X.SX32 R7, R22, R109, 0x1, P0 ;  /* 0x0000006d16077211 */ /* 0x000fe200000f0eff */
[----:B------:R-:W-:Y:S01]  /*230e0*/  BAR.SYNC.DEFER_BLOCKING 0x0 ;  /* 0x0000000000007b1d */ /* 0x000fe20000010000 */
[----:B------:R-:W-:-:S02]  /*230f0*/  PRMT R85, R16, 0x7771, RZ ;  /* 0x0000777110557816 */ /* 0x000fc400000000ff */
[----:B------:R-:W-:Y:S02]  /*23100*/  PRMT R87, R16, 0x7770, RZ ;  /* 0x0000777010577816 */ /* 0x000fe400000000ff */
[----:B------:R-:W-:Y:S02]  /*23110*/  IADD3 R16, P0, R26, R108, RZ ;  /* 0x0000006c1a107210 */ /* 0x000fe40007f1e0ff */
[C---:B------:R-:W-:Y:S02]  /*23120*/  PRMT R73, R17.reuse, 0x7773, RZ ;  /* 0x0000777311497816 */ /* 0x040fe400000000ff */
[C---:B------:R-:W-:Y:S02]  /*23130*/  PRMT R75, R17.reuse, 0x7772, RZ ;  /* 0x00007772114b7816 */ /* 0x040fe400000000ff */
[C---:B------:R-:W-:Y:S02]  /*23140*/  PRMT R77, R17.reuse, 0x7771, RZ ;  /* 0x00007771114d7816 */ /* 0x040fe400000000ff */
[----:B------:R-:W-:-:S02]  /*23150*/  PRMT R79, R17, 0x7770, RZ ;  /* 0x00007770114f7816 */ /* 0x000fc400000000ff */
[----:B------:R-:W-:Y:S01]  /*23160*/  LEA.HI.X.SX32 R17, R26, R109, 0x1, P0 ;  /* 0x0000006d1a117211 */ /* 0x000fe200000f0eff */
[----:B------:R-:W-:Y:S01]  /*23170*/  IMAD R26, R103, 0x8, R26 ;  /* 0x00000008671a7824 */ /* 0x000fe200078e021a */
[----:B------:R-:W-:Y:S02]  /*23180*/  IADD3 R20, P3, R24, R108, RZ ;  /* 0x0000006c18147210 */ /* 0x000fe40007f7e0ff */
[C---:B------:R-:W-:Y:S02]  /*23190*/  PRMT R43, R21.reuse, 0x7773, RZ ;  /* 0x00007773152b7816 */ /* 0x040fe400000000ff */
[C---:B------:R-:W-:Y:S02]  /*231a0*/  PRMT R45, R21.reuse, 0x7772, RZ ;  /* 0x00007772152d7816 */ /* 0x040fe400000000ff */
[C---:B------:R-:W-:Y:S01]  /*231b0*/  PRMT R47, R21.reuse, 0x7771, RZ ;  /* 0x00007771152f7816 */ /* 0x040fe200000000ff */
[----:B------:R1:W-:Y:S01]  /*231c0*/  STG.E.U8 desc[UR4][R6.64], R25 ;  /* 0x0000001906007986 */ /* 0x0003e2000c101104 */
[----:B------:R-:W-:-:S02]  /*231d0*/  PRMT R49, R21, 0x7770, RZ ;  /* 0x0000777015317816 */ /* 0x000fc400000000ff */
[----:B------:R-:W-:Y:S01]  /*231e0*/  LEA.HI.X.SX32 R21, R24, R109, 0x1, P3 ;  /* 0x0000006d18157211 */ /* 0x000fe200018f0eff */
[----:B------:R-:W-:Y:S01]  /*231f0*/  IMAD R24, R103, 0x4, R26 ;  /* 0x0000000467187824 */ /* 0x000fe200078e021a */
[----:B------:R-:W-:Y:S02]  /*23200*/  LEA.HI R28, R216, 0xc, RZ, 0x1a ;  /* 0x0000000cd81c7811 */ /* 0x000fe400078fd0ff */
[----:B------:R-:W-:Y:S01]  /*23210*/  IADD3 R22, P0, R26, R108, RZ ;  /* 0x0000006c1a167210 */ /* 0x000fe20007f1e0ff */
[----:B------:R2:W-:Y:S01]  /*23220*/  STG.E.U8 desc[UR4][R20.64], R87 ;  /* 0x0000005714007986 */ /* 0x0005e2000c101104 */
[C---:B------:R-:W-:Y:S02]  /*23230*/  PRMT R27, R23.reuse, 0x7773, RZ ;  /* 0x00007773171b7816 */ /* 0x040fe400000000ff */
[C---:B------:R-:W-:Y:S01]  /*23240*/  PRMT R29, R23.reuse, 0x7772, RZ ;  /* 0x00007772171d7816 */ /* 0x040fe200000000ff */
[----:B------:R3:W-:Y:S01]  /*23250*/  STG.E.U8 desc[UR4][R16.64], R55 ;  /* 0x0000003710007986 */ /* 0x0007e2000c101104 */
[----:B------:R-:W-:-:S02]  /*23260*/  PRMT R31, R23, 0x7771, RZ ;  /* 0x00007771171f7816 */ /* 0x000fc400000000ff */
[----:B------:R-:W-:Y:S02]  /*23270*/  PRMT R33, R23, 0x7770, RZ ;  /* 0x0000777017217816 */ /* 0x000fe400000000ff */
[C---:B0-----:R-:W-:Y:S02]  /*23280*/  PRMT R57, R19.reuse, 0x7773, RZ ;  /* 0x0000777313397816 */ /* 0x041fe400000000ff */
[C---:B------:R-:W-:Y:S02]  /*23290*/  PRMT R59, R19.reuse, 0x7772, RZ ;  /* 0x00007772133b7816 */ /* 0x040fe400000000ff */
[C---:B------:R-:W-:Y:S02]  /*232a0*/  PRMT R61, R19.reuse, 0x7771, RZ ;  /* 0x00007771133d7816 */ /* 0x040fe400000000ff */
[----:B------:R-:W-:Y:S01]  /*232b0*/  PRMT R63, R19, 0x7770, RZ ;  /* 0x00007770133f7816 */ /* 0x000fe200000000ff */
[----:B------:R-:W-:Y:S01]  /*232c0*/  IMAD R19, R28, R103, RZ ;  /* 0x000000671c137224 */ /* 0x000fe200078e02ff */
[----:B------:R-:W-:Y:S01]  /*232d0*/  LEA.HI.X.SX32 R23, R26, R109, 0x1, P0 ;  /* 0x0000006d1a177211 */ /* 0x000fe200000f0eff */
[----:B------:R-:W-:Y:S01]  /*232e0*/  IMAD R26, R103, 0x4, R24 ;  /* 0x00000004671a7824 */ /* 0x000fe200078e0218 */
[----:B-1----:R-:W-:-:S02]  /*232f0*/  IADD3 R6, P0, R24, R108, RZ ;  /* 0x0000006c18067210 */ /* 0x002fc40007f1e0ff */
[C---:B------:R-:W-:Y:S02]  /*23300*/  PRMT R65, R18.reuse, 0x7773, RZ ;  /* 0x0000777312417816 */ /* 0x040fe400000000ff */
[C---:B------:R-:W-:Y:S02]  /*23310*/  PRMT R67, R18.reuse, 0x7772, RZ ;  /* 0x0000777212437816 */ /* 0x040fe400000000ff */
[C---:B------:R-:W-:Y:S02]  /*23320*/  PRMT R69, R18.reuse, 0x7771, RZ ;  /* 0x0000777112457816 */ /* 0x040fe400000000ff */
[----:B------:R-:W-:Y:S02]  /*23330*/  PRMT R71, R18, 0x7770, RZ ;  /* 0x0000777012477816 */ /* 0x000fe400000000ff */
[----:B------:R-:W-:Y:S02]  /*23340*/  LEA.HI.X.SX32 R7, R24, R109, 0x1, P0 ;  /* 0x0000006d18077211 */ /* 0x000fe400000f0eff */
[----:B------:R-:W-:-:S02]  /*23350*/  IADD3 R18, P3, R19, R108, RZ ;  /* 0x0000006c13127210 */ /* 0x000fc40007f7e0ff */
[C---:B--2---:R-:W-:Y:S02]  /*23360*/  IADD3 R20, P0, R26.reuse, R108, RZ ;  /* 0x0000006c1a147210 */ /* 0x044fe40007f1e0ff */
[-C--:B------:R-:W-:Y:S02]  /*23370*/  LEA.HI.X.SX32 R19, R19, R109.reuse, 0x1, P3 ;  /* 0x0000006d13137211 */ /* 0x080fe400018f0eff */
[----:B------:R-:W-:Y:S01]  /*23380*/  LEA.HI.X.SX32 R21, R26, R109, 0x1, P0 ;  /* 0x0000006d1a157211 */ /* 0x000fe200000f0eff */
[C---:B------:R-:W-:Y:S01]  /*23390*/  IMAD R26, R103.reuse, 0x8, R26 ;  /* 0x00000008671a7824 */ /* 0x040fe200078e021a */
[C---:B------:R-:W-:Y:S01]  /*233a0*/  LEA.HI R28, R216.reuse, 0x1c, RZ, 0x1a ;  /* 0x0000001cd81c7811 */ /* 0x040fe200078fd0ff */
[----:B------:R0:W-:Y:S01]  /*233b0*/  STG.E.U8 desc[UR4][R18.64], R85 ;  /* 0x0000005512007986 */ /* 0x0001e2000c101104 */
[C---:B------:R-:W-:Y:S01]  /*233c0*/  LEA.HI R46, R216.reuse, 0xbc, RZ, 0x1a ;  /* 0x000000bcd82e7811 */ /* 0x040fe200078fd0ff */
[----:B------:R-:W-:Y:S01]  /*233d0*/  IMAD R24, R103, 0x4, R26 ;  /* 0x0000000467187824 */ /* 0x000fe200078e021a */
[----:B------:R-:W-:Y:S01]  /*233e0*/  LEA.HI R48, R216, 0xcc, RZ, 0x1a ;  /* 0x000000ccd8307811 */ /* 0x000fe200078fd0ff */
[----:B------:R1:W-:Y:S01]  /*233f0*/  STG.E.U8 desc[UR4][R22.64], R53 ;  /* 0x0000003516007986 */ /* 0x0003e2000c101104 */
[----:B------:R-:W-:Y:S01]  /*23400*/  IMAD R25, R28, R103, RZ ;  /* 0x000000671c197224 */ /* 0x000fe200078e02ff */
[----:B------:R-:W-:-:S02]  /*23410*/  LEA.HI R28, R216, 0x2c, RZ, 0x1a ;  /* 0x0000002cd81c7811 */ /* 0x000fc400078fd0ff */
[----:B------:R2:W-:Y:S01]  /*23420*/  STG.E.U8 desc[UR4][R6.64], R83 ;  /* 0x0000005306007986 */ /* 0x0005e2000c101104 */
[----:B------:R-:W-:Y:S02]  /*23430*/  LEA.HI R50, R216, 0xdc, RZ, 0x1a ;  /* 0x000000dcd8327811 */ /* 0x000fe400078fd0ff */
[CC--:B---3--:R-:W-:Y:S01]  /*23440*/  IADD3 R16, P3, R25.reuse, R108.reuse, RZ ;  /* 0x0000006c19107210 */ /* 0x0c8fe20007f7e0ff */
[----:B------:R3:W-:Y:S01]  /*23450*/  STG.E.U8 desc[UR4][R20.64], R51 ;  /* 0x0000003314007986 */ /* 0x0007e2000c101104 */
[-C--:B0-----:R-:W-:Y:S02]  /*23460*/  IADD3 R18, P0, R26, R108.reuse, RZ ;  /* 0x0000006c1a127210 */ /* 0x081fe40007f1e0ff */
[----:B------:R-:W-:Y:S01]  /*23470*/  LEA.HI.X.SX32 R17, R25, R109, 0x1, P3 ;  /* 0x0000006d19117211 */ /* 0x000fe200018f0eff */
[----:B------:R-:W-:Y:S01]  /*23480*/  IMAD R25, R28, R103, RZ ;  /* 0x000000671c197224 */ /* 0x000fe200078e02ff */
[----:B------:R-:W-:Y:S01]  /*23490*/  LEA.HI.X.SX32 R19, R26, R109, 0x1, P0 ;  /* 0x0000006d1a137211 */ /* 0x000fe200000f0eff */
[----:B------:R-:W-:Y:S01]  /*234a0*/  IMAD R26, R103, 0x4, R24 ;  /* 0x00000004671a7824 */ /* 0x000fe200078e0218 */
[----:B-1----:R-:W-:Y:S01]  /*234b0*/  IADD3 R22, P0, R24, R108, RZ ;  /* 0x0000006c18167210 */ /* 0x002fe20007f1e0ff */
[----:B------:R0:W-:Y:S01]  /*234c0*/  STG.E.U8 desc[UR4][R16.64], R81 ;  /* 0x0000005110007986 */ /* 0x0001e2000c101104 */
[----:B------:R-:W-:-:S02]  /*234d0*/  LEA.HI R28, R216, 0x3c, RZ, 0x1a ;  /* 0x0000003cd81c7811 */ /* 0x000fc400078fd0ff */
[-C--:B------:R-:W-:Y:S01]  /*234e0*/  LEA.HI.X.SX32 R23, R24, R109.reuse, 0x1, P0 ;  /* 0x0000006d18177211 */ /* 0x080fe200000f0eff */
[----:B------:R1:W-:Y:S01]  /*234f0*/  STG.E.U8 desc[UR4][R18.64], R49 ;  /* 0x0000003112007986 */ /* 0x0003e2000c101104 */
[CC--:B--2---:R-:W-:Y:S02]  /*23500*/  IADD3 R6, P0, R26.reuse, R108.reuse, RZ ;  /* 0x0000006c1a067210 */ /* 0x0c4fe40007f1e0ff */
[-C--:B---3--:R-:W-:Y:S01]  /*23510*/  IADD3 R20, P3, R25, R108.reuse, RZ ;  /* 0x0000006c19147210 */ /* 0x088fe20007f7e0ff */
[----:B------:R2:W-:Y:S01]  /*23520*/  STG.E.U8 desc[UR4][R22.64], R79 ;  /* 0x0000004f16007986 */ /* 0x0005e2000c101104 */
[-C--:B------:R-:W-:Y:S01]  /*23530*/  LEA.HI.X.SX32 R7, R26, R109.reuse, 0x1, P0 ;  /* 0x0000006d1a077211 */ /* 0x080fe200000f0eff */
[----:B------:R-:W-:Y:S01]  /*23540*/  IMAD R26, R103, 0x8, R26 ;  /* 0x00000008671a7824 */ /* 0x000fe200078e021a */
[----:B------:R-:W-:Y:S01]  /*23550*/  LEA.HI.X.SX32 R21, R25, R109, 0x1, P3 ;  /* 0x0000006d19157211 */ /* 0x000fe200018f0eff */
[----:B------:R-:W-:Y:S01]  /*23560*/  IMAD R25, R28, R103, RZ ;  /* 0x000000671c197224 */ /* 0x000fe200078e02ff */
[----:B------:R-:W-:Y:S01]  /*23570*/  LEA.HI R28, R216, 0x4c, RZ, 0x1a ;  /* 0x0000004cd81c7811 */ /* 0x000fe200078fd0ff */
[----:B------:R-:W-:Y:S01]  /*23580*/  IMAD R24, R103, 0x4, R26 ;  /* 0x0000000467187824 */ /* 0x000fe200078e021a */
[----:B0-----:R-:W-:Y:S01]  /*23590*/  IADD3 R16, P0, R26, R108, RZ ;  /* 0x0000006c1a107210 */ /* 0x001fe20007f1e0ff */
[----:B------:R0:W-:Y:S01]  /*235a0*/  STG.E.U8 desc[UR4][R6.64], R47 ;  /* 0x0000002f06007986 */ /* 0x0001e2000c101104 */
[----:B------:R-:W-:-:S02]  /*235b0*/  LEA.HI R52, R216, 0x18c, RZ, 0x1a ;  /* 0x0000018cd8347811 */ /* 0x000fc400078fd0ff */
[-C--:B------:R-:W-:Y:S01]  /*235c0*/  LEA.HI.X.SX32 R17, R26, R109.reuse, 0x1, P0 ;  /* 0x0000006d1a117211 */ /* 0x080fe200000f0eff */
[----:B------:R-:W-:Y:S01]  /*235d0*/  IMAD R26, R103, 0x4, R24 ;  /* 0x00000004671a7824 */ /* 0x000fe200078e0218 */
[-C--:B-1----:R-:W-:Y:S01]  /*235e0*/  IADD3 R18, P0, R24, R108.reuse, RZ ;  /* 0x0000006c18127210 */ /* 0x082fe20007f1e0ff */
[----:B------:R1:W-:Y:S01]  /*235f0*/  STG.E.U8 desc[UR4][R20.64], R77 ;  /* 0x0000004d14007986 */ /* 0x0003e2000c101104 */
[----:B------:R-:W-:Y:S02]  /*23600*/  LEA.HI R54, R216, 0x19c, RZ, 0x1a ;  /* 0x0000019cd8367811 */ /* 0x000fe400078fd0ff */
[-C--:B------:R-:W-:Y:S01]  /*23610*/  LEA.HI.X.SX32 R19, R24, R109.reuse, 0x1, P0 ;  /* 0x0000006d18137211 */ /* 0x080fe200000f0eff */
[----:B------:R3:W-:Y:S01]  /*23620*/  STG.E.U8 desc[UR4][R16.64], R45 ;  /* 0x0000002d10007986 */ /* 0x0007e2000c101104 */
[CC--:B--2---:R-:W-:Y:S02]  /*23630*/  IADD3 R22, P0, R26.reuse, R108.reuse, RZ ;  /* 0x0000006c1a167210 */ /* 0x0c4fe40007f1e0ff */
[-C--:B0-----:R-:W-:Y:S01]  /*23640*/  IADD3 R6, P3, R25, R108.reuse, RZ ;  /* 0x0000006c19067210 */ /* 0x081fe20007f7e0ff */
[----:B------:R0:W-:Y:S01]  /*23650*/  STG.E.U8 desc[UR4][R18.64], R75 ;  /* 0x0000004b12007986 */ /* 0x0001e2000c101104 */
[-C--:B------:R-:W-:Y:S01]  /*23660*/  LEA.HI.X.SX32 R23, R26, R109.reuse, 0x1, P0 ;  /* 0x0000006d1a177211 */ /* 0x080fe200000f0eff */
[----:B------:R-:W-:Y:S01]  /*23670*/  IMAD R26, R103, 0x8, R26 ;  /* 0x00000008671a7824 */ /* 0x000fe200078e021a */
[----:B------:R-:W-:Y:S01]  /*23680*/  LEA.HI.X.SX32 R7, R25, R109, 0x1, P3 ;  /* 0x0000006d19077211 */ /* 0x000fe200018f0eff */
[----:B------:R-:W-:Y:S01]  /*23690*/  IMAD R25, R28, R103, RZ ;  /* 0x000000671c197224 */ /* 0x000fe200078e02ff */
[----:B------:R-:W-:Y:S01]  /*236a0*/  LEA.HI R28, R216, 0x5c, RZ, 0x1a ;  /* 0x0000005cd81c7811 */ /* 0x000fe200078fd0ff */
[----:B------:R-:W-:Y:S01]  /*236b0*/  IMAD R24, R103, 0x4, R26 ;  /* 0x0000000467187824 */ /* 0x000fe200078e021a */
[----:B-1----:R-:W-:Y:S01]  /*236c0*/  IADD3 R20, P0, R26, R108, RZ ;  /* 0x0000006c1a147210 */ /* 0x002fe20007f1e0ff */
[----:B------:R1:W-:Y:S01]  /*236d0*/  STG.E.U8 desc[UR4][R22.64], R43 ;  /* 0x0000002b16007986 */ /* 0x0003e2000c101104 */
[----:B------:R-:W-:-:S02]  /*236e0*/  LEA.HI R56, R216, 0xec, RZ, 0x1a ;  /* 0x000000ecd8387811 */ /* 0x000fc400078fd0ff */
[-C--:B------:R-:W-:Y:S01]  /*236f0*/  LEA.HI.X.SX32 R21, R26, R109.reuse, 0x1, P0 ;  /* 0x0000006d1a157211 */ /* 0x080fe200000f0eff */
[----:B------:R-:W-:Y:S01]  /*23700*/  IMAD R26, R103, 0x4, R24 ;  /* 0x00000004671a7824 */ /* 0x000fe200078e0218 */
[-C--:B---3--:R-:W-:Y:S01]  /*23710*/  IADD3 R16, P0, R24, R108.reuse, RZ ;  /* 0x0000006c18107210 */ /* 0x088fe20007f1e0ff */
[----:B------:R2:W-:Y:S01]  /*23720*/  STG.E.U8 desc[UR4][R6.64], R73 ;  /* 0x0000004906007986 */ /* 0x0005e2000c101104 */
[----:B------:R-:W-:Y:S02]  /*23730*/  LEA.HI R58, R216, 0xfc, RZ, 0x1a ;  /* 0x000000fcd83a7811 */ /* 0x000fe400078fd0ff */
[-C--:B------:R-:W-:Y:S01]  /*23740*/  LEA.HI.X.SX32 R17, R24, R109.reuse, 0x1, P0 ;  /* 0x0000006d18117211 */ /* 0x080fe200000f0eff */
[----:B------:R3:W-:Y:S01]  /*23750*/  STG.E.U8 desc[UR4][R20.64], R41 ;  /* 0x0000002914007986 */ /* 0x0007e2000c101104 */
[CC--:B0-----:R-:W-:Y:S02]  /*23760*/  IADD3 R18, P0, R26.reuse, R108.reuse, RZ ;  /* 0x0000006c1a127210 */ /* 0x0c1fe40007f1e0ff */
[-C--:B-1----:R-:W-:Y:S01]  /*23770*/  IADD3 R22, P3, R25, R108.reuse, RZ ;  /* 0x0000006c19167210 */ /* 0x082fe20007f7e0ff */
[----:B------:R0:W-:Y:S01]  /*23780*/  STG.E.U8 desc[UR4][R16.64], R71 ;  /* 0x0000004710007986 */ /* 0x0001e2000c101104 */
[-C--:B------:R-:W-:Y:S01]  /*23790*/  LEA.HI.X.SX32 R19, R26, R109.reuse, 0x1, P0 ;  /* 0x0000006d1a137211 */ /* 0x080fe200000f0eff */
[----:B------:R-:W-:Y:S01]  /*237a0*/  IMAD R26, R103, 0x8, R26 ;  /* 0x00000008671a7824 */ /* 0x000fe200078e021a */
[----:B------:R-:W-:Y:S01]  /*237b0*/  LEA.HI.X.SX32 R23, R25, R109, 0x1, P3 ;  /* 0x0000006d19177211 */ /* 0x000fe200018f0eff */
[----:B------:R-:W-:Y:S01]  /*237c0*/  IMAD R25, R28, R103, RZ ;  /* 0x000000671c197224 */ /* 0x000fe200078e02ff */
[----:B------:R-:W-:Y:S01]  /*237d0*/  LEA.HI R28, R216, 0x6c, RZ, 0x1a ;  /* 0x0000006cd81c7811 */ /* 0x000fe200078fd0ff */
[----:B------:R-:W-:Y:S01]  /*237e0*/  IMAD R24, R103, 0x4, R26 ;  /* 0x0000000467187824 */ /* 0x000fe200078e021a */
[----:B--2---:R-:W-:Y:S01]  /*237f0*/  IADD3 R6, P0, R26, R108, RZ ;  /* 0x0000006c1a067210 */ /* 0x004fe20007f1e0ff */
[----:B------:R1:W-:Y:S01]  /*23800*/  STG.E.U8 desc[UR4][R18.64], R39 ;  /* 0x0000002712007986 */ /* 0x0003e2000c101104 */
[----:B------:R-:W-:-:S02]  /*23810*/  LEA.HI R60, R216, 0x10c, RZ, 0x1a ;  /* 0x0000010cd83c7811 */ /* 0x000fc400078fd0ff */
[-C--:B------:R-:W-:Y:S01]  /*23820*/  LEA.HI.X.SX32 R7, R26, R109.reuse, 0x1, P0 ;  /* 0x0000006d1a077211 */ /* 0x080fe200000f0eff */
[----:B------:R-:W-:Y:S01]  /*23830*/  IMAD R26, R103, 0x4, R24 ;  /* 0x00000004671a7824 */ /* 0x000fe200078e0218 */
[-C--:B---3--:R-:W-:Y:S01]  /*23840*/  IADD3 R20, P0, R24, R108.reuse, RZ ;  /* 0x0000006c18147210 */ /* 0x088fe20007f1e0ff */
[----:B------:R2:W-:Y:S01]  /*23850*/  STG.E.U8 desc[UR4][R22.64], R69 ;  /* 0x0000004516007986 */ /* 0x0005e2000c101104 */
[----:B------:R-:W-:Y:S02]  /*23860*/  LEA.HI R62, R216, 0x11c, RZ, 0x1a ;  /* 0x0000011cd83e7811 */ /* 0x000fe400078fd0ff */
[----:B------:R-:W-:Y:S01]  /*23870*/  LEA.HI.X.SX32 R21, R24, R109, 0x1, P0 ;  /* 0x0000006d18157211 */ /* 0x000fe200000f0eff */
[----:B------:R3:W-:Y:S01]  /*23880*/  STG.E.U8 desc[UR4][R6.64], R37 ;  /* 0x0000002506007986 */ /* 0x0007e2000c101104 */
[-C--:B0-----:R-:W-:Y:S01]  /*23890*/  IADD3 R16, P0, R26, R108.reuse, RZ ;  /* 0x0000006c1a107210 */ /* 0x081fe20007f1e0ff */
[----:B-1----:R-:W-:Y:S01]  /*238a0*/  IMAD R39, R54, R103, RZ ;  /* 0x0000006736277224 */ /* 0x002fe200078e02ff */
[-C--:B------:R-:W-:Y:S01]  /*238b0*/  IADD3 R18, P3, R25, R108.reuse, RZ ;  /* 0x0000006c19127210 */ /* 0x080fe20007f7e0ff */
[----:B------:R0:W-:Y:S01]  /*238c0*/  STG.E.U8 desc[UR4][R20.64], R67 ;  /* 0x0000004314007986 */ /* 0x0001e2000c101104 */
[-C--:B------:R-:W-:Y:S01]  /*238d0*/  LEA.HI.X.SX32 R17, R26, R109.reuse, 0x1, P0 ;  /* 0x0000006d1a117211 */ /* 0x080fe200000f0eff */
[----:B------:R-:W-:Y:S01]  /*238e0*/  IMAD R26, R103, 0x8, R26 ;  /* 0x00000008671a7824 */ /* 0x000fe200078e021a */
[----:B------:R-:W-:Y:S01]  /*238f0*/  LEA.HI.X.SX32 R19, R25, R109, 0x1, P3 ;  /* 0x0000006d19137211 */ /* 0x000fe200018f0eff */
[-C--:B------:R-:W-:Y:S01]  /*23900*/  IMAD R25, R28, R103.reuse, RZ ;  /* 0x000000671c197224 */ /* 0x080fe200078e02ff */
[----:B------:R-:W-:Y:S01]  /*23910*/  LEA.HI R64, R216, 0x12c, RZ, 0x1a ;  /* 0x0000012cd8407811 */ /* 0x000fe200078fd0ff */
[----:B------:R-:W-:Y:S01]  /*23920*/  IMAD R24, R103, 0x4, R26 ;  /* 0x0000000467187824 */ /* 0x000fe200078e021a */
[----:B--2---:R-:W-:Y:S01]  /*23930*/  IADD3 R22, P0, R26, R108, RZ ;  /* 0x0000006c1a167210 */ /* 0x004fe20007f1e0ff */
[----:B------:R1:W-:Y:S01]  /*23940*/  STG.E.U8 desc[UR4][R16.64], R35 ;  /* 0x0000002310007986 */ /* 0x0003e2000c101104 */
[----:B---3--:R-:W-:Y:S01]  /*23950*/  IMAD R37, R52, R103, RZ ;  /* 0x0000006734257224 */ /* 0x008fe200078e02ff */
[----:B------:R-:W-:-:S02]  /*23960*/  LEA.HI R66, R216, 0x13c, RZ, 0x1a ;  /* 0x0000013cd8427811 */ /* 0x000fc400078fd0ff */
[-C--:B------:R-:W-:Y:S01]  /*23970*/  LEA.HI.X.SX32 R23, R26, R109.reuse, 0x1, P0 ;  /* 0x0000006d1a177211 */ /* 0x080fe200000f0eff */
[----:B------:R-:W-:Y:S01]  /*23980*/  IMAD R26, R103, 0x4, R24 ;  /* 0x00000004671a7824 */ /* 0x000fe200078e0218 */
[-C--:B------:R-:W-:Y:S01]  /*23990*/  IADD3 R6, P0, R24, R108.reuse, RZ ;  /* 0x0000006c18067210 */ /* 0x080fe20007f1e0ff */
[----:B------:R2:W-:Y:S01]  /*239a0*/  STG.E.U8 desc[UR4][R18.64], R65 ;  /* 0x0000004112007986 */ /* 0x0005e2000c101104 */
[----:B------:R-:W-:Y:S02]  /*239b0*/  LEA.HI R68, R216, 0x16c, RZ, 0x1a ;  /* 0x0000016cd8447811 */ /* 0x000fe400078fd0ff */
[-C--:B------:R-:W-:Y:S01]  /*239c0*/  LEA.HI.X.SX32 R7, R24, R109.reuse, 0x1, P0 ;  /* 0x0000006d18077211 */ /* 0x080fe200000f0eff */
[----:B------:R3:W-:Y:S01]  /*239d0*/  STG.E.U8 desc[UR4][R22.64], R33 ;  /* 0x0000002116007986 */ /* 0x0007e2000c101104 */
[CC--:B0-----:R-:W-:Y:S02]  /*239e0*/  IADD3 R20, P0, R26.reuse, R108.reuse, RZ ;  /* 0x0000006c1a147210 */ /* 0x0c1fe40007f1e0ff */
[----:B-1----:R-:W-:Y:S01]  /*239f0*/  IADD3 R16, P3, R25, R108, RZ ;  /* 0x0000006c19107210 */ /* 0x002fe20007f7e0ff */
[----:B------:R0:W-:Y:S01]  /*23a00*/  STG.E.U8 desc[UR4][R6.64], R63 ;  /* 0x0000003f06007986 */ /* 0x0001e2000c101104 */
[-C--:B------:R-:W-:Y:S01]  /*23a10*/  LEA.HI.X.SX32 R21, R26, R109.reuse, 0x1, P0 ;  /* 0x0000006d1a157211 */ /* 0x080fe200000f0eff */
[----:B------:R-:W-:Y:S01]  /*23a20*/  IMAD R26, R103, 0x8, R26 ;  /* 0x00000008671a7824 */ /* 0x000fe200078e021a */
[----:B------:R-:W-:-:S02]  /*23a30*/  LEA.HI.X.SX32 R17, R25, R109, 0x1, P3 ;  /* 0x0000006d19117211 */ /* 0x000fc400018f0eff */
[----:B------:R-:W-:Y:S01]  /*23a40*/  LEA.HI R24, R216, 0x7c, RZ, 0x1a ;  /* 0x0000007cd8187811 */ /* 0x000fe200078fd0ff */
[C---:B------:R-:W-:Y:S01]  /*23a50*/  IMAD R28, R103.reuse, 0x4, R26 ;  /* 0x00000004671c7824 */ /* 0x040fe200078e021a */
[-C--:B--2---:R-:W-:Y:S01]  /*23a60*/  IADD3 R18, P0, R26, R108.reuse, RZ ;  /* 0x0000006c1a127210 */ /* 0x084fe20007f1e0ff */
[----:B------:R1:W-:Y:S01]  /*23a70*/  STG.E.U8 desc[UR4][R20.64], R31 ;  /* 0x0000001f14007986 */ /* 0x0003e2000c101104 */
[----:B------:R-:W-:Y:S01]  /*23a80*/  LEA.HI R70, R216, 0x14c, RZ, 0x1a ;  /* 0x0000014cd8467811 */ /* 0x000fe200078fd0ff */
[----:B------:R-:W-:Y:S01]  /*23a90*/  IMAD R30, R103, 0x4, R28 ;  /* 0x00000004671e7824 */ /* 0x000fe200078e021c */
[----:B------:R-:W-:Y:S01]  /*23aa0*/  LEA.HI.X.SX32 R19, R26, R109, 0x1, P0 ;  /* 0x0000006d1a137211 */ /* 0x000fe200000f0eff */
[----:B------:R2:W-:Y:S01]  /*23ab0*/  STG.E.U8 desc[UR4][R16.64], R61 ;  /* 0x0000003d10007986 */ /* 0x0005e2000c101104 */
[-C--:B---3--:R-:W-:Y:S01]  /*23ac0*/  IADD3 R22, P0, R28, R108.reuse, RZ ;  /* 0x0000006c1c167210 */ /* 0x088fe20007f1e0ff */
[----:B------:R-:W-:Y:S01]  /*23ad0*/  IMAD R25, R24, R103, RZ ;  /* 0x0000006718197224 */ /* 0x000fe200078e02ff */
[-C--:B0-----:R-:W-:Y:S01]  /*23ae0*/  IADD3 R6, P3, R30, R108.reuse, RZ ;  /* 0x0000006c1e067210 */ /* 0x081fe20007f7e0ff */
[----:B------:R0:W-:Y:S01]  /*23af0*/  STG.E.U8 desc[UR4][R18.64], R29 ;  /* 0x0000001d12007986 */ /* 0x0001e2000c101104 */
[----:B------:R-:W-:Y:S01]  /*23b00*/  LEA.HI.X.SX32 R23, R28, R109, 0x1, P0 ;  /* 0x0000006d1c177211 */ /* 0x000fe200000f0eff */
[----:B------:R-:W-:Y:S01]  /*23b10*/  IMAD R33, R68, R103, RZ ;  /* 0x0000006744217224 */ /* 0x000fe200078e02ff */
[----:B------:R-:W-:Y:S01]  /*23b20*/  LEA.HI.X.SX32 R7, R30, R109, 0x1, P3 ;  /* 0x0000006d1e077211 */ /* 0x000fe200018f0eff */
[----:B-1----:R-:W-:Y:S01]  /*23b30*/  IMAD R21, R46, R103, RZ ;  /* 0x000000672e157224 */ /* 0x002fe200078e02ff */
[C---:B------:R-:W-:Y:S01]  /*23b40*/  LEA.HI R20, R216.reuse, 0x8c, RZ, 0x1a ;  /* 0x0000008cd8147811 */ /* 0x040fe200078fd0ff */
[----:B------:R1:W-:Y:S01]  /*23b50*/  STG.E.U8 desc[UR4][R22.64], R59 ;  /* 0x0000003b16007986 */ /* 0x0003e2000c101104 */
[-C--:B------:R-:W-:Y:S01]  /*23b60*/  IADD3 R24, P4, R25, R108.reuse, RZ ;  /* 0x0000006c19187210 */ /* 0x080fe20007f9e0ff */
[----:B--2---:R-:W-:Y:S01]  /*23b70*/  IMAD R16, R103, 0x8, R30 ;  /* 0x0000000867107824 */ /* 0x004fe200078e021e */
[C---:B------:R-:W-:Y:S01]  /*23b80*/  LEA.HI R26, R216.reuse, 0x9c, RZ, 0x1a ;  /* 0x0000009cd81a7811 */ /* 0x040fe200078fd0ff */
[----:B------:R2:W-:Y:S01]  /*23b90*/  STG.E.U8 desc[UR4][R6.64], R27 ;  /* 0x0000001b06007986 */ /* 0x0005e2000c101104 */
[----:B------:R-:W-:Y:S01]  /*23ba0*/  LEA.HI.X.SX32 R25, R25, R109, 0x1, P4 ;  /* 0x0000006d19197211 */ /* 0x000fe200020f0eff */
[----:B0-----:R-:W-:Y:S01]  /*23bb0*/  IMAD R18, R103, 0x4, R16 ;  /* 0x0000000467127824 */ /* 0x001fe200078e0210 */
[----:B------:R-:W-:Y:S01]  /*23bc0*/  LEA.HI R28, R216, 0xac, RZ, 0x1a ;  /* 0x000000acd81c7811 */ /* 0x000fe200078fd0ff */
[-C--:B------:R-:W-:Y:S01]  /*23bd0*/  IMAD R17, R26, R103.reuse, RZ ;  /* 0x000000671a117224 */ /* 0x080fe200078e02ff */
[-C--:B------:R-:W-:Y:S01]  /*23be0*/  IADD3 R130, P3, R21, R108.reuse, RZ ;  /* 0x0000006c15827210 */ /* 0x080fe20007f7e0ff */
[----:B------:R0:W-:Y:S01]  /*23bf0*/  STG.E.U8 desc[UR4][R24.64], R57 ;  /* 0x0000003918007986 */ /* 0x0001e2000c101104 */
[-C--:B------:R-:W-:Y:S01]  /*23c00*/  IMAD R26, R58, R103.reuse, RZ ;  /* 0x000000673a1a7224 */ /* 0x080fe200078e02ff */
[----:B------:R-:W-:Y:S01]  /*23c10*/  LEA.HI R32, R216, 0x15c, RZ, 0x1a ;  /* 0x0000015cd8207811 */ /* 0x000fe200078fd0ff */
[-C--:B-1----:R-:W-:Y:S01]  /*23c20*/  IMAD R23, R48, R103.reuse, RZ ;  /* 0x0000006730177224 */ /* 0x082fe200078e02ff */
[CC--:B------:R-:W-:Y:S01]  /*23c30*/  IADD3 R126, P5, R17.reuse, R108.reuse, RZ ;  /* 0x0000006c117e7210 */ /* 0x0c0fe20007fbe0ff */
[-C--:B------:R-:W-:Y:S01]  /*23c40*/  IMAD R19, R28, R103.reuse, RZ ;  /* 0x000000671c137224 */ /* 0x080fe200078e02ff */
[----:B--2---:R-:W-:Y:S01]  /*23c50*/  LEA.HI R6, R216, 0x1ac, RZ, 0x1a ;  /* 0x000001acd8067811 */ /* 0x004fe200078fd0ff */
[----:B------:R-:W-:Y:S01]  /*23c60*/  IMAD R7, R20, R103, RZ ;  /* 0x0000006714077224 */ /* 0x000fe200078e02ff */
[----:B------:R-:W-:Y:S01]  /*23c70*/  LEA.HI.X.SX32 R127, R17, R109, 0x1, P5 ;  /* 0x0000006d117f7211 */ /* 0x000fe200028f0eff */
[----:B------:R-:W-:Y:S01]  /*23c80*/  IMAD R20, R103, 0x4, R18 ;  /* 0x0000000467147824 */ /* 0x000fe200078e0212 */
[-C--:B------:R-:W-:Y:S01]  /*23c90*/  IADD3 R128, P6, R19, R108.reuse, RZ ;  /* 0x0000006c13807210 */ /* 0x080fe20007fde0ff */
[----:B------:R-:W-:Y:S01]  /*23ca0*/  IMAD R27, R60, R103, RZ ;  /* 0x000000673c1b7224 */ /* 0x000fe200078e02ff */
[----:B------:R-:W-:Y:S01]  /*23cb0*/  LEA.HI.X.SX32 R131, R21, R109, 0x1, P3 ;  /* 0x0000006d15837211 */ /* 0x000fe200018f0eff */
[----:B------:R-:W-:Y:S01]  /*23cc0*/  IMAD R22, R103, 0x8, R20 ;  /* 0x0000000867167824 */ /* 0x000fe200078e0214 */
[-C--:B------:R-:W-:Y:S01]  /*23cd0*/  IADD3 R138, P3, R26, R108.reuse, RZ ;  /* 0x0000006c1a8a7210 */ /* 0x080fe20007f7e0ff */
[----:B0-----:R-:W-:Y:S01]  /*23ce0*/  IMAD R24, R50, R103, RZ ;  /* 0x0000006732187224 */ /* 0x001fe200078e02ff */
[----:B------:R-:W-:Y:S01]  /*23cf0*/  LEA.HI.X.SX32 R129, R19, R109, 0x1, P6 ;  /* 0x0000006d13817211 */ /* 0x000fe200030f0eff */
[C---:B------:R-:W-:Y:S01]  /*23d00*/  IMAD R46, R103.reuse, 0x4, R22 ;  /* 0x00000004672e7824 */ /* 0x040fe200078e0216 */
[----:B------:R-:W-:Y:S01]  /*23d10*/  LEA.HI R44, R216, 0x17c, RZ, 0x1a ;  /* 0x0000017cd82c7811 */ /* 0x000fe200078fd0ff */
[----:B------:R-:W-:Y:S01]  /*23d20*/  IMAD R25, R56, R103, RZ ;  /* 0x0000006738197224 */ /* 0x000fe200078e02ff */
[-C--:B------:R-:W-:Y:S01]  /*23d30*/  IADD3 R134, P5, R24, R108.reuse, RZ ;  /* 0x0000006c18867210 */ /* 0x080fe20007fbe0ff */
[----:B------:R-:W-:Y:S01]  /*23d40*/  IMAD R48, R103, 0x4, R46 ;  /* 0x0000000467307824 */ /* 0x000fe200078e022e */
[----:B------:R-:W-:Y:S01]  /*23d50*/  LEA.HI.X.SX32 R139, R26, R109, 0x1, P3 ;  /* 0x0000006d1a8b7211 */ /* 0x000fe200018f0eff */
[----:B------:R-:W-:Y:S01]  /*23d60*/  IMAD R28, R62, R103, RZ ;  /* 0x000000673e1c7224 */ /* 0x000fe200078e02ff */
[-C--:B------:R-:W-:Y:S01]  /*23d70*/  IADD3 R136, P6, R25, R108.reuse, RZ ;  /* 0x0000006c19887210 */ /* 0x080fe20007fde0ff */
[C---:B------:R-:W-:Y:S01]  /*23d80*/  IMAD R50, R103.reuse, 0x8, R48 ;  /* 0x0000000867327824 */ /* 0x040fe200078e0230 */
[----:B------:R-:W-:Y:S01]  /*23d90*/  LEA.HI.X.SX32 R135, R24, R109, 0x1, P5 ;  /* 0x0000006d18877211 */ /* 0x000fe200028f0eff */
[-C--:B------:R-:W-:Y:S01]  /*23da0*/  IMAD R29, R64, R103.reuse, RZ ;  /* 0x00000067401d7224 */ /* 0x080fe200078e02ff */
[-C--:B------:R-:W-:Y:S01]  /*23db0*/  IADD3 R142, P5, R28, R108.reuse, RZ ;  /* 0x0000006c1c8e7210 */ /* 0x080fe20007fbe0ff */
[----:B------:R-:W-:Y:S01]  /*23dc0*/  IMAD R52, R103, 0x4, R50 ;  /* 0x0000000467347824 */ /* 0x000fe200078e0232 */
[----:B------:R-:W-:Y:S01]  /*23dd0*/  LEA.HI R36, R216, 0x1cc, RZ, 0x1a ;  /* 0x000001ccd8247811 */ /* 0x000fe200078fd0ff */
[----:B------:R-:W-:Y:S01]  /*23de0*/  IMAD R30, R66, R103, RZ ;  /* 0x00000067421e7224 */ /* 0x000fe200078e02ff */
[----:B------:R-:W-:Y:S01]  /*23df0*/  LEA.HI.X.SX32 R137, R25, R109, 0x1, P6 ;  /* 0x0000006d19897211 */ /* 0x000fe200030f0eff */
[C---:B------:R-:W-:Y:S01]  /*23e00*/  IMAD R54, R103.reuse, 0x4, R52 ;  /* 0x0000000467367824 */ /* 0x040fe200078e0234 */
[----:B------:R-:W-:Y:S01]  /*23e10*/  LEA.HI R34, R216, 0x1bc, RZ, 0x1a ;  /* 0x000001bcd8227811 */ /* 0x000fe200078fd0ff */
[-C--:B------:R-:W-:Y:S01]  /*23e20*/  IMAD R31, R70, R103.reuse, RZ ;  /* 0x00000067461f7224 */ /* 0x080fe200078e02ff */
[-C--:B------:R-:W-:Y:S01]  /*23e30*/  IADD3 R110, P3, R30, R108.reuse, RZ ;  /* 0x0000006c1e6e7210 */ /* 0x080fe20007f7e0ff */
[----:B------:R-:W-:Y:S01]  /*23e40*/  IMAD R56, R103, 0x8, R54 ;  /* 0x0000000867387824 */ /* 0x000fe200078e0236 */
[-C--:B------:R-:W-:Y:S01]  /*23e50*/  IADD3 R144, P6, R29, R108.reuse, RZ ;  /* 0x0000006c1d907210 */ /* 0x080fe20007fde0ff */
[----:B------:R-:W-:Y:S01]  /*23e60*/  IMAD R41, R6, R103, RZ ;  /* 0x0000006706297224 */ /* 0x000fe200078e02ff */
[-C--:B------:R-:W-:Y:S01]  /*23e70*/  IADD3 R6, P4, R7, R108.reuse, RZ ;  /* 0x0000006c07067210 */ /* 0x080fe20007f9e0ff */
[----:B------:R-:W-:Y:S01]  /*23e80*/  IMAD R58, R103, 0x4, R56 ;  /* 0x00000004673a7824 */ /* 0x000fe200078e0238 */
[----:B------:R-:W-:Y:S01]  /*23e90*/  LEA.HI.X.SX32 R143, R28, R109, 0x1, P5 ;  /* 0x0000006d1c8f7211 */ /* 0x000fe200028f0eff */
[----:B------:R-:W-:Y:S01]  /*23ea0*/  IMAD R32, R32, R103, RZ ;  /* 0x0000006720207224 */ /* 0x000fe200078e02ff */
[----:B------:R-:W-:Y:S01]  /*23eb0*/  LEA.HI.X.SX32 R7, R7, R109, 0x1, P4 ;  /* 0x0000006d07077211 */ /* 0x000fe200020f0eff */
[----:B------:R-:W-:Y:S01]  /*23ec0*/  IMAD R60, R103, 0x4, R58 ;  /* 0x00000004673c7824 */ /* 0x000fe200078e023a */
[-C--:B------:R-:W-:Y:S01]  /*23ed0*/  IADD3 R132, P4, R23, R108.reuse, RZ ;  /* 0x0000006c17847210 */ /* 0x080fe20007f9e0ff */
[----:B------:R-:W-:Y:S01]  /*23ee0*/  IMAD R35, R44, R103, RZ ;  /* 0x000000672c237224 */ /* 0x000fe200078e02ff */
[----:B------:R-:W-:Y:S01]  /*23ef0*/  LEA.HI R38, R216, 0x1dc, RZ, 0x1a ;  /* 0x000001dcd8267811 */ /* 0x000fe200078fd0ff */
[----:B------:R-:W-:Y:S01]  /*23f00*/  IMAD R62, R103, 0x8, R60 ;  /* 0x00000008673e7824 */ /* 0x000fe200078e023c */
[----:B------:R-:W-:Y:S01]  /*23f10*/  LEA.HI.X.SX32 R133, R23, R109, 0x1, P4 ;  /* 0x0000006d17857211 */ /* 0x000fe200020f0eff */
[-C--:B------:R-:W-:Y:S01]  /*23f20*/  IMAD R45, R36, R103.reuse, RZ ;  /* 0x00000067242d7224 */ /* 0x080fe200078e02ff */
[-C--:B------:R-:W-:Y:S01]  /*23f30*/  IADD3 R140, P4, R27, R108.reuse, RZ ;  /* 0x0000006c1b8c7210 */ /* 0x080fe20007f9e0ff */
[----:B------:R-:W-:Y:S01]  /*23f40*/  IMAD R64, R103, 0x4, R62 ;  /* 0x0000000467407824 */ /* 0x000fe200078e023e */
[-C--:B------:R-:W-:Y:S01]  /*23f50*/  IADD3 R24, P5, R32, R108.reuse, RZ ;  /* 0x0000006c20187210 */ /* 0x080fe20007fbe0ff */
[----:B------:R-:W-:Y:S01]  /*23f60*/  IMAD R43, R34, R103, RZ ;  /* 0x00000067222b7224 */ /* 0x000fe200078e02ff */
[----:B------:R-:W-:Y:S01]  /*23f70*/  LEA.HI.X.SX32 R141, R27, R109, 0x1, P4 ;  /* 0x0000006d1b8d7211 */ /* 0x000fe200020f0eff */
[----:B------:R-:W-:Y:S01]  /*23f80*/  IMAD R66, R103, 0x4, R64 ;  /* 0x0000000467427824 */ /* 0x000fe200078e0240 */
[----:B------:R-:W-:Y:S01]  /*23f90*/  IADD3 R112, P4, R31, R108, RZ ;  /* 0x0000006c1f707210 */ /* 0x000fe20007f9e0ff */
[----:B------:R-:W-:Y:S01]  /*23fa0*/  IMAD R47, R38, R103, RZ ;  /* 0x00000067262f7224 */ /* 0x000fe200078e02ff */
[-C--:B------:R-:W-:Y:S01]  /*23fb0*/  LEA.HI.X.SX32 R111, R30, R109.reuse, 0x1, P3 ;  /* 0x0000006d1e6f7211 */ /* 0x080fe200018f0eff */
[----:B------:R-:W-:Y:S01]  /*23fc0*/  IMAD R68, R103, 0x8, R66 ;  /* 0x0000000867447824 */ /* 0x000fe200078e0242 */
[----:B------:R-:W-:-:S02]  /*23fd0*/  LEA.HI.X.SX32 R113, R31, R109, 0x1, P4 ;  /* 0x0000006d1f717211 */ /* 0x000fc400020f0eff */
[-C--:B------:R-:W-:Y:S01]  /*23fe0*/  IADD3 R30, P4, R37, R108.reuse, RZ ;  /* 0x0000006c251e7210 */ /* 0x080fe20007f9e0ff */
[----:B------:R-:W-:Y:S01]  /*23ff0*/  IMAD R70, R103, 0x4, R68 ;  /* 0x0000000467467824 */ /* 0x000fe200078e0244 */
[----:B------:R-:W-:Y:S02]  /*24000*/  LEA.HI.X.SX32 R145, R29, R109, 0x1, P6 ;  /* 0x0000006d1d917211 */ /* 0x000fe400030f0eff */
[C---:B------:R-:W-:Y:S01]  /*24010*/  LEA.HI R40, R216.reuse, 0x1ec, RZ, 0x1a ;  /* 0x000001ecd8287811 */ /* 0x040fe200078fd0ff */
[----:B------:R-:W-:Y:S01]  /*24020*/  IMAD R72, R103, 0x4, R70 ;  /* 0x0000000467487824 */ /* 0x000fe200078e0246 */
[----:B------:R-:W-:Y:S02]  /*24030*/  LEA.HI R42, R216, 0x1fc, RZ, 0x1a ;  /* 0x000001fcd82a7811 */ /* 0x000fe400078fd0ff */
[-C--:B------:R-:W-:Y:S01]  /*24040*/  IADD3 R26, P6, R33, R108.reuse, RZ ;  /* 0x0000006c211a7210 */ /* 0x080fe20007fde0ff */
[----:B------:R-:W-:Y:S01]  /*24050*/  IMAD R74, R103, 0x8, R72 ;  /* 0x00000008674a7824 */ /* 0x000fe200078e0248 */
[-C--:B------:R-:W-:Y:S01]  /*24060*/  IADD3 R28, P3, R35, R108.reuse, RZ ;  /* 0x0000006c231c7210 */ /* 0x080fe20007f7e0ff */
[----:B------:R-:W-:Y:S01]  /*24070*/  IMAD R49, R40, R103, RZ ;  /* 0x0000006728317224 */ /* 0x000fe200078e02ff */
[----:B------:R-:W-:Y:S01]  /*24080*/  LEA.HI.X.SX32 R25, R32, R109, 0x1, P5 ;  /* 0x0000006d20197211 */ /* 0x000fe200028f0eff */
[----:B------:R-:W-:Y:S01]  /*24090*/  IMAD R76, R103, 0x4, R74 ;  /* 0x00000004674c7824 */ /* 0x000fe200078e024a */
[-C--:B------:R-:W-:Y:S01]  /*240a0*/  IADD3 R32, P5, R39, R108.reuse, RZ ;  /* 0x0000006c27207210 */ /* 0x080fe20007fbe0ff */
[----:B------:R-:W-:Y:S01]  /*240b0*/  IMAD R51, R42, R103, RZ ;  /* 0x000000672a337224 */ /* 0x000fe200078e02ff */
[----:B------:R-:W-:Y:S01]  /*240c0*/  LEA.HI.X.SX32 R31, R37, R109, 0x1, P4 ;  /* 0x0000006d251f7211 */ /* 0x000fe200020f0eff */
[----:B------:R-:W-:Y:S01]  /*240d0*/  IMAD R78, R103, 0x4, R76 ;  /* 0x00000004674e7824 */ /* 0x000fe200078e024c */
[----:B------:R-:W-:-:S02]  /*240e0*/  IADD3 R38, P4, R45, R108, RZ ;  /* 0x0000006c2d267210 */ /* 0x000fc40007f9e0ff */
[-C--:B------:R-:W-:Y:S01]  /*240f0*/  LEA.HI.X.SX32 R27, R33, R109.reuse, 0x1, P6 ;  /* 0x0000006d211b7211 */ /* 0x080fe200030f0eff */
[----:B------:R-:W-:Y:S01]  /*24100*/  IMAD R80, R103, 0x8, R78 ;  /* 0x0000000867507824 */ /* 0x000fe200078e024e */
[-C--:B------:R-:W-:Y:S02]  /*24110*/  LEA.HI.X.SX32 R29, R35, R109.reuse, 0x1, P3 ;  /* 0x0000006d231d7211 */ /* 0x080fe400018f0eff */
[-C--:B------:R-:W-:Y:S01]  /*24120*/  IADD3 R34, P6, R41, R108.reuse, RZ ;  /* 0x0000006c29227210 */ /* 0x080fe20007fde0ff */
[----:B------:R-:W-:Y:S01]  /*24130*/  IMAD R82, R103, 0x4, R80 ;  /* 0x0000000467527824 */ /* 0x000fe200078e0250 */
[-C--:B------:R-:W-:Y:S02]  /*24140*/  IADD3 R36, P3, R43, R108.reuse, RZ ;  /* 0x0000006c2b247210 */ /* 0x080fe40007f7e0ff */
[----:B------:R-:W-:Y:S01]  /*24150*/  LEA.HI.X.SX32 R33, R39, R109, 0x1, P5 ;  /* 0x0000006d27217211 */ /* 0x000fe200028f0eff */
[----:B------:R-:W-:Y:S01]  /*24160*/  IMAD R84, R103, 0x4, R82 ;  /* 0x0000000467547824 */ /* 0x000fe200078e0252 */
[----:B------:R-:W-:-:S02]  /*24170*/  IADD3 R40, P5, R47, R108, RZ ;  /* 0x0000006c2f287210 */ /* 0x000fc40007fbe0ff */
[-C--:B------:R-:W-:Y:S01]  /*24180*/  LEA.HI.X.SX32 R39, R45, R109.reuse, 0x1, P4 ;  /* 0x0000006d2d277211 */ /* 0x080fe200020f0eff */
[----:B------:R-:W-:Y:S01]  /*24190*/  IMAD R86, R103, 0x8, R84 ;  /* 0x0000000867567824 */ /* 0x000fe200078e0254 */
[-C--:B------:R-:W-:Y:S02]  /*241a0*/  IADD3 R146, P4, R16, R108.reuse, RZ ;  /* 0x0000006c10927210 */ /* 0x080fe40007f9e0ff */
[-C--:B------:R-:W-:Y:S01]  /*241b0*/  LEA.HI.X.SX32 R35, R41, R109.reuse, 0x1, P6 ;  /* 0x0000006d29237211 */ /* 0x080fe200030f0eff */
[----:B------:R-:W-:Y:S01]  /*241c0*/  IMAD R88, R103, 0x4, R86 ;  /* 0x0000000467587824 */ /* 0x000fe200078e0256 */
[-C--:B------:R-:W-:Y:S02]  /*241d0*/  LEA.HI.X.SX32 R37, R43, R109.reuse, 0x1, P3 ;  /* 0x0000006d2b257211 */ /* 0x080fe400018f0eff */
[----:B------:R-:W-:Y:S02]  /*241e0*/  IADD3 R44, P3, R51, R108, RZ ;  /* 0x0000006c332c7210 */ /* 0x000fe40007f7e0ff */
[----:B------:R-:W-:-:S02]  /*241f0*/  LEA.HI.X.SX32 R41, R47, R109, 0x1, P5 ;  /* 0x0000006d2f297211 */ /* 0x000fc400028f0eff */
[-C--:B------:R-:W-:Y:S02]  /*24200*/  IADD3 R148, P5, R18, R108.reuse, RZ ;  /* 0x0000006c12947210 */ /* 0x080fe40007fbe0ff */
[-C--:B------:R-:W-:Y:S01]  /*24210*/  LEA.HI.X.SX32 R147, R16, R109.reuse, 0x1, P4 ;  /* 0x0000006d10937211 */ /* 0x080fe200020f0eff */
[----:B------:R-:W-:Y:S01]  /*24220*/  IMAD R16, R103, 0x4, R88 ;  /* 0x0000000467107824 */ /* 0x000fe200078e0258 */
[-C--:B------:R-:W-:Y:S02]  /*24230*/  LEA.HI.X.SX32 R45, R51, R109.reuse, 0x1, P3 ;  /* 0x0000006d332d7211 */ /* 0x080fe400018f0eff */
[----:B------:R-:W-:Y:S01]  /*24240*/  LEA.HI.X.SX32 R149, R18, R109, 0x1, P5 ;  /* 0x0000006d12957211 */ /* 0x000fe200028f0eff */
[----:B------:R-:W-:Y:S01]  /*24250*/  IMAD R18, R103, 0x8, R16 ;  /* 0x0000000867127824 */ /* 0x000fe200078e0210 */
[-C--:B------:R-:W-:Y:S02]  /*24260*/  IADD3 R150, P3, R20, R108.reuse, RZ ;  /* 0x0000006c14967210 */ /* 0x080fe40007f7e0ff */
[----:B------:R-:W-:-:S02]  /*24270*/  IADD3 R152, P4, R22, R108, RZ ;  /* 0x0000006c16987210 */ /* 0x000fc40007f9e0ff */
[-C--:B------:R-:W-:Y:S01]  /*24280*/  LEA.HI.X.SX32 R151, R20, R109.reuse, 0x1, P3 ;  /* 0x0000006d14977211 */ /* 0x080fe200018f0eff */
[C---:B------:R-:W-:Y:S01]  /*24290*/  IMAD R20, R103.reuse, 0x4, R18 ;  /* 0x0000000467147824 */ /* 0x040fe200078e0212 */
[-C--:B------:R-:W-:Y:S02]  /*242a0*/  IADD3 R154, P5, R46, R108.reuse, RZ ;  /* 0x0000006c2e9a7210 */ /* 0x080fe40007fbe0ff */
[-C--:B------:R-:W-:Y:S01]  /*242b0*/  LEA.HI.X.SX32 R153, R22, R109.reuse, 0x1, P4 ;  /* 0x0000006d16997211 */ /* 0x080fe200020f0eff */
[C---:B------:R-:W-:Y:S01]  /*242c0*/  IMAD R22, R103.reuse, 0x4, R20 ;  /* 0x0000000467167824 */ /* 0x040fe200078e0214 */
[----:B------:R-:W-:Y:S02]  /*242d0*/  LEA.HI.X.SX32 R155, R46, R109, 0x1, P5 ;  /* 0x0000006d2e9b7211 */ /* 0x000fe400028f0eff */
[-C--:B------:R-:W-:Y:S01]  /*242e0*/  IADD3 R156, P3, R48, R108.reuse, RZ ;  /* 0x0000006c309c7210 */ /* 0x080fe20007f7e0ff */
[----:B------:R-:W-:Y:S01]  /*242f0*/  IMAD R46, R103, 0x8, R22 ;  /* 0x00000008672e7824 */ /* 0x000fe200078e0216 */
        /* <DEDUP_REMOVED lines=24> */
[-C--:B------:R-:W-:Y:S02]  /*24480*/  IADD3 R174, P3, R66, R108.reuse, RZ ;  /* 0x0000006c42ae7210 */ /* 0x080fe40007f7e0ff */
[----:B------:R-:W-:Y:S01]  /*24490*/  LEA.HI.X.SX32 R173, R64, R109, 0x1, P5 ;  /* 0x0000006d40ad7211 */ /* 0x000fe200028f0eff */
[----:B------:R-:W-:Y:S01]  /*244a0*/  IMAD R64, R103, 0x8, R62 ;  /* 0x0000000867407824 */ /* 0x000fe200078e023e */
[----:B------:R-:W-:-:S02]  /*244b0*/  IADD3 R176, P4, R68, R108, RZ ;  /* 0x0000006c44b07210 */ /* 0x000fc40007f9e0ff */
[-C--:B------:R-:W-:Y:S01]  /*244c0*/  LEA.HI.X.SX32 R175, R66, R109.reuse, 0x1, P3 ;  /* 0x0000006d42af7211 */ /* 0x080fe200018f0eff */
[C---:B------:R-:W-:Y:S01]  /*244d0*/  IMAD R66, R103.reuse, 0x4, R64 ;  /* 0x0000000467427824 */ /* 0x040fe200078e0240 */
[-C--:B------:R-:W-:Y:S02]  /*244e0*/  IADD3 R180, P3, R72, R108.reuse, RZ ;  /* 0x0000006c48b47210 */ /* 0x080fe40007f7e0ff */
[-C--:B------:R-:W-:Y:S02]  /*244f0*/  IADD3 R178, P5, R70, R108.reuse, RZ ;  /* 0x0000006c46b27210 */ /* 0x080fe40007fbe0ff */
[-C--:B------:R-:W-:Y:S01]  /*24500*/  LEA.HI.X.SX32 R177, R68, R109.reuse, 0x1, P4 ;  /* 0x0000006d44b17211 */ /* 0x080fe200020f0eff */
[----:B------:R-:W-:Y:S01]  /*24510*/  IMAD R68, R103, 0x4, R66 ;  /* 0x0000000467447824 */ /* 0x000fe200078e0242 */
[----:B------:R-:W-:Y:S02]  /*24520*/  IADD3 R182, P4, R74, R108, RZ ;  /* 0x0000006c4ab67210 */ /* 0x000fe40007f9e0ff */
[----:B------:R-:W-:-:S02]  /*24530*/  LEA.HI.X.SX32 R181, R72, R109, 0x1, P3 ;  /* 0x0000006d48b57211 */ /* 0x000fc400018f0eff */
[-C--:B------:R-:W-:Y:S02]  /*24540*/  IADD3 R186, P3, R78, R108.reuse, RZ ;  /* 0x0000006c4eba7210 */ /* 0x080fe40007f7e0ff */
[-C--:B------:R-:W-:Y:S01]  /*24550*/  LEA.HI.X.SX32 R179, R70, R109.reuse, 0x1, P5 ;  /* 0x0000006d46b37211 */ /* 0x080fe200028f0eff */
[C---:B------:R-:W-:Y:S01]  /*24560*/  IMAD R70, R103.reuse, 0x8, R68 ;  /* 0x0000000867467824 */ /* 0x040fe200078e0244 */
[-C--:B------:R-:W-:Y:S02]  /*24570*/  IADD3 R184, P5, R76, R108.reuse, RZ ;  /* 0x0000006c4cb87210 */ /* 0x080fe40007fbe0ff */
[-C--:B------:R-:W-:Y:S01]  /*24580*/  LEA.HI.X.SX32 R183, R74, R109.reuse, 0x1, P4 ;  /* 0x0000006d4ab77211 */ /* 0x080fe200020f0eff */
[----:B------:R-:W-:Y:S01]  /*24590*/  IMAD R72, R103, 0x4, R70 ;  /* 0x0000000467487824 */ /* 0x000fe200078e0246 */
[----:B------:R-:W-:Y:S02]  /*245a0*/  IADD3 R188, P4, R80, R108, RZ ;  /* 0x0000006c50bc7210 */ /* 0x000fe40007f9e0ff */
[----:B------:R-:W-:-:S02]  /*245b0*/  LEA.HI.X.SX32 R187, R78, R109, 0x1, P3 ;  /* 0x0000006d4ebb7211 */ /* 0x000fc400018f0eff */
[-C--:B------:R-:W-:Y:S02]  /*245c0*/  IADD3 R192, P3, R84, R108.reuse, RZ ;  /* 0x0000006c54c07210 */ /* 0x080fe40007f7e0ff */
[-C--:B------:R-:W-:Y:S02]  /*245d0*/  LEA.HI.X.SX32 R185, R76, R109.reuse, 0x1, P5 ;  /* 0x0000006d4cb97211 */ /* 0x080fe400028f0eff */
[-C--:B------:R-:W-:Y:S02]  /*245e0*/  IADD3 R190, P5, R82, R108.reuse, RZ ;  /* 0x0000006c52be7210 */ /* 0x080fe40007fbe0ff */
[-C--:B------:R-:W-:Y:S02]  /*245f0*/  LEA.HI.X.SX32 R189, R80, R109.reuse, 0x1, P4 ;  /* 0x0000006d50bd7211 */ /* 0x080fe400020f0eff */
[----:B------:R-:W-:Y:S02]  /*24600*/  IADD3 R194, P4, R86, R108, RZ ;  /* 0x0000006c56c27210 */ /* 0x000fe40007f9e0ff */
[----:B------:R-:W-:-:S02]  /*24610*/  LEA.HI.X.SX32 R193, R84, R109, 0x1, P3 ;  /* 0x0000006d54c17211 */ /* 0x000fc400018f0eff */
[-C--:B------:R-:W-:Y:S02]  /*24620*/  IADD3 R198, P3, R16, R108.reuse, RZ ;  /* 0x0000006c10c67210 */ /* 0x080fe40007f7e0ff */
[-C--:B------:R-:W-:Y:S02]  /*24630*/  LEA.HI.X.SX32 R191, R82, R109.reuse, 0x1, P5 ;  /* 0x0000006d52bf7211 */ /* 0x080fe400028f0eff */
[-C--:B------:R-:W-:Y:S02]  /*24640*/  IADD3 R196, P5, R88, R108.reuse, RZ ;  /* 0x0000006c58c47210 */ /* 0x080fe40007fbe0ff */
[-C--:B------:R-:W-:Y:S02]  /*24650*/  LEA.HI.X.SX32 R195, R86, R109.reuse, 0x1, P4 ;  /* 0x0000006d56c37211 */ /* 0x080fe400020f0eff */
[----:B------:R-:W-:Y:S02]  /*24660*/  IADD3 R200, P4, R18, R108, RZ ;  /* 0x0000006c12c87210 */ /* 0x000fe40007f9e0ff */
[-C--:B------:R-:W-:Y:S01]  /*24670*/  LEA.HI.X.SX32 R199, R16, R109.reuse, 0x1, P3 ;  /* 0x0000006d10c77211 */ /* 0x080fe200018f0eff */
[----:B------:R-:W-:Y:S01]  /*24680*/  IMAD R16, R103, 0x4, R72 ;  /* 0x0000000467107824 */ /* 0x000fe200078e0248 */
[----:B------:R-:W-:-:S02]  /*24690*/  LEA.HI.X.SX32 R197, R88, R109, 0x1, P5 ;  /* 0x0000006d58c57211 */ /* 0x000fc400028f0eff */
[-C--:B------:R-:W-:Y:S02]  /*246a0*/  IADD3 R202, P5, R20, R108.reuse, RZ ;  /* 0x0000006c14ca7210 */ /* 0x080fe40007fbe0ff */
[-C--:B------:R-:W-:Y:S01]  /*246b0*/  LEA.HI.X.SX32 R201, R18, R109.reuse, 0x1, P4 ;  /* 0x0000006d12c97211 */ /* 0x080fe200020f0eff */
[C---:B------:R-:W-:Y:S01]  /*246c0*/  IMAD R18, R103.reuse, 0x8, R16 ;  /* 0x0000000867127824 */ /* 0x040fe200078e0210 */
[-C--:B------:R-:W-:Y:S02]  /*246d0*/  LEA.HI.X.SX32 R203, R20, R109.reuse, 0x1, P5 ;  /* 0x0000006d14cb7211 */ /* 0x080fe400028f0eff */
[-C--:B------:R-:W-:Y:S01]  /*246e0*/  IADD3 R204, P3, R22, R108.reuse, RZ ;  /* 0x0000006c16cc7210 */ /* 0x080fe20007f7e0ff */
[C---:B------:R-:W-:Y:S01]  /*246f0*/  IMAD R20, R103.reuse, 0x4, R18 ;  /* 0x0000000467147824 */ /* 0x040fe200078e0212 */
[----:B------:R-:W-:Y:S02]  /*24700*/  IADD3 R206, P4, R46, R108, RZ ;  /* 0x0000006c2ece7210 */ /* 0x000fe40007f9e0ff */
[-C--:B------:R-:W-:Y:S01]  /*24710*/  LEA.HI.X.SX32 R205, R22, R109.reuse, 0x1, P3 ;  /* 0x0000006d16cd7211 */ /* 0x080fe200018f0eff */
[----:B------:R-:W-:Y:S01]  /*24720*/  IMAD R22, R103, 0x4, R20 ;  /* 0x0000000467167824 */ /* 0x000fe200078e0214 */
[----:B------:R-:W-:-:S02]  /*24730*/  LEA.HI.X.SX32 R207, R46, R109, 0x1, P4 ;  /* 0x0000006d2ecf7211 */ /* 0x000fc400020f0eff */
[-C--:B------:R-:W-:Y:S01]  /*24740*/  IADD3 R212, P4, R52, R108.reuse, RZ ;  /* 0x0000006c34d47210 */ /* 0x080fe20007f9e0ff */
[C---:B------:R-:W-:Y:S01]  /*24750*/  IMAD R74, R103.reuse, 0x8, R22 ;  /* 0x00000008674a7824 */ /* 0x040fe200078e0216 */
[-C--:B------:R-:W-:Y:S02]  /*24760*/  IADD3 R208, P5, R48, R108.reuse, RZ ;  /* 0x0000006c30d07210 */ /* 0x080fe40007fbe0ff */
[-C--:B------:R-:W-:Y:S01]  /*24770*/  IADD3 R210, P3, R50, R108.reuse, RZ ;  /* 0x0000006c32d27210 */ /* 0x080fe20007f7e0ff */
[C---:B------:R-:W-:Y:S01]  /*24780*/  IMAD R76, R103.reuse, 0x4, R74 ;  /* 0x00000004674c7824 */ /* 0x040fe200078e024a */
[-C--:B------:R-:W-:Y:S02]  /*24790*/  LEA.HI.X.SX32 R213, R52, R109.reuse, 0x1, P4 ;  /* 0x0000006d34d57211 */ /* 0x080fe400020f0eff */
[----:B------:R-:W-:Y:S01]  /*247a0*/  IADD3 R118, P4, R58, R108, RZ ;  /* 0x0000006c3a767210 */ /* 0x000fe20007f9e0ff */
[----:B------:R-:W-:Y:S01]  /*247b0*/  IMAD R78, R103, 0x4, R76 ;  /* 0x00000004674e7824 */ /* 0x000fe200078e024c */
[----:B------:R-:W-:-:S02]  /*247c0*/  LEA.HI.X.SX32 R209, R48, R109, 0x1, P5 ;  /* 0x0000006d30d17211 */ /* 0x000fc400028f0eff */
[-C--:B------:R-:W-:Y:S01]  /*247d0*/  LEA.HI.X.SX32 R211, R50, R109.reuse, 0x1, P3 ;  /* 0x0000006d32d37211 */ /* 0x080fe200018f0eff */
        /* <DEDUP_REMOVED lines=13> */
[----:B------:R-:W-:Y:S02]  /*248b0*/  LEA.HI.X.SX32 R125, R64, R109, 0x1, P4 ;  /* 0x0000006d407d7211 */ /* 0x000fe400020f0eff */
[-C--:B------:R-:W-:Y:S01]  /*248c0*/  IADD3 R50, P4, R70, R108.reuse, RZ ;  /* 0x0000006c46327210 */ /* 0x080fe20007f9e0ff */
[----:B------:R-:W-:Y:S01]  /*248d0*/  IMAD R90, R103, 0x4, R88 ;  /* 0x00000004675a7824 */ /* 0x000fe200078e0258 */
[----:B------:R-:W-:-:S02]  /*248e0*/  IADD3 R42, P6, R49, R108, RZ ;  /* 0x0000006c312a7210 */ /* 0x000fc40007fde0ff */
[-C--:B------:R-:W-:Y:S01]  /*248f0*/  LEA.HI.X.SX32 R121, R60, R109.reuse, 0x1, P5 ;  /* 0x0000006d3c797211 */ /* 0x080fe200028f0eff */
[C---:B------:R-:W-:Y:S01]  /*24900*/  IMAD R92, R103.reuse, 0x8, R90 ;  /* 0x00000008675c7824 */ /* 0x040fe200078e025a */
[-C--:B------:R-:W-:Y:S02]  /*24910*/  LEA.HI.X.SX32 R123, R62, R109.reuse, 0x1, P3 ;  /* 0x0000006d3e7b7211 */ /* 0x080fe400018f0eff */
[-C--:B------:R-:W-:Y:S01]  /*24920*/  IADD3 R46, P5, R66, R108.reuse, RZ ;  /* 0x0000006c422e7210 */ /* 0x080fe20007fbe0ff */
[C---:B------:R-:W-:Y:S01]  /*24930*/  IMAD R94, R103.reuse, 0x4, R92 ;  /* 0x00000004675e7824 */ /* 0x040fe200078e025c */
[-C--:B------:R-:W-:Y:S02]  /*24940*/  IADD3 R48, P3, R68, R108.reuse, RZ ;  /* 0x0000006c44307210 */ /* 0x080fe40007f7e0ff */
[----:B------:R-:W-:Y:S01]  /*24950*/  LEA.HI.X.SX32 R51, R70, R109, 0x1, P4 ;  /* 0x0000006d46337211 */ /* 0x000fe200020f0eff */
[----:B------:R-:W-:Y:S01]  /*24960*/  IMAD R96, R103, 0x4, R94 ;  /* 0x0000000467607824 */ /* 0x000fe200078e025e */
[----:B------:R-:W-:-:S02]  /*24970*/  IADD3 R56, P4, R18, R108, RZ ;  /* 0x0000006c12387210 */ /* 0x000fc40007f9e0ff */
[-C--:B------:R-:W-:Y:S01]  /*24980*/  LEA.HI.X.SX32 R43, R49, R109.reuse, 0x1, P6 ;  /* 0x0000006d312b7211 */ /* 0x080fe200030f0eff */
[C---:B------:R-:W-:Y:S01]  /*24990*/  IMAD R98, R103.reuse, 0x8, R96 ;  /* 0x0000000867627824 */ /* 0x040fe200078e0260 */
[-C--:B------:R-:W-:Y:S02]  /*249a0*/  LEA.HI.X.SX32 R47, R66, R109.reuse, 0x1, P5 ;  /* 0x0000006d422f7211 */ /* 0x080fe400028f0eff */
[-C--:B------:R-:W-:Y:S01]  /*249b0*/  LEA.HI.X.SX32 R49, R68, R109.reuse, 0x1, P3 ;  /* 0x0000006d44317211 */ /* 0x080fe200018f0eff */
[C---:B------:R-:W-:Y:S01]  /*249c0*/  IMAD R100, R103.reuse, 0x4, R98 ;  /* 0x0000000467647824 */ /* 0x040fe200078e0262 */
[-C--:B------:R-:W-:Y:S02]  /*249d0*/  IADD3 R52, P5, R72, R108.reuse, RZ ;  /* 0x0000006c48347210 */ /* 0x080fe40007fbe0ff */
[----:B------:R-:W-:Y:S01]  /*249e0*/  IADD3 R54, P3, R16, R108, RZ ;  /* 0x0000006c10367210 */ /* 0x000fe20007f7e0ff */
[----:B------:R-:W-:Y:S01]  /*249f0*/  IMAD R102, R103, 0x4, R100 ;  /* 0x0000000467667824 */ /* 0x000fe200078e0264 */
[----:B------:R-:W-:-:S02]  /*24a00*/  LEA.HI.X.SX32 R57, R18, R109, 0x1, P4 ;  /* 0x0000006d12397211 */ /* 0x000fc400020f0eff */
[-C--:B------:R-:W-:Y:S01]  /*24a10*/  IADD3 R62, P4, R74, R108.reuse, RZ ;  /* 0x0000006c4a3e7210 */ /* 0x080fe20007f9e0ff */
[C---:B------:R-:W-:Y:S01]  /*24a20*/  IMAD R104, R103.reuse, 0x8, R102 ;  /* 0x0000000867687824 */ /* 0x040fe200078e0266 */
[-C--:B------:R-:W-:Y:S02]  /*24a30*/  LEA.HI.X.SX32 R53, R72, R109.reuse, 0x1, P5 ;  /* 0x0000006d48357211 */ /* 0x080fe400028f0eff */
[-C--:B------:R-:W-:Y:S01]  /*24a40*/  LEA.HI.X.SX32 R55, R16, R109.reuse, 0x1, P3 ;  /* 0x0000006d10377211 */ /* 0x080fe200018f0eff */
[C---:B------:R-:W-:Y:S01]  /*24a50*/  IMAD R106, R103.reuse, 0x4, R104 ;  /* 0x00000004676a7824 */ /* 0x040fe200078e0268 */
[-C--:B------:R-:W-:Y:S01]  /*24a60*/  IADD3 R58, P5, R20, R108.reuse, RZ ;  /* 0x0000006c143a7210 */ /* 0x080fe20007fbe0ff */
[----:B------:R-:W0:Y:S01]  /*24a70*/  LDS.128 R16, [R4] ;  /* 0x0000000004107984 */ /* 0x000e220000000c00 */
[----:B------:R-:W-:Y:S01]  /*24a80*/  IADD3 R60, P3, R22, R108, RZ ;  /* 0x0000006c163c7210 */ /* 0x000fe20007f7e0ff */
[----:B------:R-:W-:Y:S01]  /*24a90*/  IMAD R214, R103, 0x4, R106 ;  /* 0x0000000467d67824 */ /* 0x000fe200078e026a */
[----:B------:R-:W-:-:S02]  /*24aa0*/  LEA.HI.X.SX32 R63, R74, R109, 0x1, P4 ;  /* 0x0000006d4a3f7211 */ /* 0x000fc400020f0eff */
[-C--:B------:R-:W-:Y:S02]  /*24ab0*/  IADD3 R68, P4, R80, R108.reuse, RZ ;  /* 0x0000006c50447210 */ /* 0x080fe40007f9e0ff */
[-C--:B------:R-:W-:Y:S02]  /*24ac0*/  LEA.HI.X.SX32 R59, R20, R109.reuse, 0x1, P5 ;  /* 0x0000006d143b7211 */ /* 0x080fe400028f0eff */
[-C--:B------:R-:W-:Y:S02]  /*24ad0*/  LEA.HI.X.SX32 R61, R22, R109.reuse, 0x1, P3 ;  /* 0x0000006d163d7211 */ /* 0x080fe400018f0eff */
[----:B------:R-:W1:Y:S01]  /*24ae0*/  LDS.128 R20, [R0] ;  /* 0x0000000000147984 */ /* 0x000e620000000c00 */
[----:B------:R-:W-:Y:S02]  /*24af0*/  LEA.HI.X.SX32 R69, R80, R109, 0x1, P4 ;  /* 0x0000006d50457211 */ /* 0x000fe400020f0eff */
[-C--:B------:R-:W-:Y:S02]  /*24b00*/  IADD3 R64, P5, R76, R108.reuse, RZ ;  /* 0x0000006c4c407210 */ /* 0x080fe40007fbe0ff */
[----:B------:R-:W-:-:S02]  /*24b10*/  IADD3 R66, P3, R78, R108, RZ ;  /* 0x0000006c4e427210 */ /* 0x000fc40007f7e0ff */
[-C--:B------:R-:W-:Y:S02]  /*24b20*/  IADD3 R74, P4, R86, R108.reuse, RZ ;  /* 0x0000006c564a7210 */ /* 0x080fe40007f9e0ff */
[-C--:B------:R-:W-:Y:S02]  /*24b30*/  LEA.HI.X.SX32 R65, R76, R109.reuse, 0x1, P5 ;  /* 0x0000006d4c417211 */ /* 0x080fe400028f0eff */
[-C--:B------:R-:W-:Y:S02]  /*24b40*/  LEA.HI.X.SX32 R67, R78, R109.reuse, 0x1, P3 ;  /* 0x0000006d4e437211 */ /* 0x080fe400018f0eff */
        /* <DEDUP_REMOVED lines=9> */
[-C--:B------:R-:W-:Y:S02]  /*24be0*/  LEA.HI.X.SX32 R77, R88, R109.reuse, 0x1, P5 ;  /* 0x0000006d584d7211 */ /* 0x080fe400028f0eff */
[-C--:B------:R-:W-:Y:S02]  /*24bf0*/  LEA.HI.X.SX32 R85, R96, R109.reuse, 0x1, P4 ;  /* 0x0000006d60557211 */ /* 0x080fe400020f0eff */
[-C--:B------:R-:W-:Y:S02]  /*24c00*/  IADD3 R88, P4, R100, R108.reuse, RZ ;  /* 0x0000006c64587210 */ /* 0x080fe40007f9e0ff */
[----:B------:R-:W-:Y:S01]  /*24c10*/  LOP3.LUT P0, RZ, R216, 0xc0, RZ, 0xc0, !PT ;  /* 0x000000c0d8ff7812 */ /* 0x000fe2000780c0ff */
[C---:B------:R-:W-:Y:S01]  /*24c20*/  IMAD R216, R103.reuse, 0x8, R214 ;  /* 0x0000000867d87824 */ /* 0x040fe200078e02d6 */
[----:B------:R-:W-:Y:S02]  /*24c30*/  LEA.HI.X.SX32 R89, R100, R109, 0x1, P4 ;  /* 0x0000006d64597211 */ /* 0x000fe400020f0eff */
[----:B------:R-:W-:Y:S01]  /*24c40*/  IADD3 R92, P4, R104, R108, RZ ;  /* 0x0000006c685c7210 */ /* 0x000fe20007f9e0ff */
[----:B------:R-:W-:Y:S01]  /*24c50*/  IMAD R218, R103, 0x4, R216 ;  /* 0x0000000467da7824 */ /* 0x000fe200078e02d8 */
[----:B------:R-:W-:-:S02]  /*24c60*/  PRMT R233, R220, 0x7773, RZ ;  /* 0x00007773dce97816 */ /* 0x000fc400000000ff */
[----:B------:R-:W-:Y:S02]  /*24c70*/  LEA.HI.X.SX32 R93, R104, R109, 0x1, P4 ;  /* 0x0000006d685d7211 */ /* 0x000fe400020f0eff */
[C---:B------:R-:W-:Y:S02]  /*24c80*/  PRMT R235, R220.reuse, 0x7772, RZ ;  /* 0x00007772dceb7816 */ /* 0x040fe400000000ff */
[C---:B------:R-:W-:Y:S02]  /*24c90*/  PRMT R5, R220.reuse, 0x7771, RZ ;  /* 0x00007771dc057816 */ /* 0x040fe400000000ff */
[----:B------:R-:W-:Y:S01]  /*24ca0*/  PRMT R241, R220, 0x7770, RZ ;  /* 0x00007770dcf17816 */ /* 0x000fe200000000ff */
[----:B------:R-:W-:Y:S01]  /*24cb0*/  IMAD R220, R103, 0x4, R218 ;  /* 0x0000000467dc7824 */ /* 0x000fe200078e02da */
[----:B------:R-:W-:Y:S02]  /*24cc0*/  IADD3 R96, P4, R214, R108, RZ ;  /* 0x0000006cd6607210 */ /* 0x000fe40007f9e0ff */
[----:B------:R-:W-:-:S02]  /*24cd0*/  PRMT R215, R222, 0x7773, RZ ;  /* 0x00007773ded77816 */ /* 0x000fc400000000ff */
[C---:B------:R-:W-:Y:S02]  /*24ce0*/  PRMT R227, R222.reuse, 0x7772, RZ ;  /* 0x00007772dee37816 */ /* 0x040fe400000000ff */
[C---:B------:R-:W-:Y:S02]  /*24cf0*/  PRMT R229, R222.reuse, 0x7771, RZ ;  /* 0x00007771dee57816 */ /* 0x040fe400000000ff */
[----:B------:R-:W-:Y:S01]  /*24d00*/  PRMT R231, R222, 0x7770, RZ ;  /* 0x00007770dee77816 */ /* 0x000fe200000000ff */
[C---:B------:R-:W-:Y:S01]  /*24d10*/  IMAD R222, R103.reuse, 0x8, R220 ;  /* 0x0000000867de7824 */ /* 0x040fe200078e02dc */
[----:B------:R-:W-:Y:S02]  /*24d20*/  LEA.HI.X.SX32 R97, R214, R109, 0x1, P4 ;  /* 0x0000006dd6617211 */ /* 0x000fe400020f0eff */
[----:B------:R-:W-:Y:S01]  /*24d30*/  IADD3 R100, P4, R218, R108, RZ ;  /* 0x0000006cda647210 */ /* 0x000fe20007f9e0ff */
[----:B------:R-:W-:Y:S01]  /*24d40*/  IMAD R214, R103, 0x4, R222 ;  /* 0x0000000467d67824 */ /* 0x000fe200078e02de */
[----:B0-----:R-:W-:-:S02]  /*24d50*/  PRMT R249, R16, 0x7770, RZ ;  /* 0x0000777010f97816 */ /* 0x001fc400000000ff */
[-C--:B------:R-:W-:Y:S02]  /*24d60*/  LEA.HI.X.SX32 R101, R218, R109.reuse, 0x1, P4 ;  /* 0x0000006dda657211 */ /* 0x080fe400020f0eff */
[----:B------:R-:W-:Y:S01]  /*24d70*/  IADD3 R104, P4, R222, R108, RZ ;  /* 0x0000006cde687210 */ /* 0x000fe20007f9e0ff */
[----:B------:R0:W-:Y:S01]  /*24d80*/  STG.E.U8 desc[UR4][R146.64], R249 ;  /* 0x000000f992007986 */ /* 0x0001e2000c101104 */
[----:B-1----:R-:W-:Y:S02]  /*24d90*/  PRMT R224, R20, 0x7770, RZ ;  /* 0x0000777014e07816 */ /* 0x002fe400000000ff */
[----:B------:R-:W-:Y:S02]  /*24da0*/  LEA.HI.X.SX32 R105, R222, R109, 0x1, P4 ;  /* 0x0000006dde697211 */ /* 0x000fe400020f0eff */
[----:B------:R-:W-:Y:S01]  /*24db0*/  PRMT R247, R16, 0x7771, RZ ;  /* 0x0000777110f77816 */ /* 0x000fe200000000ff */
[----:B------:R-:W-:Y:S01]  /*24dc0*/  STG.E.U8 desc[UR4][R148.64], R224 ;  /* 0x000000e094007986 */ /* 0x000fe2000c101104 */
[----:B------:R-:W-:-:S02]  /*24dd0*/  PRMT R222, R20, 0x7771, RZ ;  /* 0x0000777114de7816 */ /* 0x000fc400000000ff */
[-C--:B------:R-:W-:Y:S01]  /*24de0*/  IADD3 R78, P3, R90, R108.reuse, RZ ;  /* 0x0000006c5a4e7210 */ /* 0x080fe20007f7e0ff */
[----:B------:R1:W-:Y:S01]  /*24df0*/  STG.E.U8 desc[UR4][R150.64], R247 ;  /* 0x000000f796007986 */ /* 0x0003e2000c101104 */
[----:B------:R-:W-:Y:S02]  /*24e00*/  PRMT R245, R16, 0x7772, RZ ;  /* 0x0000777210f57816 */ /* 0x000fe400000000ff */
[-C--:B------:R-:W-:Y:S01]  /*24e10*/  LEA.HI.X.SX32 R79, R90, R109.reuse, 0x1, P3 ;  /* 0x0000006d5a4f7211 */ /* 0x080fe200018f0eff */
[----:B------:R2:W-:Y:S01]  /*24e20*/  STG.E.U8 desc[UR4][R6.64], R222 ;  /* 0x000000de06007986 */ /* 0x0005e2000c101104 */
[----:B------:R-:W-:Y:S02]  /*24e30*/  IADD3 R82, P3, R94, R108, RZ ;  /* 0x0000006c5e527210 */ /* 0x000fe40007f7e0ff */
[----:B0-----:R-:W-:Y:S01]  /*24e40*/  PRMT R147, R10, 0x7772, RZ ;  /* 0x000077720a937816 */ /* 0x001fe200000000ff */
[----:B------:R0:W-:Y:S01]  /*24e50*/  STG.E.U8 desc[UR4][R152.64], R245 ;  /* 0x000000f598007986 */ /* 0x0001e2000c101104 */
[----:B------:R-:W-:-:S02]  /*24e60*/  LEA.HI.X.SX32 R83, R94, R109, 0x1, P3 ;  /* 0x0000006d5e537211 */ /* 0x000fc400018f0eff */
[----:B------:R-:W-:Y:S02]  /*24e70*/  IADD3 R86, P3, R98, R108, RZ ;  /* 0x0000006c62567210 */ /* 0x000fe40007f7e0ff */
[C---:B-1----:R-:W-:Y:S02]  /*24e80*/  PRMT R151, R11.reuse, 0x7773, RZ ;  /* 0x000077730b977816 */ /* 0x042fe400000000ff */
[C---:B------:R-:W-:Y:S02]  /*24e90*/  PRMT R247, R11.reuse, 0x7770, RZ ;  /* 0x000077700bf77816 */ /* 0x040fe400000000ff */
[C---:B--2---:R-:W-:Y:S02]  /*24ea0*/  PRMT R7, R20.reuse, 0x7772, RZ ;  /* 0x0000777214077816 */ /* 0x044fe400000000ff */
[----:B------:R-:W-:Y:S02]  /*24eb0*/  PRMT R222, R20, 0x7773, RZ ;  /* 0x0000777314de7816 */ /* 0x000fe400000000ff */
[C---:B0-----:R-:W-:Y:S01]  /*24ec0*/  PRMT R153, R11.reuse, 0x7772, RZ ;  /* 0x000077720b997816 */ /* 0x041fe200000000ff */
[----:B------:R-:W-:Y:S01]  /*24ed0*/  STG.E.U8 desc[UR4][R154.64], R7 ;  /* 0x000000079a007986 */ /* 0x000fe2000c101104 */
[----:B------:R-:W-:-:S02]  /*24ee0*/  PRMT R245, R11, 0x7771, RZ ;  /* 0x000077710bf57816 */ /* 0x000fc400000000ff */
[----:B------:R-:W-:Y:S02]  /*24ef0*/  PRMT R11, R16, 0x7773, RZ ;  /* 0x00007773100b7816 */ /* 0x000fe400000000ff */
[C---:B------:R-:W-:Y:S02]  /*24f00*/  PRMT R152, R17.reuse, 0x7770, RZ ;  /* 0x0000777011987816 */ /* 0x040fe400000000ff */
[----:B------:R-:W-:Y:S01]  /*24f10*/  LEA.HI.X.SX32 R87, R98, R109, 0x1, P3 ;  /* 0x0000006d62577211 */ /* 0x000fe200018f0eff */
[----:B------:R0:W-:Y:S01]  /*24f20*/  STG.E.U8 desc[UR4][R156.64], R11 ;  /* 0x0000000b9c007986 */ /* 0x0001e2000c101104 */
[C---:B------:R-:W-:Y:S02]  /*24f30*/  PRMT R150, R17.reuse, 0x7771, RZ ;  /* 0x0000777111967816 */ /* 0x040fe400000000ff */
[----:B------:R-:W-:Y:S01]  /*24f40*/  IADD3 R90, P3, R102, R108, RZ ;  /* 0x0000006c665a7210 */ /* 0x000fe20007f7e0ff */
[----:B------:R-:W-:Y:S01]  /*24f50*/  STG.E.U8 desc[UR4][R126.64], R222 ;  /* 0x000000de7e007986 */ /* 0x000fe2000c101104 */
[----:B------:R-:W-:-:S02]  /*24f60*/  PRMT R20, R17, 0x7772, RZ ;  /* 0x0000777211147816 */ /* 0x000fc400000000ff */
[C---:B------:R-:W-:Y:S01]  /*24f70*/  PRMT R149, R10.reuse, 0x7773, RZ ;  /* 0x000077730a957816 */ /* 0x040fe200000000ff */
[----:B------:R1:W-:Y:S01]  /*24f80*/  STG.E.U8 desc[UR4][R158.64], R152 ;  /* 0x000000989e007986 */ /* 0x0003e2000c101104 */
[C---:B------:R-:W-:Y:S02]  /*24f90*/  PRMT R146, R10.reuse, 0x7771, RZ ;  /* 0x000077710a927816 */ /* 0x040fe400000000ff */
[----:B------:R-:W-:Y:S02]  /*24fa0*/  PRMT R148, R10, 0x7770, RZ ;  /* 0x000077700a947816 */ /* 0x000fe400000000ff */
[C---:B0-----:R-:W-:Y:S02]  /*24fb0*/  PRMT R157, R21.reuse, 0x7770, RZ ;  /* 0x00007770159d7816 */ /* 0x041fe400000000ff */
[----:B------:R-:W-:Y:S02]  /*24fc0*/  PRMT R156, R21, 0x7772, RZ ;  /* 0x00007772159c7816 */ /* 0x000fe400000000ff */
[----:B------:R-:W-:Y:S01]  /*24fd0*/  PRMT R16, R17, 0x7773, RZ ;  /* 0x0000777311107816 */ /* 0x000fe200000000ff */
[----:B------:R0:W-:Y:S01]  /*24fe0*/  STG.E.U8 desc[UR4][R160.64], R157 ;  /* 0x0000009da0007986 */ /* 0x0001e2000c101104 */
[----:B------:R-:W-:-:S02]  /*24ff0*/  LEA.HI.X.SX32 R91, R102, R109, 0x1, P3 ;  /* 0x0000006d665b7211 */ /* 0x000fc400018f0eff */
[C---:B-1----:R-:W-:Y:S01]  /*25000*/  PRMT R158, R21.reuse, 0x7771, RZ ;  /* 0x00007771159e7816 */ /* 0x042fe200000000ff */
[----:B------:R-:W-:Y:S01]  /*25010*/  STG.E.U8 desc[UR4][R162.64], R150 ;  /* 0x00000096a2007986 */ /* 0x000fe2000c101104 */
[C---:B------:R-:W-:Y:S02]  /*25020*/  PRMT R6, R18.reuse, 0x7773, RZ ;  /* 0x0000777312067816 */ /* 0x040fe400000000ff */
[C---:B------:R-:W-:Y:S01]  /*25030*/  PRMT R10, R18.reuse, 0x7772, RZ ;  /* 0x00007772120a7816 */ /* 0x040fe200000000ff */
[----:B------:R-:W-:Y:S01]  /*25040*/  STG.E.U8 desc[UR4][R128.64], R158 ;  /* 0x0000009e80007986 */ /* 0x000fe2000c101104 */
[----:B------:R-:W-:Y:S02]  /*25050*/  PRMT R155, R18, 0x7771, RZ ;  /* 0x00007771129b7816 */ /* 0x000fe400000000ff */
[----:B------:R-:W-:Y:S01]  /*25060*/  PRMT R154, R21, 0x7773, RZ ;  /* 0x00007773159a7816 */ /* 0x000fe200000000ff */
[----:B------:R-:W-:Y:S01]  /*25070*/  STG.E.U8 desc[UR4][R164.64], R20 ;  /* 0x00000014a4007986 */ /* 0x000fe2000c101104 */
[----:B------:R-:W-:-:S02]  /*25080*/  IADD3 R94, P3, R106, R108, RZ ;  /* 0x0000006c6a5e7210 */ /* 0x000fc40007f7e0ff */
[----:B------:R-:W-:Y:S01]  /*25090*/  PRMT R18, R18, 0x7770, RZ ;  /* 0x0000777012127816 */ /* 0x000fe200000000ff */
[----:B------:R-:W-:Y:S01]  /*250a0*/  STG.E.U8 desc[UR4][R166.64], R156 ;  /* 0x0000009ca6007986 */ /* 0x000fe2000c101104 */
[C---:B------:R-:W-:Y:S02]  /*250b0*/  PRMT R159, R22.reuse, 0x7773, RZ ;  /* 0x00007773169f7816 */ /* 0x040fe400000000ff */
[C---:B------:R-:W-:Y:S01]  /*250c0*/  PRMT R126, R22.reuse, 0x7772, RZ ;  /* 0x00007772167e7816 */ /* 0x040fe200000000ff */
[----:B------:R-:W-:Y:S01]  /*250d0*/  STG.E.U8 desc[UR4][R168.64], R16 ;  /* 0x00000010a8007986 */ /* 0x000fe2000c101104 */
[C---:B------:R-:W-:Y:S02]  /*250e0*/  PRMT R152, R22.reuse, 0x7771, RZ ;  /* 0x0000777116987816 */ /* 0x040fe400000000ff */
[----:B------:R-:W-:Y:S01]  /*250f0*/  PRMT R22, R22, 0x7770, RZ ;  /* 0x0000777016167816 */ /* 0x000fe200000000ff */
[----:B------:R-:W-:Y:S01]  /*25100*/  STG.E.U8 desc[UR4][R130.64], R154 ;  /* 0x0000009a82007986 */ /* 0x000fe2000c101104 */
[----:B------:R-:W-:-:S02]  /*25110*/  LEA.HI.X.SX32 R95, R106, R109, 0x1, P3 ;  /* 0x0000006d6a5f7211 */ /* 0x000fc400018f0eff */
[----:B------:R-:W-:Y:S01]  /*25120*/  IADD3 R98, P3, R216, R108, RZ ;  /* 0x0000006cd8627210 */ /* 0x000fe20007f7e0ff */
[----:B------:R-:W-:Y:S01]  /*25130*/  STG.E.U8 desc[UR4][R170.64], R18 ;  /* 0x00000012aa007986 */ /* 0x000fe2000c101104 */
[C---:B------:R-:W-:Y:S02]  /*25140*/  PRMT R7, R19.reuse, 0x7773, RZ ;  /* 0x0000777313077816 */ /* 0x040fe400000000ff */
[C---:B------:R-:W-:Y:S01]  /*25150*/  PRMT R11, R19.reuse, 0x7772, RZ ;  /* 0x00007772130b7816 */ /* 0x040fe200000000ff */
[----:B------:R-:W-:Y:S01]  /*25160*/  STG.E.U8 desc[UR4][R172.64], R22 ;  /* 0x00000016ac007986 */ /* 0x000fe2000c101104 */
[C---:B------:R-:W-:Y:S02]  /*25170*/  PRMT R17, R19.reuse, 0x7771, RZ ;  /* 0x0000777113117816 */ /* 0x040fe400000000ff */
[----:B------:R-:W-:Y:S01]  /*25180*/  PRMT R19, R19, 0x7770, RZ ;  /* 0x0000777013137816 */ /* 0x000fe200000000ff */
[----:B------:R-:W-:Y:S01]  /*25190*/  STG.E.U8 desc[UR4][R174.64], R155 ;  /* 0x0000009bae007986 */ /* 0x000fe2000c101104 */
[----:B------:R-:W-:-:S02]  /*251a0*/  PRMT R21, R23, 0x7773, RZ ;  /* 0x0000777317157816 */ /* 0x000fc400000000ff */
[C---:B------:R-:W-:Y:S01]  /*251b0*/  PRMT R127, R23.reuse, 0x7772, RZ ;  /* 0x00007772177f7816 */ /* 0x040fe200000000ff */
[----:B------:R-:W-:Y:S01]  /*251c0*/  STG.E.U8 desc[UR4][R132.64], R152 ;  /* 0x0000009884007986 */ /* 0x000fe2000c101104 */
[C---:B0-----:R-:W-:Y:S02]  /*251d0*/  PRMT R157, R23.reuse, 0x7771, RZ ;  /* 0x00007771179d7816 */ /* 0x041fe400000000ff */
[----:B------:R-:W-:Y:S01]  /*251e0*/  LEA.HI.X.SX32 R99, R216, R109, 0x1, P3 ;  /* 0x0000006dd8637211 */ /* 0x000fe200018f0eff */
[----:B------:R-:W-:Y:S01]  /*251f0*/  STG.E.U8 desc[UR4][R176.64], R10 ;  /* 0x0000000ab0007986 */ /* 0x000fe2000c101104 */
[----:B------:R-:W-:Y:S01]  /*25200*/  PRMT R23, R23, 0x7770, RZ ;  /* 0x0000777017177816 */ /* 0x000fe200000000ff */
[----:B------:R-:W-:Y:S01]  /*25210*/  IMAD R216, R103, 0x4, R214 ;  /* 0x0000000467d87824 */ /* 0x000fe200078e02d6 */
[----:B------:R-:W-:Y:S01]  /*25220*/  IADD3 R102, P3, R220, R108, RZ ;  /* 0x0000006cdc667210 */ /* 0x000fe20007f7e0ff */
[----:B------:R-:W-:Y:S01]  /*25230*/  STG.E.U8 desc[UR4][R178.64], R126 ;  /* 0x0000007eb2007986 */ /* 0x000fe2000c101104 */
[----:B------:R-:W-:-:S02]  /*25240*/  PRMT R218, R8, 0x7771, RZ ;  /* 0x0000777108da7816 */ /* 0x000fc400000000ff */
[-C--:B------:R-:W-:Y:S01]  /*25250*/  LEA.HI.X.SX32 R103, R220, R109.reuse, 0x1, P3 ;  /* 0x0000006ddc677211 */ /* 0x080fe200018f0eff */
[----:B------:R-:W-:Y:S01]  /*25260*/  STG.E.U8 desc[UR4][R180.64], R6 ;  /* 0x00000006b4007986 */ /* 0x000fe2000c101104 */
[-C--:B------:R-:W-:Y:S02]  /*25270*/  IADD3 R106, P3, R214, R108.reuse, RZ ;  /* 0x0000006cd66a7210 */ /* 0x080fe40007f7e0ff */
[----:B------:R-:W-:Y:S01]  /*25280*/  IADD3 R108, P5, R216, R108, RZ ;  /* 0x0000006cd86c7210 */ /* 0x000fe20007fbe0ff */
[----:B------:R-:W-:Y:S01]  /*25290*/  STG.E.U8 desc[UR4][R134.64], R159 ;  /* 0x0000009f86007986 */ /* 0x000fe2000c101104 */
[----:B------:R-:W-:Y:S02]  /*252a0*/  PRMT R220, R8, 0x7770, RZ ;  /* 0x0000777008dc7816 */ /* 0x000fe400000000ff */
[-C--:B------:R-:W-:Y:S01]  /*252b0*/  LEA.HI.X.SX32 R107, R214, R109.reuse, 0x1, P3 ;  /* 0x0000006dd66b7211 */ /* 0x080fe200018f0eff */
[----:B------:R-:W-:Y:S01]  /*252c0*/  STG.E.U8 desc[UR4][R182.64], R19 ;  /* 0x00000013b6007986 */ /* 0x000fe2000c101104 */
[----:B------:R-:W-:-:S02]  /*252d0*/  LEA.HI.X.SX32 R109, R216, R109, 0x1, P5 ;  /* 0x0000006dd86d7211 */ /* 0x000fc400028f0eff */
[C---:B------:R-:W-:Y:S01]  /*252e0*/  PRMT R216, R8.reuse, 0x7772, RZ ;  /* 0x0000777208d87816 */ /* 0x040fe200000000ff */
[----:B------:R-:W-:Y:S01]  /*252f0*/  STG.E.U8 desc[UR4][R184.64], R23 ;  /* 0x00000017b8007986 */ /* 0x000fe2000c101104 */
[----:B------:R-:W-:Y:S02]  /*25300*/  PRMT R214, R8, 0x7773, RZ ;  /* 0x0000777308d67816 */ /* 0x000fe400000000ff */
[----:B------:R-:W-:Y:S01]  /*25310*/  PRMT R243, R221, 0x7770, RZ ;  /* 0x00007770ddf37816 */ /* 0x000fe200000000ff */
[----:B------:R-:W-:Y:S01]  /*25320*/  STG.E.U8 desc[UR4][R186.64], R17 ;  /* 0x00000011ba007986 */ /* 0x000fe2000c101104 */
[C---:B------:R-:W-:Y:S02]  /*25330*/  PRMT R251, R9.reuse, 0x7773, RZ ;  /* 0x0000777309fb7816 */ /* 0x040fe400000000ff */
[C---:B------:R-:W-:Y:S01]  /*25340*/  PRMT R249, R9.reuse, 0x7772, RZ ;  /* 0x0000777209f97816 */ /* 0x040fe200000000ff */
[----:B------:R-:W-:Y:S01]  /*25350*/  STG.E.U8 desc[UR4][R136.64], R157 ;  /* 0x0000009d88007986 */ /* 0x000fe2000c101104 */
[----:B------:R-:W-:-:S02]  /*25360*/  PRMT R8, R9, 0x7771, RZ ;  /* 0x0000777109087816 */ /* 0x000fc400000000ff */
[----:B------:R-:W-:Y:S01]  /*25370*/  PRMT R9, R9, 0x7770, RZ ;  /* 0x0000777009097816 */ /* 0x000fe200000000ff */
[----:B------:R-:W-:Y:S01]  /*25380*/  STG.E.U8 desc[UR4][R188.64], R11 ;  /* 0x0000000bbc007986 */ /* 0x000fe2000c101104 */
[C---:B------:R-:W-:Y:S02]  /*25390*/  PRMT R239, R221.reuse, 0x7771, RZ ;  /* 0x00007771ddef7816 */ /* 0x040fe400000000ff */
[C---:B------:R-:W-:Y:S01]  /*253a0*/  PRMT R237, R221.reuse, 0x7772, RZ ;  /* 0x00007772dded7816 */ /* 0x040fe200000000ff */
[----:B------:R-:W-:Y:S01]  /*253b0*/  STG.E.U8 desc[UR4][R190.64], R127 ;  /* 0x0000007fbe007986 */ /* 0x000fe2000c101104 */
[----:B------:R-:W-:Y:S02]  /*253c0*/  PRMT R225, R221, 0x7773, RZ ;  /* 0x00007773dde17816 */ /* 0x000fe400000000ff */
[C---:B------:R-:W-:Y:S01]  /*253d0*/  PRMT R217, R223.reuse, 0x7773, RZ ;  /* 0x00007773dfd97816 */ /* 0x040fe200000000ff */
[----:B------:R-:W-:Y:S01]  /*253e0*/  STG.E.U8 desc[UR4][R192.64], R7 ;  /* 0x00000007c0007986 */ /* 0x000fe2000c101104 */
[----:B------:R-:W-:-:S02]  /*253f0*/  PRMT R219, R223, 0x7772, RZ ;  /* 0x00007772dfdb7816 */ /* 0x000fc400000000ff */
[C---:B------:R-:W-:Y:S01]  /*25400*/  PRMT R221, R223.reuse, 0x7771, RZ ;  /* 0x00007771dfdd7816 */ /* 0x040fe200000000ff */
[----:B------:R-:W-:Y:S01]  /*25410*/  STG.E.U8 desc[UR4][R138.64], R21 ;  /* 0x000000158a007986 */ /* 0x000fe2000c101104 */
[----:B------:R-:W-:Y:S02]  /*25420*/  PRMT R223, R223, 0x7770, RZ ;  /* 0x00007770dfdf7816 */ /* 0x000fe400000000ff */
[----:B------:R-:W-:Y:S01]  /*25430*/  FSEL R15, R15, -INF , P2 ;  /* 0xff8000000f0f7808 */ /* 0x000fe20001000000 */
[----:B------:R-:W-:Y:S01]  /*25440*/  STG.E.U8 desc[UR4][R194.64], R241 ;  /* 0x000000f1c2007986 */ /* 0x000fe2000c101104 */
[----:B------:R-:W-:-:S03]  /*25450*/  FSEL R12, R12, -INF , P1 ;  /* 0xff8000000c0c7808 */ /* 0x000fc60000800000 */
[----:B------:R-:W-:Y:S01]  /*25460*/  STG.E.U8 desc[UR4][R196.64], R220 ;  /* 0x000000dcc4007986 */ /* 0x000fe2000c101104 */
[----:B------:R-:W-:Y:S01]  /*25470*/  FFMA R14, R15, 0.69314718246459960938, R14 ;  /* 0x3f3172180f0e7823 */ /* 0x000fe2000000000e */
[----:B------:R-:W-:Y:S02]  /*25480*/  FFMA R15, R12, 0.69314718246459960938, R13 ;  /* 0x3f3172180c0f7823 */ /* 0x000fe4000000000d */
[----:B------:R-:W-:Y:S04]  /*25490*/  STG.E.U8 desc[UR4][R198.64], R5 ;  /* 0x00000005c6007986 */ /* 0x000fe8000c101104 */
        /* <DEDUP_REMOVED lines=9> */
[----:B------:R-:W0:Y:S04]  /*25530*/  LDS.128 R4, [R4+0x800] ;  /* 0x0008000004047984 */ /* 0x000e280000000c00 */
[----:B------:R1:W2:Y:S04]  /*25540*/  LDS.128 R8, [R0+0x800] ;  /* 0x0008000000087984 */ /* 0x0002a80000000c00 */
[----:B------:R-:W-:Y:S04]  /*25550*/  STG.E.U8 desc[UR4][R212.64], R237 ;  /* 0x000000edd4007986 */ /* 0x000fe8000c101104 */
[----:B------:R-:W-:Y:S01]  /*25560*/  STG.E.U8 desc[UR4][R114.64], R249 ;  /* 0x000000f972007986 */ /* 0x000fe2000c101104 */
[----:B-1----:R-:W1:Y:S03]  /*25570*/  LDC R0, c[0x0][0x27c] ;  /* 0x00009f00ff007b82 */ /* 0x002e660000000800 */
[----:B------:R0:W-:Y:S04]  /*25580*/  STG.E.U8 desc[UR4][R116.64], R225 ;  /* 0x000000e174007986 */ /* 0x0001e8000c101104 */
[----:B------:R-:W-:Y:S04]  /*25590*/  STG.E.U8 desc[UR4][R110.64], R251 ;  /* 0x000000fb6e007986 */ /* 0x000fe8000c101104 */
[----:B------:R-:W-:Y:S04]  /*255a0*/  STG.E.U8 desc[UR4][R118.64], R231 ;  /* 0x000000e776007986 */ /* 0x000fe8000c101104 */
[----:B------:R-:W-:Y:S04]  /*255b0*/  STG.E.U8 desc[UR4][R120.64], R148 ;  /* 0x0000009478007986 */ /* 0x000fe8000c101104 */
[----:B------:R-:W-:Y:S04]  /*255c0*/  STG.E.U8 desc[UR4][R122.64], R229 ;  /* 0x000000e57a007986 */ /* 0x000fe8000c101104 */
[----:B------:R3:W-:Y:S04]  /*255d0*/  STG.E.U8 desc[UR4][R112.64], R146 ;  /* 0x0000009270007986 */ /* 0x0007e8000c101104 */
[----:B------:R4:W-:Y:S01]  /*255e0*/  STG.E.U8 desc[UR4][R124.64], R227 ;  /* 0x000000e37c007986 */ /* 0x0009e2000c101104 */
[----:B0-----:R-:W-:-:S02]  /*255f0*/  PRMT R117, R4, 0x7770, RZ ;  /* 0x0000777004757816 */ /* 0x001fc400000000ff */
[----:B------:R-:W-:Y:S01]  /*25600*/  PRMT R115, R4, 0x7771, RZ ;  /* 0x0000777104737816 */ /* 0x000fe200000000ff */
[----:B------:R-:W-:Y:S01]  /*25610*/  STG.E.U8 desc[UR4][R46.64], R147 ;  /* 0x000000932e007986 */ /* 0x000fe2000c101104 */
[C---:B--2---:R-:W-:Y:S02]  /*25620*/  PRMT R133, R8.reuse, 0x7770, RZ ;  /* 0x0000777008857816 */ /* 0x044fe400000000ff */
[----:B------:R-:W-:Y:S01]  /*25630*/  PRMT R131, R8, 0x7771, RZ ;  /* 0x0000777108837816 */ /* 0x000fe200000000ff */
[----:B------:R0:W-:Y:S01]  /*25640*/  STG.E.U8 desc[UR4][R48.64], R215 ;  /* 0x000000d730007986 */ /* 0x0001e2000c101104 */
[----:B---3--:R-:W-:Y:S02]  /*25650*/  PRMT R113, R4, 0x7772, RZ ;  /* 0x0000777204717816 */ /* 0x008fe400000000ff */
[----:B------:R-:W-:Y:S01]  /*25660*/  PRMT R129, R8, 0x7772, RZ ;  /* 0x0000777208817816 */ /* 0x000fe200000000ff */
[----:B------:R-:W-:Y:S01]  /*25670*/  STG.E.U8 desc[UR4][R24.64], R149 ;  /* 0x0000009518007986 */ /* 0x000fe2000c101104 */
[----:B------:R-:W-:-:S02]  /*25680*/  PRMT R111, R4, 0x7773, RZ ;  /* 0x00007773046f7816 */ /* 0x000fc400000000ff */
[----:B------:R-:W-:Y:S01]  /*25690*/  PRMT R127, R8, 0x7773, RZ ;  /* 0x00007773087f7816 */ /* 0x000fe200000000ff */
[----:B------:R2:W-:Y:S01]  /*256a0*/  STG.E.U8 desc[UR4][R50.64], R223 ;  /* 0x000000df32007986 */ /* 0x0005e2000c101104 */
[C---:B----4-:R-:W-:Y:S02]  /*256b0*/  PRMT R125, R9.reuse, 0x7770, RZ ;  /* 0x00007770097d7816 */ /* 0x050fe400000000ff */
[----:B------:R-:W-:Y:S01]  /*256c0*/  PRMT R123, R9, 0x7771, RZ ;  /* 0x00007771097b7816 */ /* 0x000fe200000000ff */
[----:B------:R3:W-:Y:S01]  /*256d0*/  STG.E.U8 desc[UR4][R52.64], R247 ;  /* 0x000000f734007986 */ /* 0x0007e2000c101104 */
[----:B0-----:R-:W-:Y:S02]  /*256e0*/  PRMT R49, R5, 0x7772, RZ ;  /* 0x0000777205317816 */ /* 0x001fe400000000ff */
[----:B------:R-:W-:Y:S01]  /*256f0*/  PRMT R121, R9, 0x7772, RZ ;  /* 0x0000777209797816 */ /* 0x000fe200000000ff */
[----:B------:R-:W-:Y:S01]  /*25700*/  STG.E.U8 desc[UR4][R54.64], R221 ;  /* 0x000000dd36007986 */ /* 0x000fe2000c101104 */
[----:B------:R-:W-:-:S02]  /*25710*/  PRMT R47, R5, 0x7773, RZ ;  /* 0x00007773052f7816 */ /* 0x000fc400000000ff */
[----:B------:R-:W-:Y:S01]  /*25720*/  PRMT R119, R9, 0x7773, RZ ;  /* 0x0000777309777816 */ /* 0x000fe200000000ff */
[----:B------:R0:W-:Y:S01]  /*25730*/  STG.E.U8 desc[UR4][R26.64], R245 ;  /* 0x000000f51a007986 */ /* 0x0001e2000c101104 */
[C---:B--2---:R-:W-:Y:S02]  /*25740*/  PRMT R51, R5.reuse, 0x7771, RZ ;  /* 0x0000777105337816 */ /* 0x044fe400000000ff */
[C---:B------:R-:W-:Y:S01]  /*25750*/  PRMT R25, R6.reuse, 0x7771, RZ ;  /* 0x0000777106197816 */ /* 0x040fe200000000ff */
[----:B------:R2:W-:Y:S01]  /*25760*/  STG.E.U8 desc[UR4][R56.64], R219 ;  /* 0x000000db38007986 */ /* 0x0005e2000c101104 */
[----:B---3--:R-:W-:Y:S02]  /*25770*/  PRMT R53, R5, 0x7770, RZ ;  /* 0x0000777005357816 */ /* 0x008fe400000000ff */
[C---:B------:R-:W-:Y:S01]  /*25780*/  PRMT R23, R6.reuse, 0x7772, RZ ;  /* 0x0000777206177816 */ /* 0x040fe200000000ff */
[----:B------:R3:W-:Y:S01]  /*25790*/  STG.E.U8 desc[UR4][R58.64], R153 ;  /* 0x000000993a007986 */ /* 0x0007e2000c101104 */
[----:B------:R-:W-:-:S02]  /*257a0*/  PRMT R21, R6, 0x7773, RZ ;  /* 0x0000777306157816 */ /* 0x000fc400000000ff */
[C---:B------:R-:W-:Y:S01]  /*257b0*/  PRMT R5, R7.reuse, 0x7773, RZ ;  /* 0x0000777307057816 */ /* 0x040fe200000000ff */
[----:B------:R4:W-:Y:S01]  /*257c0*/  STG.E.U8 desc[UR4][R60.64], R217 ;  /* 0x000000d93c007986 */ /* 0x0009e2000c101104 */
[----:B0-----:R-:W-:Y:S02]  /*257d0*/  PRMT R27, R6, 0x7770, RZ ;  /* 0x00007770061b7816 */ /* 0x001fe400000000ff */
[C---:B------:R-:W-:Y:S01]  /*257e0*/  PRMT R17, R7.reuse, 0x7772, RZ ;  /* 0x0000777207117816 */ /* 0x040fe200000000ff */
[----:B------:R0:W-:Y:S01]  /*257f0*/  STG.E.U8 desc[UR4][R28.64], R151 ;  /* 0x000000971c007986 */ /* 0x0001e2000c101104 */
[----:B------:R-:W-:Y:S02]  /*25800*/  PRMT R19, R7, 0x7771, RZ ;  /* 0x0000777107137816 */ /* 0x000fe400000000ff */
[C---:B--2---:R-:W-:Y:S01]  /*25810*/  PRMT R57, R10.reuse, 0x7773, RZ ;  /* 0x000077730a397816 */ /* 0x044fe200000000ff */
[----:B------:R2:W-:Y:S01]  /*25820*/  STG.E.U8 desc[UR4][R62.64], R117 ;  /* 0x000000753e007986 */ /* 0x0005e2000c101104 */
[----:B---3--:R-:W-:-:S02]  /*25830*/  PRMT R59, R10, 0x7772, RZ ;  /* 0x000077720a3b7816 */ /* 0x008fc400000000ff */
[----:B------:R-:W-:Y:S01]  /*25840*/  PRMT R7, R7, 0x7770, RZ ;  /* 0x0000777007077816 */ /* 0x000fe200000000ff */
[----:B------:R3:W-:Y:S01]  /*25850*/  STG.E.U8 desc[UR4][R64.64], R133 ;  /* 0x0000008540007986 */ /* 0x0007e2000c101104 */
[C---:B----4-:R-:W-:Y:S02]  /*25860*/  PRMT R61, R10.reuse, 0x7771, RZ ;  /* 0x000077710a3d7816 */ /* 0x050fe400000000ff */
[C---:B------:R-:W-:Y:S01]  /*25870*/  PRMT R9, R11.reuse, 0x7773, RZ ;  /* 0x000077730b097816 */ /* 0x040fe200000000ff */
[----:B------:R3:W-:Y:S01]  /*25880*/  STG.E.U8 desc[UR4][R66.64], R115 ;  /* 0x0000007342007986 */ /* 0x0007e2000c101104 */
[C---:B0-----:R-:W-:Y:S02]  /*25890*/  PRMT R29, R11.reuse, 0x7772, RZ ;  /* 0x000077720b1d7816 */ /* 0x041fe400000000ff */
[----:B------:R-:W-:Y:S01]  /*258a0*/  PRMT R55, R11, 0x7771, RZ ;  /* 0x000077710b377816 */ /* 0x000fe200000000ff */
[----:B------:R3:W-:Y:S01]  /*258b0*/  STG.E.U8 desc[UR4][R30.64], R131 ;  /* 0x000000831e007986 */ /* 0x0007e2000c101104 */
[----:B--2---:R-:W-:-:S02]  /*258c0*/  PRMT R63, R10, 0x7770, RZ ;  /* 0x000077700a3f7816 */ /* 0x004fc400000000ff */
[----:B------:R-:W-:Y:S01]  /*258d0*/  PRMT R11, R11, 0x7770, RZ ;  /* 0x000077700b0b7816 */ /* 0x000fe200000000ff */
[----:B------:R3:W-:Y:S04]  /*258e0*/  STG.E.U8 desc[UR4][R68.64], R113 ;  /* 0x0000007144007986 */ /* 0x0007e8000c101104 */
        /* <DEDUP_REMOVED lines=26> */
[----:B------:R3:W-:Y:S01]  /*25a90*/  STG.E.U8 desc[UR4][R44.64], R9 ;  /* 0x000000092c007986 */ /* 0x0007e2000c101104 */
[----:B------:R-:W-:Y:S06]  /*25aa0*/  BAR.SYNC.DEFER_BLOCKING 0x0 ;  /* 0x0000000000007b1d */ /* 0x000fec0000010000 */
[----:B------:R3:W-:Y:S02]  /*25ab0*/  STS.64 [R3], R14 ;  /* 0x0000000e03007388 */ /* 0x0007e40000000a00 */
[----:B------:R-:W-:Y:S06]  /*25ac0*/  BAR.SYNC.DEFER_BLOCKING 0x0 ;  /* 0x0000000000007b1d */ /* 0x000fec0000010000 */
[----:B-1----:R-:W-:Y:S05]  /*25ad0*/  @P0 EXIT ;  /* 0x000000000000094d */ /* 0x002fea0003800000 */
[----:B---3--:R-:W0:Y:S01]  /*25ae0*/  LDS R7, [R2] ;  /* 0x0000000002077984 */ /* 0x008e220000000800 */
[----:B------:R-:W1:Y:S01]  /*25af0*/  LDC.64 R8, c[0x0][0x230] ;  /* 0x00008c00ff087b82 */ /* 0x000e620000000a00 */
[----:B------:R-:W-:Y:S02]  /*25b00*/  IMAD R0, R230, R0, RZ ;  /* 0x00000000e6007224 */ /* 0x000fe400078e02ff */
[----:B------:R-:W-:Y:S02]  /*25b10*/  IMAD.SHL.U32 R4, R226, 0x4, RZ ;  /* 0x00000004e2047824 */ /* 0x000fe400078e00ff */
[C---:B------:R-:W-:Y:S02]  /*25b20*/  IMAD.SHL.U32 R5, R0.reuse, 0x4, RZ ;  /* 0x0000000400057824 */ /* 0x040fe400078e00ff */
[----:B------:R-:W-:-:S04]  /*25b30*/  IMAD.HI R0, R0, 0x4, RZ ;  /* 0x0000000400007827 */ /* 0x000fc800078e02ff */
[----:B------:R-:W-:Y:S01]  /*25b40*/  IMAD.HI R3, R226, 0x4, RZ ;  /* 0x00000004e2037827 */ /* 0x000fe200078e02ff */
[----:B-1----:R-:W-:-:S04]  /*25b50*/  IADD3 R4, P0, P1, R4, R8, R5 ;  /* 0x0000000804047210 */ /* 0x002fc8000791e005 */
[----:B------:R-:W-:-:S05]  /*25b60*/  IADD3.X R5, R3, R9, R0, P0, P1 ;  /* 0x0000000903057210 */ /* 0x000fca00007e2400 */
[----:B0-----:R-:W-:Y:S01]  /*25b70*/  STG.E desc[UR4][R4.64], R7 ;  /* 0x0000000704007986 */ /* 0x001fe2000c101904 */
[----:B------:R-:W-:Y:S05]  /*25b80*/  EXIT ;  /* 0x000000000000794d */ /* 0x000fea0003800000 */
.L_x_2:
[----:B------:R-:W-:-:S00]  /*25b90*/  BRA `(.L_x_2) ;  /* 0xfffffffc00fc7947 */ /* 0x000fc0000383ffff */
[----:B------:R-:W-:-:S00]  /*25ba0*/  NOP ;  /* 0x0000000000007918 */ /* 0x000fc00000000000 */
        /* <DEDUP_REMOVED lines=13> */
.L_x_3:


//--------------------- .nv.global.init           --------------------------
	.section	.nv.global.init,"aw",@progbits
.nv.global.init:
	.type		_$_str,@object
	.size		_$_str,(.L_0 - _$_str)
_$_str:
        /*0000*/ 	.byte	0x5f, 0x5f, 0x43, 0x55, 0x44, 0x41, 0x5f, 0x46, 0x54, 0x5a, 0x00
.L_0:


//--------------------- .nv.shared.attn_fwd       --------------------------
	.section	.nv.shared.attn_fwd,"aw",@nobits
	.sectionflags	@""
	.align	16
	.zero		1024


//--------------------- .nv.shared.reserved.0     --------------------------
	.section	.nv.shared.reserved.0,"aw",@nobits
	.weak		__nv_reservedSMEM_offset_0_alias
	.size		__nv_reservedSMEM_offset_0_alias, 0, 0
	.other		__nv_reservedSMEM_offset_0_alias,@"STO_CUDA_RESERVED_SHARED STV_DEFAULT"
__nv_reservedSMEM_offset_0_alias:
	.zero		0


//--------------------- .nv.constant0.attn_fwd    --------------------------
	.section	.nv.constant0.attn_fwd,"a",@progbits
	.sectionflags	@""
	.align	4
.nv.constant0.attn_fwd:
	.zero		664


//--------------------- SYMBOLS --------------------------

	.type		.nv.reservedSmem.offset0,@object
	.size		.nv.reservedSmem.offset0,0x4
